def matmul_kernel(
    a_ptr,
    b_ptr,
    c_ptr,
    M,
    N,
    K,
    stride_am,
    stride_ak,
    stride_bk,
    stride_bn,
    stride_cm,
    stride_cn,
    BLOCK_M: tl.constexpr,
    BLOCK_N: tl.constexpr,
    BLOCK_K: tl.constexpr,
    GROUP_M: tl.constexpr,
):
    pid = tl.program_id(axis=0)
    num_pid_m = tl.cdiv(M, BLOCK_M)
    num_pid_n = tl.cdiv(N, BLOCK_N)
    num_pid_in_group = GROUP_M * num_pid_n
    group_id = pid // num_pid_in_group
    first_pid_m = group_id * GROUP_M
    group_size_m = min(num_pid_m - first_pid_m, GROUP_M)
    pid_m = first_pid_m + ((pid % num_pid_in_group) % group_size_m)
    pid_n = (pid % num_pid_in_group) // group_size_m

    offs_am = (pid_m * BLOCK_M + tl.arange(0, BLOCK_M)) % M
    offs_bn = (pid_n * BLOCK_N + tl.arange(0, BLOCK_N)) % N
    offs_k = tl.arange(0, BLOCK_K)
    a_ptrs = a_ptr + offs_am[:, None] * stride_am + offs_k[None, :] * stride_ak
    b_ptrs = b_ptr + offs_k[:, None] * stride_bk + offs_bn[None, :] * stride_bn

    acc = tl.zeros((BLOCK_M, BLOCK_N), dtype=tl.float32)
    for kk in range(0, tl.cdiv(K, BLOCK_K)):
        a = tl.load(a_ptrs, mask=offs_k[None, :] < K - kk * BLOCK_K, other=0.0)
        b = tl.load(b_ptrs, mask=offs_k[:, None] < K - kk * BLOCK_K, other=0.0)
        acc = tl.dot(a, b, acc)
        a_ptrs += BLOCK_K * stride_ak
        b_ptrs += BLOCK_K * stride_bk

    c = acc.to(c_ptr.dtype.element_ty)
    offs_cm = pid_m * BLOCK_M + tl.arange(0, BLOCK_M)
    offs_cn = pid_n * BLOCK_N + tl.arange(0, BLOCK_N)
    c_ptrs = c_ptr + offs_cm[:, None] * stride_cm + offs_cn[None, :] * stride_cn
    mask = (offs_cm[:, None] < M) & (offs_cn[None, :] < N)
    tl.store(c_ptrs, c, mask=mask)

# config = {"BLOCK_K": 128, "BLOCK_M": 16, "BLOCK_N": 512, "GROUP_M": 8, "arch": "sm_100", "dtype": "fp8e4m3", "num_ctas": 1, "num_stages": 2, "num_warps": 4}
# arch = sm_100


// ===== COMPILED SASS (sm_100a) =====

	.target	sm_100a

	.elftype	@"ET_EXEC"


//--------------------- .note.nv.tkinfo           --------------------------
	.section	.note.nv.tkinfo,"",@"SHT_NOTE"
	.sectionflags	@"SHF_NOTE_NV_TKINFO"
	.tkinfo
        /*0018*/ 	.word	0x00000081
        /*0030*/ 	.string	""
        /*0030*/ 	.string	"ptxas-blackwell"
        /*0030*/ 	.string	"Cuda compilation tools, release 12.9, V12.9.86"
        /*0030*/ 	.string	"Build cuda_12.9.r12.9/compiler.36037853_0"
        /*0030*/ 	.string	"-v  -suppress-debug-info  -lineinfo  -arch sm_100a "



//--------------------- .note.nv.cuver            --------------------------
	.section	.note.nv.cuver,"",@"SHT_NOTE"
	.sectionflags	@"SHF_NOTE_NV_CUVER"
        /*0018*/ 	.short	0x0001
        /*001a*/ 	.short	0x0064
        /*001c*/ 	.short	0x0001
        /*001e*/ 	.short	0x0000
        /*0020*/ 	.short	0x0001
        /*0022*/ 	.short	0x0000


//--------------------- .nv.info                  --------------------------
	.section	.nv.info,"",@"SHT_CUDA_INFO"
	.align	4


	//----- nvinfo : EIATTR_REGCOUNT
	.align		4
        /*0000*/ 	.byte	0x04, 0x2f
        /*0002*/ 	.short	(.L_1 - .L_0)
	.align		4
.L_0:
        /*0004*/ 	.word	index@(matmul_kernel)
        /*0008*/ 	.word	0x00000020


	//----- nvinfo : EIATTR_FRAME_SIZE
	.align		4
.L_1:
        /*000c*/ 	.byte	0x04, 0x11
        /*000e*/ 	.short	(.L_3 - .L_2)
	.align		4
.L_2:
        /*0010*/ 	.word	index@(matmul_kernel)
        /*0014*/ 	.word	0x000027e8


	//----- nvinfo : EIATTR_MIN_STACK_SIZE
	.align		4
.L_3:
        /*0018*/ 	.byte	0x04, 0x12
        /*001a*/ 	.short	(.L_5 - .L_4)
	.align		4
.L_4:
        /*001c*/ 	.word	index@(matmul_kernel)
        /*0020*/ 	.word	0x000027e8
.L_5:


//--------------------- .nv.info.matmul_kernel    --------------------------
	.section	.nv.info.matmul_kernel,"",@"SHT_CUDA_INFO"
	.sectionflags	@""
	.align	4


	//----- nvinfo : EIATTR_CUDA_API_VERSION
	.align		4
        /*0000*/ 	.byte	0x04, 0x37
        /*0002*/ 	.short	(.L_7 - .L_6)
.L_6:
        /*0004*/ 	.word	0x00000081


	//----- nvinfo : EIATTR_KPARAM_INFO
	.align		4
.L_7:
        /*0008*/ 	.byte	0x04, 0x17
        /*000a*/ 	.short	(.L_9 - .L_8)
.L_8:
        /*000c*/ 	.word	0x00000000
        /*0010*/ 	.short	0x000d
        /*0012*/ 	.short	0x0048
        /*0014*/ 	.byte	0x00, 0xf4, 0x21, 0x00


	//----- nvinfo : EIATTR_KPARAM_INFO
	.align		4
.L_9:
        /*0018*/ 	.byte	0x04, 0x17
        /*001a*/ 	.short	(.L_11 - .L_10)
.L_10:
        /*001c*/ 	.word	0x00000000
        /*0020*/ 	.short	0x000c
        /*0022*/ 	.short	0x0040
        /*0024*/ 	.byte	0x00, 0xf4, 0x21, 0x00


	//----- nvinfo : EIATTR_KPARAM_INFO
	.align		4
.L_11:
        /*0028*/ 	.byte	0x04, 0x17
        /*002a*/ 	.short	(.L_13 - .L_12)
.L_12:
        /*002c*/ 	.word	0x00000000
        /*0030*/ 	.short	0x000b
        /*0032*/ 	.short	0x0038
        /*0034*/ 	.byte	0x00, 0xf0, 0x11, 0x00


	//----- nvinfo : EIATTR_KPARAM_INFO
	.align		4
.L_13:
        /*0038*/ 	.byte	0x04, 0x17
        /*003a*/ 	.short	(.L_15 - .L_14)
.L_14:
        /*003c*/ 	.word	0x00000000
        /*0040*/ 	.short	0x000a
        /*0042*/ 	.short	0x0034
        /*0044*/ 	.byte	0x00, 0xf0, 0x11, 0x00


	//----- nvinfo : EIATTR_KPARAM_INFO
	.align		4
.L_15:
        /*0048*/ 	.byte	0x04, 0x17
        /*004a*/ 	.short	(.L_17 - .L_16)
.L_16:
        /*004c*/ 	.word	0x00000000
        /*0050*/ 	.short	0x0009
        /*0052*/ 	.short	0x0030
        /*0054*/ 	.byte	0x00, 0xf0, 0x11, 0x00


	//----- nvinfo : EIATTR_KPARAM_INFO
	.align		4
.L_17:
        /*0058*/ 	.byte	0x04, 0x17
        /*005a*/ 	.short	(.L_19 - .L_18)
.L_18:
        /*005c*/ 	.word	0x00000000
        /*0060*/ 	.short	0x0008
        /*0062*/ 	.short	0x002c
        /*0064*/ 	.byte	0x00, 0xf0, 0x11, 0x00


	//----- nvinfo : EIATTR_KPARAM_INFO
	.align		4
.L_19:
        /*0068*/ 	.byte	0x04, 0x17
        /*006a*/ 	.short	(.L_21 - .L_20)
.L_20:
        /*006c*/ 	.word	0x00000000
        /*0070*/ 	.short	0x0007
        /*0072*/ 	.short	0x0028
        /*0074*/ 	.byte	0x00, 0xf0, 0x11, 0x00


	//----- nvinfo : EIATTR_KPARAM_INFO
	.align		4
.L_21:
        /*0078*/ 	.byte	0x04, 0x17
        /*007a*/ 	.short	(.L_23 - .L_22)
.L_22:
        /*007c*/ 	.word	0x00000000
        /*0080*/ 	.short	0x0006
        /*0082*/ 	.short	0x0024
        /*0084*/ 	.byte	0x00, 0xf0, 0x11, 0x00


	//----- nvinfo : EIATTR_KPARAM_INFO
	.align		4
.L_23:
        /*0088*/ 	.byte	0x04, 0x17
        /*008a*/ 	.short	(.L_25 - .L_24)
.L_24:
        /*008c*/ 	.word	0x00000000
        /*0090*/ 	.short	0x0005
        /*0092*/ 	.short	0x0020
        /*0094*/ 	.byte	0x00, 0xf0, 0x11, 0x00


	//----- nvinfo : EIATTR_KPARAM_INFO
	.align		4
.L_25:
        /*0098*/ 	.byte	0x04, 0x17
        /*009a*/ 	.short	(.L_27 - .L_26)
.L_26:
        /*009c*/ 	.word	0x00000000
        /*00a0*/ 	.short	0x0004
        /*00a2*/ 	.short	0x001c
        /*00a4*/ 	.byte	0x00, 0xf0, 0x11, 0x00


	//----- nvinfo : EIATTR_KPARAM_INFO
	.align		4
.L_27:
        /*00a8*/ 	.byte	0x04, 0x17
        /*00aa*/ 	.short	(.L_29 - .L_28)
.L_28:
        /*00ac*/ 	.word	0x00000000
        /*00b0*/ 	.short	0x0003
        /*00b2*/ 	.short	0x0018
        /*00b4*/ 	.byte	0x00, 0xf0, 0x11, 0x00


	//----- nvinfo : EIATTR_KPARAM_INFO
	.align		4
.L_29:
        /*00b8*/ 	.byte	0x04, 0x17
        /*00ba*/ 	.short	(.L_31 - .L_30)
.L_30:
        /*00bc*/ 	.word	0x00000000
        /*00c0*/ 	.short	0x0002
        /*00c2*/ 	.short	0x0010
        /*00c4*/ 	.byte	0x00, 0xf4, 0x21, 0x00


	//----- nvinfo : EIATTR_KPARAM_INFO
	.align		4
.L_31:
        /*00c8*/ 	.byte	0x04, 0x17
        /*00ca*/ 	.short	(.L_33 - .L_32)
.L_32:
        /*00cc*/ 	.word	0x00000000
        /*00d0*/ 	.short	0x0001
        /*00d2*/ 	.short	0x0008
        /*00d4*/ 	.byte	0x00, 0xf4, 0x21, 0x00


	//----- nvinfo : EIATTR_KPARAM_INFO
	.align		4
.L_33:
        /*00d8*/ 	.byte	0x04, 0x17
        /*00da*/ 	.short	(.L_35 - .L_34)
.L_34:
        /*00dc*/ 	.word	0x00000000
        /*00e0*/ 	.short	0x0000
        /*00e2*/ 	.short	0x0000
        /*00e4*/ 	.byte	0x00, 0xf4, 0x21, 0x00


	//----- nvinfo : EIATTR_SPARSE_MMA_MASK
	.align		4
.L_35:
        /*00e8*/ 	.byte	0x03, 0x50
        /*00ea*/ 	.short	0x0000


	//----- nvinfo : EIATTR_MAXREG_COUNT
	.align		4
        /*00ec*/ 	.byte	0x03, 0x1b
        /*00ee*/ 	.short	0x00ff


	//----- nvinfo : EIATTR_NUM_BARRIERS
	.align		4
        /*00f0*/ 	.byte	0x02, 0x4c
        /*00f2*/ 	.byte	0x01
	.zero		1


	//----- nvinfo : EIATTR_ANNOTATIONS
	.align		4
        /*00f4*/ 	.byte	0x04, 0x55
        /*00f6*/ 	.short	(.L_37 - .L_36)


	//   ....[0]....
.L_36:
        /*00f8*/ 	.word	0x00000001
        /*00fc*/ 	.byte	0x20, 0x05, 0x00, 0x00, 0x01, 0x00, 0x00, 0x00, 0x30, 0x05, 0x00, 0x00, 0x01, 0x00, 0x00, 0x00
        /* <DEDUP_REMOVED lines=1542> */
        /*616c*/ 	.byte	0x60, 0x95, 0x02, 0x00, 0x01, 0x00, 0x00, 0x00, 0x80, 0x95, 0x02, 0x00


	//----- nvinfo : EIATTR_VRC_CTA_INIT_COUNT
	.align		4
.L_37:
        /*6178*/ 	.byte	0x02, 0x4a
	.zero		1
	.zero		1


	//----- nvinfo : EIATTR_EXIT_INSTR_OFFSETS
	.align		4
        /*617c*/ 	.byte	0x04, 0x1c
        /*617e*/ 	.short	(.L_39 - .L_38)


	//   ....[0]....
.L_38:
        /*6180*/ 	.word	0x00062840


	//   ....[1]....
        /*6184*/ 	.word	0x00062860


	//----- nvinfo : EIATTR_REQNTID
	.align		4
.L_39:
        /*6188*/ 	.byte	0x04, 0x10
        /*618a*/ 	.short	(.L_41 - .L_40)
.L_40:
        /*618c*/ 	.word	0x00000080
        /*6190*/ 	.word	0x00000001
        /*6194*/ 	.word	0x00000001


	//----- nvinfo : EIATTR_CBANK_PARAM_SIZE
	.align		4
.L_41:
        /*6198*/ 	.byte	0x03, 0x19
        /*619a*/ 	.short	0x0050


	//----- nvinfo : EIATTR_PARAM_CBANK
	.align		4
        /*619c*/ 	.byte	0x04, 0x0a
        /*619e*/ 	.short	(.L_43 - .L_42)
	.align		4
.L_42:
        /*61a0*/ 	.word	index@(.nv.constant0.matmul_kernel)
        /*61a4*/ 	.short	0x0380
        /*61a6*/ 	.short	0x0050


	//----- nvinfo : EIATTR_SW_WAR
	.align		4
.L_43:
        /*61a8*/ 	.byte	0x04, 0x36
        /*61aa*/ 	.short	(.L_45 - .L_44)
.L_44:
        /*61ac*/ 	.word	0x00000008
.L_45:


//--------------------- .nv.compat                --------------------------
	.section	.nv.compat,"",@"SHT_CUDA_COMPAT_INFO"
	.align	4
        /*0000*/ 	.byte	0x02, 0x02, 0x02, 0x00, 0x02, 0x05, 0x05, 0x00, 0x02, 0x03, 0x00, 0x00, 0x02, 0x06, 0x01, 0x00


//--------------------- .nv.callgraph             --------------------------
	.section	.nv.callgraph,"",@"SHT_CUDA_CALLGRAPH"
	.align	4
	.sectionentsize	8
	.align		4
        /*0000*/ 	.word	0x00000000
	.align		4
        /*0004*/ 	.word	0xffffffff
	.align		4
        /*0008*/ 	.word	0x00000000
	.align		4
        /*000c*/ 	.word	0xfffffffe
	.align		4
        /*0010*/ 	.word	0x00000000
	.align		4
        /*0014*/ 	.word	0xfffffffd
	.align		4
        /*0018*/ 	.word	0x00000000
	.align		4
        /*001c*/ 	.word	0xfffffffc


//--------------------- .text.matmul_kernel       --------------------------
	.section	.text.matmul_kernel,"ax",@progbits
	.align	128
        .global         matmul_kernel
        .type           matmul_kernel,@function
        .size           matmul_kernel,(.L_x_4 - matmul_kernel)
        .other          matmul_kernel,@"STO_CUDA_ENTRY STV_DEFAULT"
matmul_kernel:
.text.matmul_kernel:
[----:B------:R-:W0:Y:S08]  /*0000*/  LDC R1, c[0x0][0x37c] ;  /* 0x0000df00ff017b82 */ /* 0x000e300000000800 */
[----:B------:R-:W1:Y:S01]  /*0010*/  LDC.64 R4, c[0x0][0x398] ;  /* 0x0000e600ff047b82 */ /* 0x000e620000000a00 */
[----:B------:R-:W2:Y:S01]  /*0020*/  S2R R14, SR_TID.X ;  /* 0x00000000000e7919 */ /* 0x000ea20000002100 */
[----:B------:R-:W3:Y:S01]  /*0030*/  LDCU UR4, c[0x0][0x3a0] ;  /* 0x00007400ff0477ac */ /* 0x000ee20008000800 */
[----:B0-----:R-:W-:Y:S01]  /*0040*/  VIADD R1, R1, 0xffffd818 ;  /* 0xffffd81801017836 */ /* 0x001fe20000000000 */
[----:B------:R-:W0:Y:S01]  /*0050*/  LDCU.64 UR8, c[0x0][0x358] ;  /* 0x00006b00ff0877ac */ /* 0x000e220008000a00 */
[----:B---3--:R-:W-:Y:S01]  /*0060*/  UIADD3 UR4, UPT, UPT, UR4, 0x7f, URZ ;  /* 0x0000007f04047890 */ /* 0x008fe2000fffe0ff */
[----:B-1----:R-:W-:-:S03]  /*0070*/  VIADD R0, R5, 0x1ff ;  /* 0x000001ff05007836 */ /* 0x002fc60000000000 */
[----:B------:R-:W-:Y:S02]  /*0080*/  UISETP.GT.AND UP0, UPT, UR4, 0x7f, UPT ;  /* 0x0000007f0400788c */ /* 0x000fe4000bf04270 */
[----:B------:R-:W-:-:S04]  /*0090*/  SHF.R.S32.HI R3, RZ, 0x1f, R0 ;  /* 0x0000001fff037819 */ /* 0x000fc80000011400 */
[----:B------:R-:W-:-:S04]  /*00a0*/  LEA.HI R3, R3, R0, RZ, 0x9 ;  /* 0x0000000003037211 */ /* 0x000fc800078f48ff */
[----:B------:R-:W-:Y:S02]  /*00b0*/  SHF.R.S32.HI R0, RZ, 0x9, R3 ;  /* 0x00000009ff007819 */ /* 0x000fe40000011403 */
[----:B------:R-:W1:Y:S03]  /*00c0*/  S2R R3, SR_CTAID.X ;  /* 0x0000000000037919 */ /* 0x000e660000002500 */
[----:B------:R-:W-:-:S05]  /*00d0*/  IMAD.SHL.U32 R0, R0, 0x8, RZ ;  /* 0x0000000800007824 */ /* 0x000fca00078e00ff */
[-C--:B------:R-:W-:Y:S02]  /*00e0*/  IABS R9, R0.reuse ;  /* 0x0000000000097213 */ /* 0x080fe40000000000 */
[----:B------:R-:W-:Y:S02]  /*00f0*/  IABS R12, R0 ;  /* 0x00000000000c7213 */ /* 0x000fe40000000000 */
[----:B------:R-:W3:Y:S08]  /*0100*/  I2F.RP R2, R9 ;  /* 0x0000000900027306 */ /* 0x000ef00000209400 */
[----:B---3--:R-:W3:Y:S01]  /*0110*/  MUFU.RCP R2, R2 ;  /* 0x0000000200027308 */ /* 0x008ee20000001000 */
[----:B-1----:R-:W-:Y:S01]  /*0120*/  IABS R10, R3 ;  /* 0x00000003000a7213 */ /* 0x002fe20000000000 */
[----:B---3--:R-:W-:-:S02]  /*0130*/  VIADD R6, R2, 0xffffffe ;  /* 0x0ffffffe02067836 */ /* 0x008fc40000000000 */
[----:B------:R-:W-:-:S04]  /*0140*/  IMAD.MOV R2, RZ, RZ, -R12 ;  /* 0x000000ffff027224 */ /* 0x000fc800078e0a0c */
[----:B------:R1:W3:Y:S02]  /*0150*/  F2I.FTZ.U32.TRUNC.NTZ R7, R6 ;  /* 0x0000000600077305 */ /* 0x0002e4000021f000 */
[----:B-1----:R-:W-:Y:S02]  /*0160*/  IMAD.MOV.U32 R6, RZ, RZ, RZ ;  /* 0x000000ffff067224 */ /* 0x002fe400078e00ff */
[----:B---3--:R-:W-:-:S04]  /*0170*/  IMAD.MOV R8, RZ, RZ, -R7 ;  /* 0x000000ffff087224 */ /* 0x008fc800078e0a07 */
[----:B------:R-:W-:Y:S02]  /*0180*/  IMAD R11, R8, R9, RZ ;  /* 0x00000009080b7224 */ /* 0x000fe400078e02ff */
[----:B------:R-:W-:Y:S02]  /*0190*/  IMAD.MOV.U32 R8, RZ, RZ, R10 ;  /* 0x000000ffff087224 */ /* 0x000fe400078e000a */
[----:B------:R-:W-:-:S06]  /*01a0*/  IMAD.HI.U32 R7, R7, R11, R6 ;  /* 0x0000000b07077227 */ /* 0x000fcc00078e0006 */
[----:B------:R-:W-:-:S04]  /*01b0*/  IMAD.HI.U32 R7, R7, R8, RZ ;  /* 0x0000000807077227 */ /* 0x000fc800078e00ff */
[----:B------:R-:W-:-:S05]  /*01c0*/  IMAD R2, R7, R2, R8 ;  /* 0x0000000207027224 */ /* 0x000fca00078e0208 */
[----:B------:R-:W-:-:S13]  /*01d0*/  ISETP.GT.U32.AND P1, PT, R9, R2, PT ;  /* 0x000000020900720c */ /* 0x000fda0003f24070 */
[----:B------:R-:W-:Y:S02]  /*01e0*/  @!P1 IMAD.IADD R2, R2, 0x1, -R9 ;  /* 0x0000000102029824 */ /* 0x000fe400078e0a09 */
[----:B------:R-:W-:Y:S01]  /*01f0*/  @!P1 VIADD R7, R7, 0x1 ;  /* 0x0000000107079836 */ /* 0x000fe20000000000 */
[----:B------:R-:W-:Y:S02]  /*0200*/  ISETP.NE.AND P1, PT, R0, RZ, PT ;  /* 0x000000ff0000720c */ /* 0x000fe40003f25270 */
[----:B------:R-:W-:Y:S02]  /*0210*/  ISETP.GE.U32.AND P0, PT, R2, R9, PT ;  /* 0x000000090200720c */ /* 0x000fe40003f06070 */
[----:B------:R-:W-:-:S04]  /*0220*/  LOP3.LUT R2, R3, R0, RZ, 0x3c, !PT ;  /* 0x0000000003027212 */ /* 0x000fc800078e3cff */
[----:B------:R-:W-:Y:S01]  /*0230*/  ISETP.GE.AND P2, PT, R2, RZ, PT ;  /* 0x000000ff0200720c */ /* 0x000fe20003f46270 */
[----:B------:R-:W-:-:S06]  /*0240*/  VIADD R2, R4, 0xf ;  /* 0x0000000f04027836 */ /* 0x000fcc0000000000 */
[----:B------:R-:W-:-:S04]  /*0250*/  @P0 VIADD R7, R7, 0x1 ;  /* 0x0000000107070836 */ /* 0x000fc80000000000 */
[----:B------:R-:W-:Y:S01]  /*0260*/  IMAD.MOV.U32 R6, RZ, RZ, R7 ;  /* 0x000000ffff067224 */ /* 0x000fe200078e0007 */
[----:B------:R-:W-:-:S03]  /*0270*/  SHF.R.S32.HI R7, RZ, 0x1f, R2 ;  /* 0x0000001fff077819 */ /* 0x000fc60000011402 */
[----:B------:R-:W-:Y:S01]  /*0280*/  @!P2 IMAD.MOV R6, RZ, RZ, -R6 ;  /* 0x000000ffff06a224 */ /* 0x000fe200078e0a06 */
[----:B------:R-:W-:Y:S02]  /*0290*/  @!P1 LOP3.LUT R6, RZ, R0, RZ, 0x33, !PT ;  /* 0x00000000ff069212 */ /* 0x000fe400078e33ff */
[----:B------:R-:W-:-:S03]  /*02a0*/  LEA.HI R7, R7, R2, RZ, 0x4 ;  /* 0x0000000207077211 */ /* 0x000fc600078f20ff */
[----:B------:R-:W-:Y:S02]  /*02b0*/  IMAD.SHL.U32 R2, R6, 0x8, RZ ;  /* 0x0000000806027824 */ /* 0x000fe400078e00ff */
[----:B------:R-:W-:-:S03]  /*02c0*/  IMAD.MOV R6, RZ, RZ, -R6 ;  /* 0x000000ffff067224 */ /* 0x000fc600078e0a06 */
[----:B------:R-:W-:Y:S01]  /*02d0*/  LEA.HI.SX32 R7, R7, -R2, 0x1c ;  /* 0x8000000207077211 */ /* 0x000fe200078fe2ff */
[----:B------:R-:W-:Y:S02]  /*02e0*/  IMAD R15, R0, R6, R3 ;  /* 0x00000006000f7224 */ /* 0x000fe400078e0203 */
[----:B------:R-:W-:Y:S01]  /*02f0*/  IMAD.MOV.U32 R6, RZ, RZ, RZ ;  /* 0x000000ffff067224 */ /* 0x000fe200078e00ff */
[----:B------:R-:W-:Y:S02]  /*0300*/  VIMNMX R8, PT, PT, R7, 0x8, PT ;  /* 0x0000000807087848 */ /* 0x000fe40003fe0100 */
[----:B------:R-:W-:Y:S02]  /*0310*/  IABS R13, R15 ;  /* 0x0000000f000d7213 */ /* 0x000fe40000000000 */
[----:B------:R-:W-:-:S04]  /*0320*/  IABS R11, R8 ;  /* 0x00000008000b7213 */ /* 0x000fc80000000000 */
[----:B------:R-:W1:Y:S08]  /*0330*/  I2F.RP R9, R11 ;  /* 0x0000000b00097306 */ /* 0x000e700000209400 */
[----:B-1----:R-:W1:Y:S02]  /*0340*/  MUFU.RCP R9, R9 ;  /* 0x0000000900097308 */ /* 0x002e640000001000 */
[----:B-1----:R-:W-:-:S06]  /*0350*/  VIADD R7, R9, 0xffffffe ;  /* 0x0ffffffe09077836 */ /* 0x002fcc0000000000 */
[----:B------:R-:W1:Y:S02]  /*0360*/  F2I.FTZ.U32.TRUNC.NTZ R7, R7 ;  /* 0x0000000700077305 */ /* 0x000e64000021f000 */
[----:B-1----:R-:W-:-:S04]  /*0370*/  IMAD.MOV R10, RZ, RZ, -R7 ;  /* 0x000000ffff0a7224 */ /* 0x002fc800078e0a07 */
[----:B------:R-:W-:-:S04]  /*0380*/  IMAD.MOV.U32 R0, RZ, RZ, R10 ;  /* 0x000000ffff007224 */ /* 0x000fc800078e000a */
[----:B------:R-:W-:Y:S01]  /*0390*/  IMAD R3, R0, R11, RZ ;  /* 0x0000000b00037224 */ /* 0x000fe200078e02ff */
[----:B------:R-:W-:-:S03]  /*03a0*/  IABS R0, R8 ;  /* 0x0000000800007213 */ /* 0x000fc60000000000 */
[----:B------:R-:W-:Y:S01]  /*03b0*/  IMAD.HI.U32 R6, R7, R3, R6 ;  /* 0x0000000307067227 */ /* 0x000fe200078e0006 */
[----:B--2---:R-:W-:-:S03]  /*03c0*/  SHF.R.U32.HI R7, RZ, 0x4, R14 ;  /* 0x00000004ff077819 */ /* 0x004fc6000001160e */
[----:B------:R-:W-:Y:S01]  /*03d0*/  IMAD.MOV R0, RZ, RZ, -R0 ;  /* 0x000000ffff007224 */ /* 0x000fe200078e0a00 */
[----:B------:R-:W-:Y:S01]  /*03e0*/  SGXT.U32 R16, R7, 0x3 ;  /* 0x000000030710781a */ /* 0x000fe20000000000 */
        /* <DEDUP_REMOVED lines=8> */
[----:B------:R-:W-:Y:S02]  /*0470*/  ISETP.GE.AND P2, PT, R0, RZ, PT ;  /* 0x000000ff0000720c */ /* 0x000fe40003f46270 */
[----:B------:R-:W-:-:S05]  /*0480*/  LOP3.LUT R0, R14, 0xf, RZ, 0xc0, !PT ;  /* 0x0000000f0e007812 */ /* 0x000fca00078ec0ff */
[----:B------:R-:W-:-:S06]  /*0490*/  @P0 VIADD R6, R6, 0x1 ;  /* 0x0000000106060836 */ /* 0x000fcc0000000000 */
[----:B------:R-:W-:Y:S01]  /*04a0*/  @!P2 IMAD.MOV R6, RZ, RZ, -R6 ;  /* 0x000000ffff06a224 */ /* 0x000fe200078e0a06 */
[----:B------:R-:W-:-:S05]  /*04b0*/  @!P1 LOP3.LUT R6, RZ, R8, RZ, 0x33, !PT ;  /* 0x00000008ff069212 */ /* 0x000fca00078e33ff */
[----:B------:R-:W-:Y:S02]  /*04c0*/  IMAD.MOV R3, RZ, RZ, -R6 ;  /* 0x000000ffff037224 */ /* 0x000fe400078e0a06 */
[----:B------:R-:W-:Y:S02]  /*04d0*/  IMAD.SHL.U32 R28, R6, 0x200, RZ ;  /* 0x00000200061c7824 */ /* 0x000fe400078e00ff */
[----:B------:R-:W-:-:S04]  /*04e0*/  IMAD R3, R8, R3, R15 ;  /* 0x0000000308037224 */ /* 0x000fc800078e020f */
[----:B------:R-:W-:-:S04]  /*04f0*/  IMAD.IADD R3, R2, 0x1, R3 ;  /* 0x0000000102037824 */ /* 0x000fc800078e0203 */
[----:B------:R-:W-:Y:S01]  /*0500*/  IMAD R26, R3, 0x10, R0 ;  /* 0x00000010031a7824 */ /* 0x000fe200078e0200 */
[----:B------:R-:W-:-:S04]  /*0510*/  LOP3.LUT R0, R16, 0x70, RZ, 0xfc, !PT ;  /* 0x0000007010007812 */ /* 0x000fc800078efcff */
[----:B------:R1:W-:Y:S04]  /*0520*/  STL [R1+0x1a20], R26 ;  /* 0x001a201a01007387 */ /* 0x0003e80000100800 */
[----:B------:R1:W-:Y:S01]  /*0530*/  STL [R1+0x210], R28 ;  /* 0x0002101c01007387 */ /* 0x0003e20000100800 */
[----:B0-----:R-:W-:Y:S05]  /*0540*/  BRA.U UP0, `(.L_x_0) ;  /* 0x00000005000c7547 */ /* 0x001fea000b800000 */
[----:B------:R-:W-:Y:S01]  /*0550*/  IMAD.SHL.U32 R0, R14, 0x20, RZ ;  /* 0x000000200e007824 */ /* 0x000fe200078e00ff */
[----:B------:R2:W-:Y:S04]  /*0560*/  STL [R1+0x320], RZ ;  /* 0x000320ff01007387 */ /* 0x0005e80000100800 */
[----:B------:R2:W-:Y:S04]  /*0570*/  STL [R1+0x1a1c], R0 ;  /* 0x001a1c0001007387 */ /* 0x0005e80000100800 */
[----:B------:R2:W-:Y:S04]  /*0580*/  STL [R1+0x324], RZ ;  /* 0x000324ff01007387 */ /* 0x0005e80000100800 */
        /* <DEDUP_REMOVED lines=61> */
[----:B------:R2:W-:Y:S01]  /*0960*/  STL [R1+0x8c], RZ ;  /* 0x00008cff01007387 */ /* 0x0005e20000100800 */
[----:B------:R-:W-:Y:S05]  /*0970*/  BRA `(.L_x_1) ;  /* 0x000005dc00ec7947 */ /* 0x000fea0003800000 */
.L_x_0:
[----:B------:R-:W-:Y:S01]  /*0980*/  IABS R2, R5 ;  /* 0x0000000500027213 */ /* 0x000fe20000000000 */
[C---:B------:R-:W-:Y:S01]  /*0990*/  VIADD R0, R28.reuse, 0x1ff ;  /* 0x000001ff1c007836 */ /* 0x040fe20000000000 */
[----:B------:R0:W-:Y:S01]  /*09a0*/  STL [R1+0x1c20], R5 ;  /* 0x001c200501007387 */ /* 0x0001e20000100800 */
[C---:B------:R-:W-:Y:S01]  /*09b0*/  VIADD R6, R28.reuse, 0x1fe ;  /* 0x000001fe1c067836 */ /* 0x040fe20000000000 */
[----:B------:R-:W2:Y:S01]  /*09c0*/  I2F.RP R7, R2 ;  /* 0x0000000200077306 */ /* 0x000ea20000209400 */
[C---:B------:R-:W-:Y:S01]  /*09d0*/  VIADD R14, R28.reuse, 0x1fc ;  /* 0x000001fc1c0e7836 */ /* 0x040fe20000000000 */
[----:B------:R-:W-:Y:S01]  /*09e0*/  IABS R11, R0 ;  /* 0x00000000000b7213 */ /* 0x000fe20000000000 */
[C---:B------:R-:W-:Y:S01]  /*09f0*/  VIADD R12, R28.reuse, 0x1fb ;  /* 0x000001fb1c0c7836 */ /* 0x040fe20000000000 */
[----:B------:R-:W-:Y:S01]  /*0a00*/  IABS R10, R6 ;  /* 0x00000006000a7213 */ /* 0x000fe20000000000 */
[----:B------:R-:W-:Y:S01]  /*0a10*/  VIADD R16, R28, 0x1f3 ;  /* 0x000001f31c107836 */ /* 0x000fe20000000000 */
[----:B------:R-:W-:Y:S01]  /*0a20*/  IABS R23, R14 ;  /* 0x0000000e00177213 */ /* 0x000fe20000000000 */
[----:B------:R-:W3:Y:S01]  /*0a30*/  LDCU UR11, c[0x0][0x3a8] ;  /* 0x00007500ff0b77ac */ /* 0x000ee20008000800 */
[----:B------:R-:W-:-:S02]  /*0a40*/  IABS R21, R12 ;  /* 0x0000000c00157213 */ /* 0x000fc40000000000 */
[----:B------:R-:W-:Y:S01]  /*0a50*/  ISETP.GE.AND P6, PT, R0, RZ, PT ;  /* 0x000000ff0000720c */ /* 0x000fe20003fc6270 */
[----:B------:R-:W4:Y:S01]  /*0a60*/  LDCU UR4, c[0x0][0x3ac] ;  /* 0x00007580ff0477ac */ /* 0x000f220008000800 */
[----:B------:R-:W-:Y:S01]  /*0a70*/  ISETP.GE.AND P4, PT, R14, RZ, PT ;  /* 0x000000ff0e00720c */ /* 0x000fe20003f86270 */
[----:B--2---:R-:W2:Y:S01]  /*0a80*/  MUFU.RCP R7, R7 ;  /* 0x0000000700077308 */ /* 0x004ea20000001000 */
[----:B------:R-:W5:Y:S01]  /*0a90*/  LDCU.64 UR6, c[0x0][0x388] ;  /* 0x00007100ff0677ac */ /* 0x000f620008000a00 */
[----:B------:R-:W1:Y:S01]  /*0aa0*/  LDCU UR5, c[0x0][0x3b0] ;  /* 0x00007600ff0577ac */ /* 0x000e620008000800 */
[----:B------:R-:W0:Y:S01]  /*0ab0*/  LDCU UR10, c[0x0][0x3a8] ;  /* 0x00007500ff0a77ac */ /* 0x000e220008000800 */
[----:B--2---:R-:W-:Y:S02]  /*0ac0*/  VIADD R8, R7, 0xffffffe ;  /* 0x0ffffffe07087836 */ /* 0x004fe40000000000 */
[----:B------:R-:W-:Y:S02]  /*0ad0*/  VIADD R7, R28, 0x1fd ;  /* 0x000001fd1c077836 */ /* 0x000fe40000000000 */
[----:B------:R2:W0:Y:S03]  /*0ae0*/  F2I.FTZ.U32.TRUNC.NTZ R9, R8 ;  /* 0x0000000800097305 */ /* 0x000426000021f000 */
[----:B------:R-:W-:-:S02]  /*0af0*/  IABS R27, R7 ;  /* 0x00000007001b7213 */ /* 0x000fc40000000000 */
[----:B------:R-:W-:Y:S01]  /*0b00*/  ISETP.GE.AND P3, PT, R7, RZ, PT ;  /* 0x000000ff0700720c */ /* 0x000fe20003f66270 */
[----:B------:R-:W-:Y:S02]  /*0b10*/  VIADD R7, R28, 0x1f8 ;  /* 0x000001f81c077836 */ /* 0x000fe40000000000 */
[----:B--2---:R-:W-:Y:S02]  /*0b20*/  IMAD.MOV.U32 R8, RZ, RZ, RZ ;  /* 0x000000ffff087224 */ /* 0x004fe400078e00ff */
[----:B0-----:R-:W-:-:S04]  /*0b30*/  IMAD.MOV R3, RZ, RZ, -R9 ;  /* 0x000000ffff037224 */ /* 0x001fc800078e0a09 */
[----:B------:R-:W-:-:S04]  /*0b40*/  IMAD R3, R3, R2, RZ ;  /* 0x0000000203037224 */ /* 0x000fc800078e02ff */
[----:B------:R-:W-:-:S06]  /*0b50*/  IMAD.HI.U32 R3, R9, R3, R8 ;  /* 0x0000000309037227 */ /* 0x000fcc00078e0008 */
[----:B------:R-:W-:-:S04]  /*0b60*/  IMAD.HI.U32 R8, R3, R11, RZ ;  /* 0x0000000b03087227 */ /* 0x000fc800078e00ff */
[----:B------:R-:W-:Y:S02]  /*0b70*/  IMAD.MOV R9, RZ, RZ, -R8 ;  /* 0x000000ffff097224 */ /* 0x000fe400078e0a08 */
[----:B------:R-:W-:-:S04]  /*0b80*/  IMAD.HI.U32 R8, R3, R10, RZ ;  /* 0x0000000a03087227 */ /* 0x000fc800078e00ff */
[----:B------:R-:W-:Y:S02]  /*0b90*/  IMAD R11, R2, R9, R11 ;  /* 0x00000009020b7224 */ /* 0x000fe400078e020b */
[----:B------:R-:W-:-:S03]  /*0ba0*/  IMAD.HI.U32 R9, R3, R27, RZ ;  /* 0x0000001b03097227 */ /* 0x000fc600078e00ff */
[C---:B------:R-:W-:Y:S01]  /*0bb0*/  ISETP.GT.U32.AND P0, PT, R2.reuse, R11, PT ;  /* 0x0000000b0200720c */ /* 0x040fe20003f04070 */
[----:B------:R-:W-:Y:S02]  /*0bc0*/  IMAD.MOV R13, RZ, RZ, -R8 ;  /* 0x000000ffff0d7224 */ /* 0x000fe400078e0a08 */
[----:B------:R-:W-:Y:S02]  /*0bd0*/  IMAD.MOV R8, RZ, RZ, -R9 ;  /* 0x000000ffff087224 */ /* 0x000fe400078e0a09 */
[C---:B------:R-:W-:Y:S01]  /*0be0*/  IMAD R9, R2.reuse, R13, R10 ;  /* 0x0000000d02097224 */ /* 0x040fe200078e020a */
[----:B------:R-:W-:Y:S01]  /*0bf0*/  IABS R13, R7 ;  /* 0x00000007000d7213 */ /* 0x000fe20000000000 */
[C---:B------:R-:W-:Y:S02]  /*0c00*/  IMAD R27, R2.reuse, R8, R27 ;  /* 0x00000008021b7224 */ /* 0x040fe400078e021b */
[----:B------:R-:W-:Y:S01]  /*0c10*/  IMAD.HI.U32 R8, R3, R23, RZ ;  /* 0x0000001703087227 */ /* 0x000fe200078e00ff */
[----:B------:R-:W-:-:S02]  /*0c20*/  ISETP.GT.U32.AND P1, PT, R2, R9, PT ;  /* 0x000000090200720c */ /* 0x000fc40003f24070 */
[----:B------:R-:W-:Y:S01]  /*0c30*/  ISETP.GT.U32.AND P2, PT, R2, R27, PT ;  /* 0x0000001b0200720c */ /* 0x000fe20003f44070 */
[----:B------:R-:W-:Y:S01]  /*0c40*/  @!P0 IMAD.IADD R11, R11, 0x1, -R2 ;  /* 0x000000010b0b8824 */ /* 0x000fe200078e0a02 */
[----:B------:R-:W-:Y:S01]  /*0c50*/  ISETP.GE.AND P0, PT, R6, RZ, PT ;  /* 0x000000ff0600720c */ /* 0x000fe20003f06270 */
[----:B------:R-:W-:-:S03]  /*0c60*/  IMAD.HI.U32 R10, R3, R21, RZ ;  /* 0x00000015030a7227 */ /* 0x000fc600078e00ff */
[C---:B------:R-:W-:Y:S01]  /*0c70*/  ISETP.GT.U32.AND P5, PT, R2.reuse, R11, PT ;  /* 0x0000000b0200720c */ /* 0x040fe20003fa4070 */
[----:B------:R-:W-:Y:S02]  /*0c80*/  IMAD.MOV R8, RZ, RZ, -R8 ;  /* 0x000000ffff087224 */ /* 0x000fe400078e0a08 */
[----:B------:R-:W-:Y:S02]  /*0c90*/  IMAD.MOV R10, RZ, RZ, -R10 ;  /* 0x000000ffff0a7224 */ /* 0x000fe400078e0a0a */
[C---:B------:R-:W-:Y:S02]  /*0ca0*/  IMAD R23, R2.reuse, R8, R23 ;  /* 0x0000000802177224 */ /* 0x040fe400078e0217 */
[----:B------:R-:W-:Y:S02]  /*0cb0*/  IMAD R21, R2, R10, R21 ;  /* 0x0000000a02157224 */ /* 0x000fe400078e0215 */
[----:B------:R-:W-:Y:S02]  /*0cc0*/  @!P2 IMAD.IADD R27, R27, 0x1, -R2 ;  /* 0x000000011b1ba824 */ /* 0x000fe400078e0a02 */
[----:B------:R-:W-:-:S02]  /*0cd0*/  VIADD R6, R28, 0x1fa ;  /* 0x000001fa1c067836 */ /* 0x000fc40000000000 */
[--C-:B------:R-:W-:Y:S01]  /*0ce0*/  @!P5 IMAD.IADD R11, R11, 0x1, -R2.reuse ;  /* 0x000000010b0bd824 */ /* 0x100fe200078e0a02 */
[----:B------:R-:W-:Y:S01]  /*0cf0*/  ISETP.GT.U32.AND P5, PT, R2, R23, PT ;  /* 0x000000170200720c */ /* 0x000fe20003fa4070 */
[----:B------:R-:W-:Y:S01]  /*0d00*/  VIADD R8, R28, 0x1f9 ;  /* 0x000001f91c087836 */ /* 0x000fe20000000000 */
[C---:B------:R-:W-:Y:S01]  /*0d10*/  ISETP.GT.U32.AND P2, PT, R2.reuse, R27, PT ;  /* 0x0000001b0200720c */ /* 0x040fe20003f44070 */
[----:B------:R-:W-:Y:S01]  /*0d20*/  IMAD.MOV.U32 R15, RZ, RZ, R11 ;  /* 0x000000ffff0f7224 */ /* 0x000fe200078e000b */
[----:B------:R-:W-:Y:S01]  /*0d30*/  IABS R19, R6 ;  /* 0x0000000600137213 */ /* 0x000fe20000000000 */
[----:B------:R-:W-:Y:S01]  /*0d40*/  @!P1 IMAD.IADD R9, R9, 0x1, -R2 ;  /* 0x0000000109099824 */ /* 0x000fe200078e0a02 */
[----:B------:R-:W-:Y:S01]  /*0d50*/  IABS R11, R8 ;  /* 0x00000008000b7213 */ /* 0x000fe20000000000 */
[----:B------:R-:W-:Y:S01]  /*0d60*/  @!P6 IMAD.MOV R15, RZ, RZ, -R15 ;  /* 0x000000ffff0fe224 */ /* 0x000fe200078e0a0f */
[C---:B------:R-:W-:Y:S01]  /*0d70*/  ISETP.GT.U32.AND P6, PT, R2.reuse, R21, PT ;  /* 0x000000150200720c */ /* 0x040fe20003fc4070 */
[----:B------:R-:W-:Y:S01]  /*0d80*/  IMAD.HI.U32 R0, R3, R19, RZ ;  /* 0x0000001303007227 */ /* 0x000fe200078e00ff */
[----:B------:R-:W-:-:S02]  /*0d90*/  ISETP.GT.U32.AND P1, PT, R2, R9, PT ;  /* 0x000000090200720c */ /* 0x000fc40003f24070 */
[----:B------:R0:W-:Y:S01]  /*0da0*/  STL [R1+0x38], R15 ;  /* 0x0000380f01007387 */ /* 0x0001e20000100800 */
[--C-:B------:R-:W-:Y:S02]  /*0db0*/  @!P5 IMAD.IADD R23, R23, 0x1, -R2.reuse ;  /* 0x000000011717d824 */ /* 0x100fe400078e0a02 */
[----:B------:R-:W-:Y:S01]  /*0dc0*/  @!P2 IMAD.IADD R27, R27, 0x1, -R2 ;  /* 0x000000011b1ba824 */ /* 0x000fe200078e0a02 */
[----:B------:R-:W-:Y:S01]  /*0dd0*/  ISETP.GE.AND P2, PT, R6, RZ, PT ;  /* 0x000000ff0600720c */ /* 0x000fe20003f46270 */
[----:B------:R-:W-:Y:S01]  /*0de0*/  IMAD.HI.U32 R6, R3, R11, RZ ;  /* 0x0000000b03067227 */ /* 0x000fe200078e00ff */
[----:B------:R-:W-:-:S03]  /*0df0*/  ISETP.GT.U32.AND P5, PT, R2, R23, PT ;  /* 0x000000170200720c */ /* 0x000fc60003fa4070 */
[----:B------:R-:W-:Y:S02]  /*0e00*/  @!P6 IMAD.IADD R21, R21, 0x1, -R2 ;  /* 0x000000011515e824 */ /* 0x000fe400078e0a02 */
[----:B------:R-:W-:Y:S02]  /*0e10*/  IMAD.MOV R0, RZ, RZ, -R0 ;  /* 0x000000ffff007224 */ /* 0x000fe400078e0a00 */
[----:B------:R-:W-:Y:S01]  /*0e20*/  IMAD.MOV R6, RZ, RZ, -R6 ;  /* 0x000000ffff067224 */ /* 0x000fe200078e0a06 */
[C---:B------:R-:W-:Y:S01]  /*0e30*/  ISETP.GT.U32.AND P6, PT, R2.reuse, R21, PT ;  /* 0x000000150200720c */ /* 0x040fe20003fc4070 */
[C---:B------:R-:W-:Y:S02]  /*0e40*/  IMAD R19, R2.reuse, R0, R19 ;  /* 0x0000000002137224 */ /* 0x040fe400078e0213 */
[C---:B------:R-:W-:Y:S02]  /*0e50*/  IMAD R11, R2.reuse, R6, R11 ;  /* 0x00000006020b7224 */ /* 0x040fe400078e020b */
[--C-:B------:R-:W-:Y:S01]  /*0e60*/  @!P5 IMAD.IADD R23, R23, 0x1, -R2.reuse ;  /* 0x000000011717d824 */ /* 0x100fe200078e0a02 */
[----:B------:R-:W-:Y:S01]  /*0e70*/  ISETP.GT.U32.AND P5, PT, R2, R19, PT ;  /* 0x000000130200720c */ /* 0x000fe20003fa4070 */
[----:B------:R-:W-:Y:S01]  /*0e80*/  @!P1 IMAD.IADD R9, R9, 0x1, -R2 ;  /* 0x0000000109099824 */ /* 0x000fe200078e0a02 */
[----:B------:R-:W-:Y:S01]  /*0e90*/  ISETP.GE.AND P1, PT, R12, RZ, PT ;  /* 0x000000ff0c00720c */ /* 0x000fe20003f26270 */
[----:B------:R-:W-:-:S02]  /*0ea0*/  VIADD R10, R28, 0x1f7 ;  /* 0x000001f71c0a7836 */ /* 0x000fc40000000000 */
[----:B------:R-:W-:Y:S02]  /*0eb0*/  IMAD.MOV.U32 R5, RZ, RZ, R9 ;  /* 0x000000ffff057224 */ /* 0x000fe400078e0009 */
[--C-:B------:R-:W-:Y:S01]  /*0ec0*/  @!P6 IMAD.IADD R21, R21, 0x1, -R2.reuse ;  /* 0x000000011515e824 */ /* 0x100fe200078e0a02 */
[----:B------:R-:W-:Y:S01]  /*0ed0*/  ISETP.GT.U32.AND P6, PT, R2, R11, PT ;  /* 0x0000000b0200720c */ /* 0x000fe20003fc4070 */
[----:B------:R-:W-:Y:S01]  /*0ee0*/  @!P0 IMAD.MOV R5, RZ, RZ, -R5 ;  /* 0x000000ffff058224 */ /* 0x000fe200078e0a05 */
[----:B------:R-:W-:Y:S01]  /*0ef0*/  IABS R17, R10 ;  /* 0x0000000a00117213 */ /* 0x000fe20000000000 */
[----:B------:R-:W-:Y:S01]  /*0f00*/  VIADD R9, R28, 0x1f5 ;  /* 0x000001f51c097836 */ /* 0x000fe20000000000 */
[----:B------:R-:W-:Y:S01]  /*0f10*/  ISETP.GE.AND P0, PT, R8, RZ, PT ;  /* 0x000000ff0800720c */ /* 0x000fe20003f06270 */
[----:B------:R-:W-:Y:S01]  /*0f20*/  @!P5 IMAD.IADD R19, R19, 0x1, -R2 ;  /* 0x000000011313d824 */ /* 0x000fe200078e0a02 */
[----:B------:R2:W-:Y:S01]  /*0f30*/  STL [R1+0x40], R5 ;  /* 0x0000400501007387 */ /* 0x0005e20000100800 */
[----:B------:R-:W-:Y:S01]  /*0f40*/  IMAD.HI.U32 R6, R3, R17, RZ ;  /* 0x0000001103067227 */ /* 0x000fe200078e00ff */
[----:B0-----:R-:W-:-:S03]  /*0f50*/  IABS R15, R9 ;  /* 0x00000009000f7213 */ /* 0x001fc60000000000 */
[----:B------:R-:W-:Y:S02]  /*0f60*/  IMAD.MOV R6, RZ, RZ, -R6 ;  /* 0x000000ffff067224 */ /* 0x000fe400078e0a06 */
[----:B------:R-:W-:Y:S01]  /*0f70*/  @!P6 IMAD.IADD R11, R11, 0x1, -R2 ;  /* 0x000000010b0be824 */ /* 0x000fe200078e0a02 */
[C---:B------:R-:W-:Y:S01]  /*0f80*/  ISETP.GT.U32.AND P6, PT, R2.reuse, R19, PT ;  /* 0x000000130200720c */ /* 0x040fe20003fc4070 */
[----:B------:R-:W-:Y:S02]  /*0f90*/  IMAD R17, R2, R6, R17 ;  /* 0x0000000602117224 */ /* 0x000fe400078e0211 */
[----:B--2---:R-:W-:Y:S02]  /*0fa0*/  IMAD.MOV.U32 R5, RZ, RZ, R27 ;  /* 0x000000ffff057224 */ /* 0x004fe400078e001b */
[----:B------:R-:W-:Y:S02]  /*0fb0*/  VIADD R12, R28, 0x1f6 ;  /* 0x000001f61c0c7836 */ /* 0x000fe40000000000 */
[----:B------:R-:W-:Y:S01]  /*0fc0*/  @!P3 IMAD.MOV R5, RZ, RZ, -R5 ;  /* 0x000000ffff05b224 */ /* 0x000fe200078e0a05 */
[----:B------:R-:W-:Y:S01]  /*0fd0*/  ISETP.GE.AND P3, PT, R7, RZ, PT ;  /* 0x000000ff0700720c */ /* 0x000fe20003f66270 */
[----:B------:R-:W-:Y:S01]  /*0fe0*/  IMAD.HI.U32 R0, R3, R13, RZ ;  /* 0x0000000d03007227 */ /* 0x000fe200078e00ff */
[----:B------:R-:W-:-:S02]  /*0ff0*/  IABS R18, R12 ;  /* 0x0000000c00127213 */ /* 0x000fc40000000000 */
[----:B------:R0:W-:Y:S01]  /*1000*/  STL [R1+0x4c], R5 ;  /* 0x00004c0501007387 */ /* 0x0001e20000100800 */
[----:B------:R-:W-:Y:S01]  /*1010*/  @!P6 IMAD.IADD R19, R19, 0x1, -R2 ;  /* 0x000000011313e824 */ /* 0x000fe200078e0a02 */
[----:B------:R-:W-:Y:S01]  /*1020*/  ISETP.GT.U32.AND P6, PT, R2, R17, PT ;  /* 0x000000110200720c */ /* 0x000fe20003fc4070 */
[----:B------:R-:W-:-:S04]  /*1030*/  IMAD.HI.U32 R6, R3, R15, RZ ;  /* 0x0000000f03067227 */ /* 0x000fc800078e00ff */
[----:B------:R-:W-:Y:S02]  /*1040*/  IMAD.MOV R0, RZ, RZ, -R0 ;  /* 0x000000ffff007224 */ /* 0x000fe400078e0a00 */
[----:B------:R-:W-:Y:S02]  /*1050*/  IMAD.MOV R6, RZ, RZ, -R6 ;  /* 0x000000ffff067224 */ /* 0x000fe400078e0a06 */
[----:B0-----:R-:W-:Y:S02]  /*1060*/  IMAD.MOV.U32 R5, RZ, RZ, R23 ;  /* 0x000000ffff057224 */ /* 0x001fe400078e0017 */
[C---:B------:R-:W-:Y:S02]  /*1070*/  IMAD R13, R2.reuse, R0, R13 ;  /* 0x00000000020d7224 */ /* 0x040fe400078e020d */
[----:B------:R-:W-:Y:S01]  /*1080*/  @!P4 IMAD.MOV R5, RZ, RZ, -R5 ;  /* 0x000000ffff05c224 */ /* 0x000fe200078e0a05 */
[C---:B------:R-:W-:Y:S01]  /*1090*/  ISETP.GT.U32.AND P4, PT, R2.reuse, R11, PT ;  /* 0x0000000b0200720c */ /* 0x040fe20003f84070 */
[C---:B------:R-:W-:Y:S01]  /*10a0*/  IMAD R15, R2.reuse, R6, R15 ;  /* 0x00000006020f7224 */ /* 0x040fe200078e020f */
[----:B------:R-:W-:Y:S01]  /*10b0*/  ISETP.GT.U32.AND P5, PT, R2, R13, PT ;  /* 0x0000000d0200720c */ /* 0x000fe20003fa4070 */
[----:B------:R-:W-:Y:S01]  /*10c0*/  IMAD.HI.U32 R25, R3, R18, RZ ;  /* 0x0000001203197227 */ /* 0x000fe200078e00ff */
[----:B------:R0:W-:Y:S01]  /*10d0*/  STL [R1+0x64], R5 ;  /* 0x0000640501007387 */ /* 0x0001e20000100800 */
[----:B------:R-:W-:-:S02]  /*10e0*/  IABS R6, R16 ;  /* 0x0000001000067213 */ /* 0x000fc40000000000 */
[----:B------:R-:W-:Y:S02]  /*10f0*/  IMAD.MOV.U32 R14, RZ, RZ, R21 ;  /* 0x000000ffff0e7224 */ /* 0x000fe400078e0015 */
[----:B------:R-:W-:Y:S01]  /*1100*/  @!P6 IMAD.IADD R17, R17, 0x1, -R2 ;  /* 0x000000011111e824 */ /* 0x000fe200078e0a02 */
[----:B------:R-:W-:Y:S01]  /*1110*/  ISETP.GT.U32.AND P6, PT, R2, R15, PT ;  /* 0x0000000f0200720c */ /* 0x000fe20003fc4070 */
[----:B------:R-:W-:Y:S02]  /*1120*/  VIADD R0, R28, 0x1f4 ;  /* 0x000001f41c007836 */ /* 0x000fe40000000000 */
[----:B------:R-:W-:Y:S02]  /*1130*/  IMAD.MOV R25, RZ, RZ, -R25 ;  /* 0x000000ffff197224 */ /* 0x000fe400078e0a19 */
[----:B0-----:R-:W-:Y:S01]  /*1140*/  IMAD.MOV.U32 R5, RZ, RZ, R19 ;  /* 0x000000ffff057224 */ /* 0x001fe200078e0013 */
[----:B------:R-:W-:Y:S01]  /*1150*/  IABS R7, R0 ;  /* 0x0000000000077213 */ /* 0x000fe20000000000 */
[----:B------:R-:W-:Y:S01]  /*1160*/  @!P1 IMAD.MOV R14, RZ, RZ, -R14 ;  /* 0x000000ffff0e9224 */ /* 0x000fe200078e0a0e */
[----:B------:R-:W-:Y:S01]  /*1170*/  ISETP.GE.AND P1, PT, R10, RZ, PT ;  /* 0x000000ff0a00720c */ /* 0x000fe20003f26270 */
[----:B------:R-:W-:-:S02]  /*1180*/  @!P2 IMAD.MOV R5, RZ, RZ, -R5 ;  /* 0x000000ffff05a224 */ /* 0x000fc400078e0a05 */
[----:B------:R-:W-:Y:S01]  /*1190*/  IMAD R18, R2, R25, R18 ;  /* 0x0000001902127224 */ /* 0x000fe200078e0212 */
[----:B------:R-:W-:Y:S01]  /*11a0*/  STL [R1+0x70], R14 ;  /* 0x0000700e01007387 */ /* 0x000fe20000100800 */
[--C-:B------:R-:W-:Y:S01]  /*11b0*/  @!P4 IMAD.IADD R11, R11, 0x1, -R2.reuse ;  /* 0x000000010b0bc824 */ /* 0x100fe200078e0a02 */
[----:B------:R-:W-:Y:S01]  /*11c0*/  ISETP.GE.AND P4, PT, R12, RZ, PT ;  /* 0x000000ff0c00720c */ /* 0x000fe20003f86270 */
[----:B------:R-:W-:Y:S01]  /*11d0*/  IMAD.HI.U32 R8, R3, R7, RZ ;  /* 0x0000000703087227 */ /* 0x000fe200078e00ff */
[----:B------:R0:W-:Y:S01]  /*11e0*/  STL [R1+0x80], R5 ;  /* 0x0000800501007387 */ /* 0x0001e20000100800 */
[----:B------:R-:W-:Y:S02]  /*11f0*/  ISETP.GT.U32.AND P2, PT, R2, R18, PT ;  /* 0x000000120200720c */ /* 0x000fe40003f44070 */
[--C-:B------:R-:W-:Y:S02]  /*1200*/  @!P5 IMAD.IADD R13, R13, 0x1, -R2.reuse ;  /* 0x000000010d0dd824 */ /* 0x100fe400078e0a02 */
[----:B------:R-:W-:-:S02]  /*1210*/  @!P6 IMAD.IADD R15, R15, 0x1, -R2 ;  /* 0x000000010f0fe824 */ /* 0x000fc400078e0a02 */
[----:B------:R-:W-:Y:S01]  /*1220*/  IMAD.MOV R8, RZ, RZ, -R8 ;  /* 0x000000ffff087224 */ /* 0x000fe200078e0a08 */
[----:B------:R-:W-:Y:S01]  /*1230*/  ISETP.GT.U32.AND P5, PT, R2, R13, PT ;  /* 0x0000000d0200720c */ /* 0x000fe20003fa4070 */
[----:B------:R-:W-:Y:S01]  /*1240*/  VIADD R10, R28, 0x1f1 ;  /* 0x000001f11c0a7836 */ /* 0x000fe20000000000 */
[C---:B------:R-:W-:Y:S01]  /*1250*/  ISETP.GT.U32.AND P6, PT, R2.reuse, R15, PT ;  /* 0x0000000f0200720c */ /* 0x040fe20003fc4070 */
[----:B0-----:R-:W-:Y:S02]  /*1260*/  IMAD.MOV.U32 R5, RZ, RZ, R11 ;  /* 0x000000ffff057224 */ /* 0x001fe400078e000b */
[C---:B------:R-:W-:Y:S01]  /*1270*/  IMAD R7, R2.reuse, R8, R7 ;  /* 0x0000000802077224 */ /* 0x040fe200078e0207 */
[----:B------:R-:W-:Y:S01]  /*1280*/  IABS R14, R10 ;  /* 0x0000000a000e7213 */ /* 0x000fe20000000000 */
[----:B------:R-:W-:Y:S01]  /*1290*/  @!P0 IMAD.MOV R5, RZ, RZ, -R5 ;  /* 0x000000ffff058224 */ /* 0x000fe200078e0a05 */
[----:B------:R-:W-:Y:S01]  /*12a0*/  ISETP.GT.U32.AND P0, PT, R2, R17, PT ;  /* 0x000000110200720c */ /* 0x000fe20003f04070 */
[----:B------:R-:W-:-:S03]  /*12b0*/  IMAD.HI.U32 R8, R3, R6, RZ ;  /* 0x0000000603087227 */ /* 0x000fc600078e00ff */
[----:B------:R0:W-:Y:S01]  /*12c0*/  STL [R1+0x88], R5 ;  /* 0x0000880501007387 */ /* 0x0001e20000100800 */
[----:B------:R-:W-:Y:S02]  /*12d0*/  @!P2 IMAD.IADD R18, R18, 0x1, -R2 ;  /* 0x000000011212a824 */ /* 0x000fe400078e0a02 */
[----:B------:R-:W-:Y:S02]  /*12e0*/  IMAD.MOV R8, RZ, RZ, -R8 ;  /* 0x000000ffff087224 */ /* 0x000fe400078e0a08 */
[----:B------:R-:W-:Y:S01]  /*12f0*/  @!P5 IMAD.IADD R13, R13, 0x1, -R2 ;  /* 0x000000010d0dd824 */ /* 0x000fe200078e0a02 */
[C---:B------:R-:W-:Y:S01]  /*1300*/  ISETP.GT.U32.AND P2, PT, R2.reuse, R18, PT ;  /* 0x000000120200720c */ /* 0x040fe20003f44070 */
[C---:B------:R-:W-:Y:S01]  /*1310*/  IMAD R6, R2.reuse, R8, R6 ;  /* 0x0000000802067224 */ /* 0x040fe200078e0206 */
[----:B------:R-:W-:Y:S01]  /*1320*/  ISETP.GE.AND P5, PT, R9, RZ, PT ;  /* 0x000000ff0900720c */ /* 0x000fe20003fa6270 */
[--C-:B------:R-:W-:Y:S01]  /*1330*/  @!P0 IMAD.IADD R17, R17, 0x1, -R2.reuse ;  /* 0x0000000111118824 */ /* 0x100fe200078e0a02 */
[C---:B------:R-:W-:Y:S01]  /*1340*/  ISETP.GT.U32.AND P0, PT, R2.reuse, R7, PT ;  /* 0x000000070200720c */ /* 0x040fe20003f04070 */
[----:B------:R-:W-:Y:S01]  /*1350*/  @!P6 IMAD.IADD R15, R15, 0x1, -R2 ;  /* 0x000000010f0fe824 */ /* 0x000fe200078e0a02 */
[----:B------:R-:W-:Y:S01]  /*1360*/  ISETP.GT.U32.AND P6, PT, R2, R6, PT ;  /* 0x000000060200720c */ /* 0x000fe20003fc4070 */
[----:B------:R-:W-:-:S02]  /*1370*/  VIADD R9, R28, 0x1f2 ;  /* 0x000001f21c097836 */ /* 0x000fc40000000000 */
[----:B------:R-:W-:Y:S02]  /*1380*/  VIADD R12, R28, 0x1f0 ;  /* 0x000001f01c0c7836 */ /* 0x000fe40000000000 */
[----:B------:R-:W-:Y:S01]  /*1390*/  IMAD.MOV.U32 R21, RZ, RZ, R13 ;  /* 0x000000ffff157224 */ /* 0x000fe200078e000d */
[----:B------:R-:W-:Y:S01]  /*13a0*/  IABS R19, R9 ;  /* 0x0000000900137213 */ /* 0x000fe20000000000 */
[--C-:B------:R-:W-:Y:S01]  /*13b0*/  @!P2 IMAD.IADD R18, R18, 0x1, -R2.reuse ;  /* 0x000000011212a824 */ /* 0x100fe200078e0a02 */
[----:B------:R-:W-:Y:S01]  /*13c0*/  IABS R11, R12 ;  /* 0x0000000c000b7213 */ /* 0x000fe20000000000 */
[----:B0-----:R-:W-:Y:S01]  /*13d0*/  IMAD.MOV.U32 R5, RZ, RZ, R17 ;  /* 0x000000ffff057224 */ /* 0x001fe200078e0011 */
[----:B------:R-:W-:Y:S01]  /*13e0*/  ISETP.GE.AND P2, PT, R0, RZ, PT ;  /* 0x000000ff0000720c */ /* 0x000fe20003f46270 */
[----:B------:R-:W-:Y:S01]  /*13f0*/  @!P0 IMAD.IADD R7, R7, 0x1, -R2 ;  /* 0x0000000107078824 */ /* 0x000fe200078e0a02 */
[----:B------:R-:W-:Y:S01]  /*1400*/  ISETP.GE.AND P0, PT, R16, RZ, PT ;  /* 0x000000ff1000720c */ /* 0x000fe20003f06270 */
[----:B------:R-:W-:-:S04]  /*1410*/  IMAD.HI.U32 R20, R3, R19, RZ ;  /* 0x0000001303147227 */ /* 0x000fc800078e00ff */
[----:B------:R-:W-:-:S04]  /*1420*/  IMAD.HI.U32 R0, R3, R14, RZ ;  /* 0x0000000e03007227 */ /* 0x000fc800078e00ff */
[----:B------:R-:W-:Y:S01]  /*1430*/  @!P6 IMAD.IADD R6, R6, 0x1, -R2 ;  /* 0x000000010606e824 */ /* 0x000fe200078e0a02 */
[----:B------:R-:W-:Y:S01]  /*1440*/  ISETP.GT.U32.AND P6, PT, R2, R7, PT ;  /* 0x000000070200720c */ /* 0x000fe20003fc4070 */
[----:B------:R-:W-:Y:S02]  /*1450*/  @!P3 IMAD.MOV R21, RZ, RZ, -R21 ;  /* 0x000000ffff15b224 */ /* 0x000fe400078e0a15 */
[----:B------:R-:W-:-:S03]  /*1460*/  IMAD.HI.U32 R8, R3, R11, RZ ;  /* 0x0000000b03087227 */ /* 0x000fc600078e00ff */
[----:B------:R-:W-:Y:S01]  /*1470*/  STL [R1+0x90], R21 ;  /* 0x0000901501007387 */ /* 0x000fe20000100800 */
[----:B------:R-:W-:Y:S02]  /*1480*/  IMAD.MOV R20, RZ, RZ, -R20 ;  /* 0x000000ffff147224 */ /* 0x000fe400078e0a14 */
[----:B------:R-:W-:Y:S02]  /*1490*/  IMAD.MOV R0, RZ, RZ, -R0 ;  /* 0x000000ffff007224 */ /* 0x000fe400078e0a00 */
[----:B------:R-:W-:Y:S01]  /*14a0*/  @!P1 IMAD.MOV R5, RZ, RZ, -R5 ;  /* 0x000000ffff059224 */ /* 0x000fe200078e0a05 */
[C---:B------:R-:W-:Y:S01]  /*14b0*/  ISETP.GT.U32.AND P1, PT, R2.reuse, R6, PT ;  /* 0x000000060200720c */ /* 0x040fe20003f24070 */
[----:B------:R-:W-:Y:S02]  /*14c0*/  IMAD.MOV R8, RZ, RZ, -R8 ;  /* 0x000000ffff087224 */ /* 0x000fe400078e0a08 */
[C---:B------:R-:W-:Y:S01]  /*14d0*/  IMAD R16, R2.reuse, R20, R19 ;  /* 0x0000001402107224 */ /* 0x040fe200078e0213 */
[----:B------:R0:W-:Y:S01]  /*14e0*/  STL [R1+0x98], R5 ;  /* 0x0000980501007387 */ /* 0x0001e20000100800 */
[----:B------:R-:W-:-:S02]  /*14f0*/  IMAD R14, R2, R0, R14 ;  /* 0x00000000020e7224 */ /* 0x000fc400078e020e */
[----:B------:R-:W-:Y:S01]  /*1500*/  VIADD R0, R28, 0x1ef ;  /* 0x000001ef1c007836 */ /* 0x000fe20000000000 */
[C---:B------:R-:W-:Y:S01]  /*1510*/  ISETP.GT.U32.AND P3, PT, R2.reuse, R16, PT ;  /* 0x000000100200720c */ /* 0x040fe20003f64070 */
[C---:B------:R-:W-:Y:S02]  /*1520*/  IMAD R11, R2.reuse, R8, R11 ;  /* 0x00000008020b7224 */ /* 0x040fe400078e020b */
[----:B------:R-:W-:Y:S01]  /*1530*/  @!P4 IMAD.MOV R18, RZ, RZ, -R18 ;  /* 0x000000ffff12c224 */ /* 0x000fe200078e0a12 */
[C---:B------:R-:W-:Y:S01]  /*1540*/  ISETP.GT.U32.AND P4, PT, R2.reuse, R14, PT ;  /* 0x0000000e0200720c */ /* 0x040fe20003f84070 */
[----:B------:R-:W-:Y:S01]  /*1550*/  @!P6 IMAD.IADD R7, R7, 0x1, -R2 ;  /* 0x000000010707e824 */ /* 0x000fe200078e0a02 */
[----:B------:R-:W-:Y:S01]  /*1560*/  IABS R13, R0 ;  /* 0x00000000000d7213 */ /* 0x000fe20000000000 */
[----:B0-----:R-:W-:Y:S01]  /*1570*/  IMAD.MOV.U32 R5, RZ, RZ, R15 ;  /* 0x000000ffff057224 */ /* 0x001fe200078e000f */
[----:B------:R-:W-:Y:S01]  /*1580*/  ISETP.GT.U32.AND P6, PT, R2, R11, PT ;  /* 0x0000000b0200720c */ /* 0x000fe20003fc4070 */
[----:B------:R-:W-:Y:S01]  /*1590*/  VIADD R8, R28, 0x1ee ;  /* 0x000001ee1c087836 */ /* 0x000fe20000000000 */
[----:B------:R-:W-:Y:S01]  /*15a0*/  STL [R1+0xa0], R18 ;  /* 0x0000a01201007387 */ /* 0x000fe20000100800 */
[----:B------:R-:W-:Y:S01]  /*15b0*/  @!P5 IMAD.MOV R5, RZ, RZ, -R5 ;  /* 0x000000ffff05d224 */ /* 0x000fe200078e0a05 */
[----:B------:R-:W-:Y:S01]  /*15c0*/  ISETP.GE.AND P5, PT, R9, RZ, PT ;  /* 0x000000ff0900720c */ /* 0x000fe20003fa6270 */
[----:B------:R-:W-:Y:S01]  /*15d0*/  IMAD.HI.U32 R15, R3, R13, RZ ;  /* 0x0000000d030f7227 */ /* 0x000fe200078e00ff */
[----:B------:R-:W-:-:S02]  /*15e0*/  IABS R17, R8 ;  /* 0x0000000800117213 */ /* 0x000fc40000000000 */
[----:B------:R0:W-:Y:S01]  /*15f0*/  STL [R1+0xa8], R5 ;  /* 0x0000a80501007387 */ /* 0x0001e20000100800 */
[----:B------:R-:W-:Y:S02]  /*1600*/  IMAD.MOV R15, RZ, RZ, -R15 ;  /* 0x000000ffff0f7224 */ /* 0x000fe400078e0a0f */
[--C-:B------:R-:W-:Y:S01]  /*1610*/  @!P1 IMAD.IADD R6, R6, 0x1, -R2.reuse ;  /* 0x0000000106069824 */ /* 0x100fe200078e0a02 */
[----:B------:R-:W-:Y:S01]  /*1620*/  ISETP.GE.AND P1, PT, R10, RZ, PT ;  /* 0x000000ff0a00720c */ /* 0x000fe20003f26270 */
[--C-:B------:R-:W-:Y:S01]  /*1630*/  @!P3 IMAD.IADD R16, R16, 0x1, -R2.reuse ;  /* 0x000000011010b824 */ /* 0x100fe200078e0a02 */
[----:B------:R-:W-:Y:S01]  /*1640*/  ISETP.GE.AND P3, PT, R12, RZ, PT ;  /* 0x000000ff0c00720c */ /* 0x000fe20003f66270 */
[----:B------:R-:W-:Y:S02]  /*1650*/  @!P4 IMAD.IADD R14, R14, 0x1, -R2 ;  /* 0x000000010e0ec824 */ /* 0x000fe400078e0a02 */
[----:B------:R-:W-:Y:S01]  /*1660*/  IMAD.MOV.U32 R9, RZ, RZ, R17 ;  /* 0x000000ffff097224 */ /* 0x000fe200078e0011 */
[----:B------:R-:W-:Y:S01]  /*1670*/  ISETP.GT.U32.AND P4, PT, R2, R16, PT ;  /* 0x000000100200720c */ /* 0x000fe20003f84070 */
[----:B0-----:R-:W-:-:S02]  /*1680*/  IMAD.MOV.U32 R5, RZ, RZ, R7 ;  /* 0x000000ffff057224 */ /* 0x001fc400078e0007 */
[C---:B------:R-:W-:Y:S02]  /*1690*/  IMAD R12, R2.reuse, R15, R13 ;  /* 0x0000000f020c7224 */ /* 0x040fe400078e020d */
[----:B------:R-:W-:Y:S02]  /*16a0*/  @!P2 IMAD.MOV R5, RZ, RZ, -R5 ;  /* 0x000000ffff05a224 */ /* 0x000fe400078e0a05 */
[----:B------:R-:W-:Y:S01]  /*16b0*/  @!P6 IMAD.IADD R11, R11, 0x1, -R2 ;  /* 0x000000010b0be824 */ /* 0x000fe200078e0a02 */
[C---:B------:R-:W-:Y:S01]  /*16c0*/  ISETP.GT.U32.AND P6, PT, R2.reuse, R14, PT ;  /* 0x0000000e0200720c */ /* 0x040fe20003fc4070 */
[----:B------:R-:W-:Y:S01]  /*16d0*/  IMAD.HI.U32 R10, R3, R9, RZ ;  /* 0x00000009030a7227 */ /* 0x000fe200078e00ff */
[----:B------:R0:W-:Y:S02]  /*16e0*/  STL [R1+0xb0], R5 ;  /* 0x0000b00501007387 */ /* 0x0001e40000100800 */
[----:B------:R-:W-:Y:S01]  /*16f0*/  ISETP.GT.U32.AND P2, PT, R2, R11, PT ;  /* 0x0000000b0200720c */ /* 0x000fe20003f44070 */
[----:B------:R-:W-:-:S02]  /*1700*/  IMAD.MOV R10, RZ, RZ, -R10 ;  /* 0x000000ffff0a7224 */ /* 0x000fc400078e0a0a */
[----:B------:R-:W-:Y:S02]  /*1710*/  VIADD R7, R28, 0x1ed ;  /* 0x000001ed1c077836 */ /* 0x000fe40000000000 */
[----:B------:R-:W-:Y:S02]  /*1720*/  IMAD R9, R2, R10, R9 ;  /* 0x0000000a02097224 */ /* 0x000fe400078e0209 */
[----:B------:R-:W-:Y:S01]  /*1730*/  @!P4 IMAD.IADD R16, R16, 0x1, -R2 ;  /* 0x000000011010c824 */ /* 0x000fe200078e0a02 */
[----:B------:R-:W-:Y:S01]  /*1740*/  ISETP.GE.AND P4, PT, R0, RZ, PT ;  /* 0x000000ff0000720c */ /* 0x000fe20003f86270 */
[----:B0-----:R-:W-:Y:S01]  /*1750*/  IMAD.MOV.U32 R5, RZ, RZ, R6 ;  /* 0x000000ffff057224 */ /* 0x001fe200078e0006 */
[----:B------:R-:W-:Y:S01]  /*1760*/  IABS R6, R7 ;  /* 0x0000000700067213 */ /* 0x000fe20000000000 */
[----:B------:R-:W-:Y:S01]  /*1770*/  @!P6 IMAD.IADD R14, R14, 0x1, -R2 ;  /* 0x000000010e0ee824 */ /* 0x000fe200078e0a02 */
[C---:B------:R-:W-:Y:S01]  /*1780*/  ISETP.GT.U32.AND P6, PT, R2.reuse, R9, PT ;  /* 0x000000090200720c */ /* 0x040fe20003fc4070 */
[----:B------:R-:W-:Y:S01]  /*1790*/  @!P0 IMAD.MOV R5, RZ, RZ, -R5 ;  /* 0x000000ffff058224 */ /* 0x000fe200078e0a05 */
[----:B------:R-:W-:Y:S01]  /*17a0*/  ISETP.GT.U32.AND P0, PT, R2, R12, PT ;  /* 0x0000000c0200720c */ /* 0x000fe20003f04070 */
[----:B------:R-:W-:-:S03]  /*17b0*/  IMAD.HI.U32 R15, R3, R6, RZ ;  /* 0x00000006030f7227 */ /* 0x000fc600078e00ff */
[----:B------:R0:W-:Y:S01]  /*17c0*/  STL [R1+0x7c8], R5 ;  /* 0x0007c80501007387 */ /* 0x0001e20000100800 */
[--C-:B------:R-:W-:Y:S01]  /*17d0*/  @!P2 IMAD.IADD R11, R11, 0x1, -R2.reuse ;  /* 0x000000010b0ba824 */ /* 0x100fe200078e0a02 */
[----:B------:R-:W-:Y:S01]  /*17e0*/  ISETP.GE.AND P2, PT, R8, RZ, PT ;  /* 0x000000ff0800720c */ /* 0x000fe20003f46270 */
[----:B------:R-:W-:Y:S02]  /*17f0*/  IMAD.MOV R15, RZ, RZ, -R15 ;  /* 0x000000ffff0f7224 */ /* 0x000fe400078e0a0f */
[C---:B------:R-:W-:Y:S02]  /*1800*/  VIADD R10, R28.reuse, 0x1ec ;  /* 0x000001ec1c0a7836 */ /* 0x040fe40000000000 */
[----:B------:R-:W-:Y:S02]  /*1810*/  VIADD R8, R28, 0x1eb ;  /* 0x000001eb1c087836 */ /* 0x000fe40000000000 */
[----:B------:R-:W-:Y:S01]  /*1820*/  @!P0 IMAD.IADD R12, R12, 0x1, -R2 ;  /* 0x000000010c0c8824 */ /* 0x000fe200078e0a02 */
[----:B------:R-:W-:Y:S01]  /*1830*/  IABS R0, R10 ;  /* 0x0000000a00007213 */ /* 0x000fe20000000000 */
[----:B0-----:R-:W-:Y:S01]  /*1840*/  IMAD.MOV.U32 R5, RZ, RZ, R16 ;  /* 0x000000ffff057224 */ /* 0x001fe200078e0010 */
[----:B------:R-:W-:Y:S01]  /*1850*/  ISETP.GE.AND P0, PT, R7, RZ, PT ;  /* 0x000000ff0700720c */ /* 0x000fe20003f06270 */
[C---:B------:R-:W-:Y:S01]  /*1860*/  IMAD R6, R2.reuse, R15, R6 ;  /* 0x0000000f02067224 */ /* 0x040fe200078e0206 */
[----:B------:R-:W-:Y:S01]  /*1870*/  IABS R7, R8 ;  /* 0x0000000800077213 */ /* 0x000fe20000000000 */
[----:B------:R-:W-:Y:S01]  /*1880*/  @!P5 IMAD.MOV R5, RZ, RZ, -R5 ;  /* 0x000000ffff05d224 */ /* 0x000fe200078e0a05 */
[----:B------:R-:W-:Y:S01]  /*1890*/  ISETP.GT.U32.AND P5, PT, R2, R12, PT ;  /* 0x0000000c0200720c */ /* 0x000fe20003fa4070 */
[----:B------:R-:W-:-:S02]  /*18a0*/  @!P6 IMAD.IADD R9, R9, 0x1, -R2 ;  /* 0x000000010909e824 */ /* 0x000fc400078e0a02 */
[----:B------:R-:W-:Y:S01]  /*18b0*/  @!P1 IMAD.MOV R14, RZ, RZ, -R14 ;  /* 0x000000ffff0e9224 */ /* 0x000fe200078e0a0e */
[----:B------:R0:W-:Y:S01]  /*18c0*/  STL [R1+0xbc], R5 ;  /* 0x0000bc0501007387 */ /* 0x0001e20000100800 */
[C---:B------:R-:W-:Y:S01]  /*18d0*/  ISETP.GT.U32.AND P1, PT, R2.reuse, R6, PT ;  /* 0x000000060200720c */ /* 0x040fe20003f24070 */
[----:B------:R-:W-:Y:S01]  /*18e0*/  IMAD.HI.U32 R13, R3, R0, RZ ;  /* 0x00000000030d7227 */ /* 0x000fe200078e00ff */
[----:B------:R-:W-:Y:S01]  /*18f0*/  ISETP.GT.U32.AND P6, PT, R2, R9, PT ;  /* 0x000000090200720c */ /* 0x000fe20003fc4070 */
[----:B------:R-:W-:Y:S02]  /*1900*/  STL [R1+0x7c0], R14 ;  /* 0x0007c00e01007387 */ /* 0x000fe40000100800 */
[----:B------:R-:W-:Y:S02]  /*1910*/  IMAD.MOV R13, RZ, RZ, -R13 ;  /* 0x000000ffff0d7224 */ /* 0x000fe400078e0a0d */
[----:B------:R-:W-:Y:S02]  /*1920*/  VIADD R18, R28, 0x1e5 ;  /* 0x000001e51c127836 */ /* 0x000fe40000000000 */
[----:B0-----:R-:W-:-:S02]  /*1930*/  IMAD.MOV.U32 R5, RZ, RZ, R11 ;  /* 0x000000ffff057224 */ /* 0x001fc400078e000b */
[----:B------:R-:W-:Y:S01]  /*1940*/  IMAD.HI.U32 R11, R3, R7, RZ ;  /* 0x00000007030b7227 */ /* 0x000fe200078e00ff */
[----:B------:R-:W-:-:S03]  /*1950*/  IABS R16, R18 ;  /* 0x0000001200107213 */ /* 0x000fc60000000000 */
[----:B------:R-:W-:Y:S01]  /*1960*/  @!P3 IMAD.MOV R5, RZ, RZ, -R5 ;  /* 0x000000ffff05b224 */ /* 0x000fe200078e0a05 */
[----:B------:R-:W-:Y:S01]  /*1970*/  ISETP.GE.AND P3, PT, R10, RZ, PT ;  /* 0x000000ff0a00720c */ /* 0x000fe20003f66270 */
[----:B------:R-:W-:Y:S02]  /*1980*/  IMAD.MOV R10, RZ, RZ, -R11 ;  /* 0x000000ffff0a7224 */ /* 0x000fe400078e0a0b */
[----:B------:R-:W-:Y:S01]  /*1990*/  @!P5 IMAD.IADD R12, R12, 0x1, -R2 ;  /* 0x000000010c0cd824 */ /* 0x000fe200078e0a02 */
[----:B------:R0:W-:Y:S01]  /*19a0*/  STL [R1+0x7c4], R5 ;  /* 0x0007c40501007387 */ /* 0x0001e20000100800 */
[C---:B------:R-:W-:Y:S02]  /*19b0*/  IMAD R0, R2.reuse, R13, R0 ;  /* 0x0000000d02007224 */ /* 0x040fe400078e0200 */
[C---:B------:R-:W-:Y:S02]  /*19c0*/  IMAD R7, R2.reuse, R10, R7 ;  /* 0x0000000a02077224 */ /* 0x040fe400078e0207 */
[----:B------:R-:W-:Y:S01]  /*19d0*/  IMAD.MOV.U32 R13, RZ, RZ, R12 ;  /* 0x000000ffff0d7224 */ /* 0x000fe200078e000c */
[----:B------:R-:W-:Y:S01]  /*19e0*/  ISETP.GT.U32.AND P5, PT, R2, R0, PT ;  /* 0x000000000200720c */ /* 0x000fe20003fa4070 */
[----:B------:R-:W-:-:S02]  /*19f0*/  @!P1 IMAD.IADD R6, R6, 0x1, -R2 ;  /* 0x0000000106069824 */ /* 0x000fc400078e0a02 */
[----:B------:R-:W-:Y:S01]  /*1a00*/  @!P4 IMAD.MOV R13, RZ, RZ, -R13 ;  /* 0x000000ffff0dc224 */ /* 0x000fe200078e0a0d */
[----:B------:R-:W-:Y:S01]  /*1a10*/  ISETP.GT.U32.AND P4, PT, R2, R7, PT ;  /* 0x000000070200720c */ /* 0x000fe20003f84070 */
[--C-:B------:R-:W-:Y:S01]  /*1a20*/  @!P6 IMAD.IADD R9, R9, 0x1, -R2.reuse ;  /* 0x000000010909e824 */ /* 0x100fe200078e0a02 */
[----:B------:R-:W-:Y:S01]  /*1a30*/  ISETP.GE.AND P6, PT, R8, RZ, PT ;  /* 0x000000ff0800720c */ /* 0x000fe20003fc6270 */
[----:B------:R-:W-:Y:S01]  /*1a40*/  VIADD R8, R28, 0x1ea ;  /* 0x000001ea1c087836 */ /* 0x000fe20000000000 */
[----:B------:R-:W-:Y:S01]  /*1a50*/  ISETP.GT.U32.AND P1, PT, R2, R6, PT ;  /* 0x000000060200720c */ /* 0x000fe20003f24070 */
[----:B------:R-:W-:Y:S01]  /*1a60*/  VIADD R11, R28, 0x1e9 ;  /* 0x000001e91c0b7836 */ /* 0x000fe20000000000 */
[----:B------:R2:W-:Y:S01]  /*1a70*/  STL [R1+0x5e4], R13 ;  /* 0x0005e40d01007387 */ /* 0x0005e20000100800 */
[----:B0-----:R-:W-:Y:S01]  /*1a80*/  IMAD.MOV.U32 R5, RZ, RZ, R9 ;  /* 0x000000ffff057224 */ /* 0x001fe200078e0009 */
[----:B------:R-:W-:Y:S01]  /*1a90*/  IABS R21, R8 ;  /* 0x0000000800157213 */ /* 0x000fe20000000000 */
[----:B------:R-:W-:Y:S01]  /*1aa0*/  @!P5 IMAD.IADD R0, R0, 0x1, -R2 ;  /* 0x000000010000d824 */ /* 0x000fe200078e0a02 */
[----:B------:R-:W-:Y:S01]  /*1ab0*/  IABS R20, R11 ;  /* 0x0000000b00147213 */ /* 0x000fe20000000000 */
[----:B------:R-:W-:-:S02]  /*1ac0*/  VIADD R10, R28, 0x1e8 ;  /* 0x000001e81c0a7836 */ /* 0x000fc40000000000 */
[----:B------:R-:W-:Y:S01]  /*1ad0*/  IMAD.HI.U32 R12, R3, R21, RZ ;  /* 0x00000015030c7227 */ /* 0x000fe200078e00ff */
[----:B------:R-:W-:Y:S02]  /*1ae0*/  ISETP.GT.U32.AND P5, PT, R2, R0, PT ;  /* 0x000000000200720c */ /* 0x000fe40003fa4070 */
[----:B------:R-:W-:Y:S01]  /*1af0*/  IABS R14, R10 ;  /* 0x0000000a000e7213 */ /* 0x000fe20000000000 */
[--C-:B------:R-:W-:Y:S02]  /*1b00*/  @!P4 IMAD.IADD R7, R7, 0x1, -R2.reuse ;  /* 0x000000010707c824 */ /* 0x100fe400078e0a02 */
[----:B------:R-:W-:Y:S01]  /*1b10*/  @!P1 IMAD.IADD R6, R6, 0x1, -R2 ;  /* 0x0000000106069824 */ /* 0x000fe200078e0a02 */
[----:B------:R-:W-:Y:S01]  /*1b20*/  ISETP.GE.AND P1, PT, R11, RZ, PT ;  /* 0x000000ff0b00720c */ /* 0x000fe20003f26270 */
[----:B------:R-:W-:Y:S01]  /*1b30*/  IMAD.MOV R11, RZ, RZ, -R12 ;  /* 0x000000ffff0b7224 */ /* 0x000fe200078e0a0c */
[----:B------:R-:W-:Y:S01]  /*1b40*/  ISETP.GT.U32.AND P4, PT, R2, R7, PT ;  /* 0x000000070200720c */ /* 0x000fe20003f84070 */
[----:B------:R-:W-:-:S04]  /*1b50*/  IMAD.HI.U32 R9, R3, R20, RZ ;  /* 0x0000001403097227 */ /* 0x000fc800078e00ff */
[C---:B------:R-:W-:Y:S02]  /*1b60*/  IMAD R21, R2.reuse, R11, R21 ;  /* 0x0000000b02157224 */ /* 0x040fe400078e0215 */
[----:B--2---:R-:W-:Y:S02]  /*1b70*/  IMAD.MOV.U32 R13, RZ, RZ, R6 ;  /* 0x000000ffff0d7224 */ /* 0x004fe400078e0006 */
[----:B------:R-:W-:Y:S02]  /*1b80*/  IMAD.MOV R9, RZ, RZ, -R9 ;  /* 0x000000ffff097224 */ /* 0x000fe400078e0a09 */
[----:B------:R-:W-:Y:S01]  /*1b90*/  @!P0 IMAD.MOV R13, RZ, RZ, -R13 ;  /* 0x000000ffff0d8224 */ /* 0x000fe200078e0a0d */
[C---:B------:R-:W-:Y:S01]  /*1ba0*/  ISETP.GT.U32.AND P0, PT, R2.reuse, R21, PT ;  /* 0x000000150200720c */ /* 0x040fe20003f04070 */
[----:B------:R-:W-:Y:S02]  /*1bb0*/  IMAD R20, R2, R9, R20 ;  /* 0x0000000902147224 */ /* 0x000fe400078e0214 */
[----:B------:R-:W-:-:S02]  /*1bc0*/  @!P4 IMAD.IADD R7, R7, 0x1, -R2 ;  /* 0x000000010707c824 */ /* 0x000fc400078e0a02 */
[----:B------:R-:W-:Y:S01]  /*1bd0*/  @!P2 IMAD.MOV R5, RZ, RZ, -R5 ;  /* 0x000000ffff05a224 */ /* 0x000fe200078e0a05 */
[----:B------:R-:W-:Y:S01]  /*1be0*/  ISETP.GT.U32.AND P4, PT, R2, R20, PT ;  /* 0x000000140200720c */ /* 0x000fe20003f84070 */
[--C-:B------:R-:W-:Y:S01]  /*1bf0*/  @!P5 IMAD.IADD R0, R0, 0x1, -R2.reuse ;  /* 0x000000010000d824 */ /* 0x100fe200078e0a02 */
[----:B------:R-:W-:Y:S01]  /*1c00*/  ISETP.GE.AND P2, PT, R8, RZ, PT ;  /* 0x000000ff0800720c */ /* 0x000fe20003f46270 */
[----:B------:R-:W-:Y:S01]  /*1c10*/  VIADD R11, R28, 0x1e7 ;  /* 0x000001e71c0b7836 */ /* 0x000fe20000000000 */
[----:B------:R0:W-:Y:S01]  /*1c20*/  STL [R1+0x7bc], R5 ;  /* 0x0007bc0501007387 */ /* 0x0001e20000100800 */
[----:B------:R-:W-:Y:S01]  /*1c30*/  IMAD.HI.U32 R8, R3, R14, RZ ;  /* 0x0000000e03087227 */ /* 0x000fe200078e00ff */
[----:B------:R-:W-:Y:S02]  /*1c40*/  ISETP.GE.AND P5, PT, R10, RZ, PT ;  /* 0x000000ff0a00720c */ /* 0x000fe40003fa6270 */
[----:B------:R-:W-:Y:S01]  /*1c50*/  STL [R1+0x3b4], R13 ;  /* 0x0003b40d01007387 */ /* 0x000fe20000100800 */
[----:B------:R-:W-:-:S02]  /*1c60*/  @!P0 IMAD.IADD R21, R21, 0x1, -R2 ;  /* 0x0000000115158824 */ /* 0x000fc400078e0a02 */
[----:B------:R-:W-:Y:S02]  /*1c70*/  IMAD.MOV R8, RZ, RZ, -R8 ;  /* 0x000000ffff087224 */ /* 0x000fe400078e0a08 */
[----:B------:R-:W-:Y:S01]  /*1c80*/  VIADD R10, R28, 0x1e6 ;  /* 0x000001e61c0a7836 */ /* 0x000fe20000000000 */
[----:B------:R-:W-:Y:S01]  /*1c90*/  ISETP.GT.U32.AND P0, PT, R2, R21, PT ;  /* 0x000000150200720c */ /* 0x000fe20003f04070 */
[----:B0-----:R-:W-:Y:S02]  /*1ca0*/  IMAD.MOV.U32 R5, RZ, RZ, R0 ;  /* 0x000000ffff057224 */ /* 0x001fe400078e0000 */
[----:B------:R-:W-:Y:S01]  /*1cb0*/  @!P4 IMAD.IADD R20, R20, 0x1, -R2 ;  /* 0x000000011414c824 */ /* 0x000fe200078e0a02 */
[----:B------:R-:W-:Y:S01]  /*1cc0*/  IABS R17, R10 ;  /* 0x0000000a00117213 */ /* 0x000fe20000000000 */
[----:B------:R-:W-:Y:S01]  /*1cd0*/  @!P3 IMAD.MOV R5, RZ, RZ, -R5 ;  /* 0x000000ffff05b224 */ /* 0x000fe200078e0a05 */
[----:B------:R-:W-:Y:S01]  /*1ce0*/  ISETP.GE.AND P3, PT, R11, RZ, PT ;  /* 0x000000ff0b00720c */ /* 0x000fe20003f66270 */
[C---:B------:R-:W-:Y:S01]  /*1cf0*/  IMAD R14, R2.reuse, R8, R14 ;  /* 0x00000008020e7224 */ /* 0x040fe200078e020e */
[----:B------:R-:W-:Y:S01]  /*1d00*/  IABS R11, R11 ;  /* 0x0000000b000b7213 */ /* 0x000fe20000000000 */
[----:B------:R-:W-:Y:S01]  /*1d10*/  IMAD.HI.U32 R8, R3, R17, RZ ;  /* 0x0000001103087227 */ /* 0x000fe200078e00ff */
[----:B------:R0:W-:Y:S01]  /*1d20*/  STL [R1+0x5e0], R5 ;  /* 0x0005e00501007387 */ /* 0x0001e20000100800 */
[----:B------:R-:W-:-:S02]  /*1d30*/  ISETP.GT.U32.AND P4, PT, R2, R20, PT ;  /* 0x000000140200720c */ /* 0x000fc40003f84070 */
[----:B------:R-:W-:-:S04]  /*1d40*/  IMAD.HI.U32 R12, R3, R11, RZ ;  /* 0x0000000b030c7227 */ /* 0x000fc800078e00ff */
[----:B------:R-:W-:Y:S02]  /*1d50*/  IMAD.MOV R12, RZ, RZ, -R12 ;  /* 0x000000ffff0c7224 */ /* 0x000fe400078e0a0c */
[----:B------:R-:W-:Y:S01]  /*1d60*/  @!P0 IMAD.IADD R21, R21, 0x1, -R2 ;  /* 0x0000000115158824 */ /* 0x000fe200078e0a02 */
[----:B------:R-:W-:Y:S01]  /*1d70*/  ISETP.GE.AND P0, PT, R10, RZ, PT ;  /* 0x000000ff0a00720c */ /* 0x000fe20003f06270 */
[----:B0-----:R-:W-:Y:S02]  /*1d80*/  IMAD.MOV.U32 R5, RZ, RZ, R7 ;  /* 0x000000ffff057224 */ /* 0x001fe400078e0007 */
[----:B------:R-:W-:Y:S02]  /*1d90*/  IMAD.MOV R8, RZ, RZ, -R8 ;  /* 0x000000ffff087224 */ /* 0x000fe400078e0a08 */
[----:B------:R-:W-:Y:S01]  /*1da0*/  @!P6 IMAD.MOV R5, RZ, RZ, -R5 ;  /* 0x000000ffff05e224 */ /* 0x000fe200078e0a05 */
[C---:B------:R-:W-:Y:S01]  /*1db0*/  ISETP.GT.U32.AND P6, PT, R2.reuse, R14, PT ;  /* 0x0000000e0200720c */ /* 0x040fe20003fc4070 */
[----:B------:R-:W-:-:S02]  /*1dc0*/  IMAD R10, R2, R12, R11 ;  /* 0x0000000c020a7224 */ /* 0x000fc400078e020b */
[----:B------:R-:W-:Y:S01]  /*1dd0*/  IMAD R17, R2, R8, R17 ;  /* 0x0000000802117224 */ /* 0x000fe200078e0211 */
[----:B------:R0:W-:Y:S01]  /*1de0*/  STL [R1+0xcc], R5 ;  /* 0x0000cc0501007387 */ /* 0x0001e20000100800 */
[----:B------:R-:W-:Y:S01]  /*1df0*/  @!P4 IMAD.IADD R20, R20, 0x1, -R2 ;  /* 0x000000011414c824 */ /* 0x000fe200078e0a02 */
[----:B------:R-:W-:Y:S01]  /*1e00*/  ISETP.GT.U32.AND P4, PT, R2, R10, PT ;  /* 0x0000000a0200720c */ /* 0x000fe20003f84070 */
[----:B------:R-:W-:-:S04]  /*1e10*/  IMAD.HI.U32 R13, R3, R16, RZ ;  /* 0x00000010030d7227 */ /* 0x000fc800078e00ff */
[----:B------:R-:W-:Y:S02]  /*1e20*/  VIADD R6, R28, 0x1e4 ;  /* 0x000001e41c067836 */ /* 0x000fe40000000000 */
[--C-:B------:R-:W-:Y:S01]  /*1e30*/  @!P6 IMAD.IADD R14, R14, 0x1, -R2.reuse ;  /* 0x000000010e0ee824 */ /* 0x100fe200078e0a02 */
[----:B------:R-:W-:Y:S01]  /*1e40*/  ISETP.GT.U32.AND P6, PT, R2, R17, PT ;  /* 0x000000110200720c */ /* 0x000fe20003fc4070 */
[C---:B------:R-:W-:Y:S01]  /*1e50*/  VIADD R15, R28.reuse, 0x1e3 ;  /* 0x000001e31c0f7836 */ /* 0x040fe20000000000 */
[----:B------:R-:W-:Y:S01]  /*1e60*/  IABS R9, R6 ;  /* 0x0000000600097213 */ /* 0x000fe20000000000 */
[----:B------:R-:W-:Y:S02]  /*1e70*/  IMAD.MOV R7, RZ, RZ, -R13 ;  /* 0x000000ffff077224 */ /* 0x000fe400078e0a0d */
[----:B------:R-:W-:Y:S01]  /*1e80*/  VIADD R13, R28, 0x1e2 ;  /* 0x000001e21c0d7836 */ /* 0x000fe20000000000 */
[----:B------:R-:W-:Y:S01]  /*1e90*/  IABS R8, R15 ;  /* 0x0000000f00087213 */ /* 0x000fe20000000000 */
[----:B------:R-:W-:Y:S01]  /*1ea0*/  @!P4 IMAD.IADD R10, R10, 0x1, -R2 ;  /* 0x000000010a0ac824 */ /* 0x000fe200078e0a02 */
[----:B------:R-:W-:Y:S01]  /*1eb0*/  ISETP.GT.U32.AND P4, PT, R2, R14, PT ;  /* 0x0000000e0200720c */ /* 0x000fe20003f84070 */
[----:B0-----:R-:W-:-:S02]  /*1ec0*/  IMAD.MOV.U32 R5, RZ, RZ, R21 ;  /* 0x000000ffff057224 */ /* 0x001fc400078e0015 */
[C---:B------:R-:W-:Y:S01]  /*1ed0*/  IMAD R16, R2.reuse, R7, R16 ;  /* 0x0000000702107224 */ /* 0x040fe200078e0210 */
[----:B------:R-:W-:Y:S01]  /*1ee0*/  IABS R7, R13 ;  /* 0x0000000d00077213 */ /* 0x000fe20000000000 */
[----:B------:R-:W-:Y:S02]  /*1ef0*/  @!P6 IMAD.IADD R17, R17, 0x1, -R2 ;  /* 0x000000011111e824 */ /* 0x000fe400078e0a02 */
[----:B------:R-:W-:Y:S01]  /*1f00*/  @!P2 IMAD.MOV R5, RZ, RZ, -R5 ;  /* 0x000000ffff05a224 */ /* 0x000fe200078e0a05 */
[C---:B------:R-:W-:Y:S01]  /*1f10*/  ISETP.GT.U32.AND P2, PT, R2.reuse, R10, PT ;  /* 0x0000000a0200720c */ /* 0x040fe20003f44070 */
[C---:B------:R-:W-:Y:S01]  /*1f20*/  IMAD.HI.U32 R0, R3.reuse, R9, RZ ;  /* 0x0000000903007227 */ /* 0x040fe200078e00ff */
[----:B------:R-:W-:Y:S02]  /*1f30*/  ISETP.GT.U32.AND P6, PT, R2, R17, PT ;  /* 0x000000110200720c */ /* 0x000fe40003fc4070 */
[----:B------:R0:W-:Y:S01]  /*1f40*/  STL [R1+0xdc], R5 ;  /* 0x0000dc0501007387 */ /* 0x0001e20000100800 */
[----:B------:R-:W-:-:S04]  /*1f50*/  IMAD.HI.U32 R21, R3, R8, RZ ;  /* 0x0000000803157227 */ /* 0x000fc800078e00ff */
[----:B------:R-:W-:Y:S02]  /*1f60*/  IMAD.MOV R0, RZ, RZ, -R0 ;  /* 0x000000ffff007224 */ /* 0x000fe400078e0a00 */
[----:B------:R-:W-:-:S04]  /*1f70*/  IMAD.HI.U32 R22, R3, R7, RZ ;  /* 0x0000000703167227 */ /* 0x000fc800078e00ff */
[----:B------:R-:W-:Y:S02]  /*1f80*/  IMAD.MOV R21, RZ, RZ, -R21 ;  /* 0x000000ffff157224 */ /* 0x000fe400078e0a15 */
[----:B0-----:R-:W-:Y:S02]  /*1f90*/  IMAD.MOV.U32 R5, RZ, RZ, R20 ;  /* 0x000000ffff057224 */ /* 0x001fe400078e0014 */
[C---:B------:R-:W-:Y:S02]  /*1fa0*/  IMAD R9, R2.reuse, R0, R9 ;  /* 0x0000000002097224 */ /* 0x040fe400078e0209 */
[----:B------:R-:W-:Y:S02]  /*1fb0*/  IMAD.MOV R22, RZ, RZ, -R22 ;  /* 0x000000ffff167224 */ /* 0x000fe400078e0a16 */
[C---:B------:R-:W-:Y:S02]  /*1fc0*/  IMAD R8, R2.reuse, R21, R8 ;  /* 0x0000001502087224 */ /* 0x040fe400078e0208 */
[----:B------:R-:W-:Y:S01]  /*1fd0*/  @!P1 IMAD.MOV R5, RZ, RZ, -R5 ;  /* 0x000000ffff059224 */ /* 0x000fe200078e0a05 */
[----:B------:R-:W-:Y:S01]  /*1fe0*/  ISETP.GT.U32.AND P1, PT, R2, R16, PT ;  /* 0x000000100200720c */ /* 0x000fe20003f24070 */
[----:B------:R-:W-:-:S02]  /*1ff0*/  VIADD R11, R28, 0x1e1 ;  /* 0x000001e11c0b7836 */ /* 0x000fc40000000000 */
[--C-:B------:R-:W-:Y:S01]  /*2000*/  @!P4 IMAD.IADD R14, R14, 0x1, -R2.reuse ;  /* 0x000000010e0ec824 */ /* 0x100fe200078e0a02 */
[C---:B------:R-:W-:Y:S01]  /*2010*/  ISETP.GT.U32.AND P4, PT, R2.reuse, R9, PT ;  /* 0x000000090200720c */ /* 0x040fe20003f84070 */
[----:B------:R-:W-:Y:S01]  /*2020*/  IMAD R7, R2, R22, R7 ;  /* 0x0000001602077224 */ /* 0x000fe200078e0207 */
[----:B------:R-:W-:Y:S01]  /*2030*/  IABS R19, R11 ;  /* 0x0000000b00137213 */ /* 0x000fe20000000000 */
[--C-:B------:R-:W-:Y:S01]  /*2040*/  @!P2 IMAD.IADD R10, R10, 0x1, -R2.reuse ;  /* 0x000000010a0aa824 */ /* 0x100fe200078e0a02 */
[C---:B------:R-:W-:Y:S01]  /*2050*/  ISETP.GT.U32.AND P2, PT, R2.reuse, R8, PT ;  /* 0x000000080200720c */ /* 0x040fe20003f44070 */
[----:B------:R-:W-:Y:S01]  /*2060*/  @!P6 IMAD.IADD R17, R17, 0x1, -R2 ;  /* 0x000000011111e824 */ /* 0x000fe200078e0a02 */
[----:B------:R-:W-:Y:S01]  /*2070*/  ISETP.GT.U32.AND P6, PT, R2, R7, PT ;  /* 0x000000070200720c */ /* 0x000fe20003fc4070 */
[----:B------:R0:W-:Y:S01]  /*2080*/  STL [R1+0xe4], R5 ;  /* 0x0000e40501007387 */ /* 0x0001e20000100800 */
[----:B------:R-:W-:Y:S02]  /*2090*/  IMAD.MOV.U32 R23, RZ, RZ, R14 ;  /* 0x000000ffff177224 */ /* 0x000fe400078e000e */
[----:B------:R-:W-:-:S04]  /*20a0*/  IMAD.HI.U32 R20, R3, R19, RZ ;  /* 0x0000001303147227 */ /* 0x000fc800078e00ff */
[----:B------:R-:W-:Y:S02]  /*20b0*/  @!P5 IMAD.MOV R23, RZ, RZ, -R23 ;  /* 0x000000ffff17d224 */ /* 0x000fe400078e0a17 */
[----:B------:R-:W-:Y:S01]  /*20c0*/  @!P1 IMAD.IADD R16, R16, 0x1, -R2 ;  /* 0x0000000110109824 */ /* 0x000fe200078e0a02 */
[----:B------:R-:W-:Y:S01]  /*20d0*/  ISETP.GE.AND P1, PT, R18, RZ, PT ;  /* 0x000000ff1200720c */ /* 0x000fe20003f26270 */
[----:B0-----:R-:W-:Y:S01]  /*20e0*/  IMAD.MOV.U32 R5, RZ, RZ, R10 ;  /* 0x000000ffff057224 */ /* 0x001fe200078e000a */
[----:B------:R-:W-:Y:S01]  /*20f0*/  STL [R1+0xec], R23 ;  /* 0x0000ec1701007387 */ /* 0x000fe20000100800 */
[----:B------:R-:W-:Y:S02]  /*2100*/  IMAD.MOV R20, RZ, RZ, -R20 ;  /* 0x000000ffff147224 */ /* 0x000fe400078e0a14 */
[----:B------:R-:W-:Y:S02]  /*2110*/  @!P3 IMAD.MOV R5, RZ, RZ, -R5 ;  /* 0x000000ffff05b224 */ /* 0x000fe400078e0a05 */
[--C-:B------:R-:W-:Y:S01]  /*2120*/  @!P4 IMAD.IADD R9, R9, 0x1, -R2.reuse ;  /* 0x000000010909c824 */ /* 0x100fe200078e0a02 */
[----:B------:R-:W-:Y:S01]  /*2130*/  ISETP.GE.AND P4, PT, R6, RZ, PT ;  /* 0x000000ff0600720c */ /* 0x000fe20003f86270 */
[--C-:B------:R-:W-:Y:S01]  /*2140*/  @!P2 IMAD.IADD R8, R8, 0x1, -R2.reuse ;  /* 0x000000010808a824 */ /* 0x100fe200078e0a02 */
[----:B------:R0:W-:Y:S01]  /*2150*/  STL [R1+0xf8], R5 ;  /* 0x0000f80501007387 */ /* 0x0001e20000100800 */
[----:B------:R-:W-:Y:S01]  /*2160*/  VIADD R12, R28, 0x1e0 ;  /* 0x000001e01c0c7836 */ /* 0x000fe20000000000 */
[C---:B------:R-:W-:Y:S01]  /*2170*/  ISETP.GT.U32.AND P2, PT, R2.reuse, R16, PT ;  /* 0x000000100200720c */ /* 0x040fe20003f44070 */
[C---:B------:R-:W-:Y:S01]  /*2180*/  IMAD R6, R2.reuse, R20, R19 ;  /* 0x0000001402067224 */ /* 0x040fe200078e0213 */
[C---:B------:R-:W-:Y:S01]  /*2190*/  ISETP.GT.U32.AND P5, PT, R2.reuse, R8, PT ;  /* 0x000000080200720c */ /* 0x040fe20003fa4070 */
[----:B------:R-:W-:Y:S01]  /*21a0*/  @!P6 IMAD.IADD R7, R7, 0x1, -R2 ;  /* 0x000000010707e824 */ /* 0x000fe200078e0a02 */
[----:B------:R-:W-:Y:S01]  /*21b0*/  ISETP.GT.U32.AND P6, PT, R2, R9, PT ;  /* 0x000000090200720c */ /* 0x000fe20003fc4070 */
[C---:B------:R-:W-:Y:S01]  /*21c0*/  VIADD R19, R28.reuse, 0x1df ;  /* 0x000001df1c137836 */ /* 0x040fe20000000000 */
[----:B------:R-:W-:Y:S01]  /*21d0*/  IABS R0, R12 ;  /* 0x0000000c00007213 */ /* 0x000fe20000000000 */
[----:B------:R-:W-:Y:S01]  /*21e0*/  VIADD R18, R28, 0x1de ;  /* 0x000001de1c127836 */ /* 0x000fe20000000000 */
[----:B------:R-:W-:Y:S01]  /*21f0*/  ISETP.GT.U32.AND P3, PT, R2, R7, PT ;  /* 0x000000070200720c */ /* 0x000fe20003f64070 */
[----:B0-----:R-:W-:Y:S01]  /*2200*/  IMAD.MOV.U32 R5, RZ, RZ, R17 ;  /* 0x000000ffff057224 */ /* 0x001fe200078e0011 */
[----:B------:R-:W-:Y:S01]  /*2210*/  IABS R14, R19 ;  /* 0x00000013000e7213 */ /* 0x000fe20000000000 */
[----:B------:R-:W-:Y:S01]  /*2220*/  IMAD.HI.U32 R21, R3, R0, RZ ;  /* 0x0000000003157227 */ /* 0x000fe200078e00ff */
[----:B------:R-:W-:-:S03]  /*2230*/  IABS R10, R18 ;  /* 0x00000012000a7213 */ /* 0x000fc60000000000 */
[----:B------:R-:W-:Y:S01]  /*2240*/  @!P0 IMAD.MOV R5, RZ, RZ, -R5 ;  /* 0x000000ffff058224 */ /* 0x000fe200078e0a05 */
[----:B------:R-:W-:Y:S01]  /*2250*/  ISETP.GT.U32.AND P0, PT, R2, R6, PT ;  /* 0x000000060200720c */ /* 0x000fe20003f04070 */
[----:B------:R-:W-:Y:S02]  /*2260*/  IMAD.MOV R21, RZ, RZ, -R21 ;  /* 0x000000ffff157224 */ /* 0x000fe400078e0a15 */
[--C-:B------:R-:W-:Y:S01]  /*2270*/  @!P2 IMAD.IADD R16, R16, 0x1, -R2.reuse ;  /* 0x000000011010a824 */ /* 0x100fe200078e0a02 */
[----:B------:R-:W-:Y:S01]  /*2280*/  ISETP.GE.AND P2, PT, R15, RZ, PT ;  /* 0x000000ff0f00720c */ /* 0x000fe20003f46270 */
[--C-:B------:R-:W-:Y:S01]  /*2290*/  @!P6 IMAD.IADD R9, R9, 0x1, -R2.reuse ;  /* 0x000000010909e824 */ /* 0x100fe200078e0a02 */
[----:B------:R0:W-:Y:S01]  /*22a0*/  STL [R1+0x100], R5 ;  /* 0x0001000501007387 */ /* 0x0001e20000100800 */
[----:B------:R-:W-:Y:S01]  /*22b0*/  @!P5 IMAD.IADD R8, R8, 0x1, -R2 ;  /* 0x000000010808d824 */ /* 0x000fe200078e0a02 */
[----:B------:R-:W-:Y:S01]  /*22c0*/  ISETP.GE.AND P5, PT, R13, RZ, PT ;  /* 0x000000ff0d00720c */ /* 0x000fe20003fa6270 */
[----:B------:R-:W-:-:S02]  /*22d0*/  IMAD R0, R2, R21, R0 ;  /* 0x0000001502007224 */ /* 0x000fc400078e0200 */
[----:B------:R-:W-:-:S03]  /*22e0*/  IMAD.HI.U32 R13, R3, R14, RZ ;  /* 0x0000000e030d7227 */ /* 0x000fc600078e00ff */
[----:B------:R-:W-:Y:S01]  /*22f0*/  ISETP.GT.U32.AND P6, PT, R2, R0, PT ;  /* 0x000000000200720c */ /* 0x000fe20003fc4070 */
[----:B------:R-:W-:Y:S02]  /*2300*/  IMAD.MOV.U32 R17, RZ, RZ, R16 ;  /* 0x000000ffff117224 */ /* 0x000fe400078e0010 */
[--C-:B------:R-:W-:Y:S01]  /*2310*/  @!P3 IMAD.IADD R7, R7, 0x1, -R2.reuse ;  /* 0x000000010707b824 */ /* 0x100fe200078e0a02 */
[----:B------:R-:W-:Y:S01]  /*2320*/  ISETP.GE.AND P3, PT, R11, RZ, PT ;  /* 0x000000ff0b00720c */ /* 0x000fe20003f66270 */
[----:B------:R-:W-:Y:S01]  /*2330*/  @!P0 IMAD.IADD R6, R6, 0x1, -R2 ;  /* 0x0000000106068824 */ /* 0x000fe200078e0a02 */
[----:B------:R-:W-:Y:S01]  /*2340*/  ISETP.GE.AND P0, PT, R12, RZ, PT ;  /* 0x000000ff0c00720c */ /* 0x000fe20003f06270 */
[----:B0-----:R-:W-:Y:S02]  /*2350*/  IMAD.MOV.U32 R5, RZ, RZ, R9 ;  /* 0x000000ffff057224 */ /* 0x001fe400078e0009 */
[----:B------:R-:W-:-:S04]  /*2360*/  IMAD.HI.U32 R11, R3, R10, RZ ;  /* 0x0000000a030b7227 */ /* 0x000fc800078e00ff */
[----:B------:R-:W-:Y:S02]  /*2370*/  IMAD.MOV R12, RZ, RZ, -R13 ;  /* 0x000000ffff0c7224 */ /* 0x000fe400078e0a0d */
[----:B------:R-:W-:Y:S01]  /*2380*/  @!P1 IMAD.MOV R17, RZ, RZ, -R17 ;  /* 0x000000ffff119224 */ /* 0x000fe200078e0a11 */
[C---:B------:R-:W-:Y:S01]  /*2390*/  ISETP.GT.U32.AND P1, PT, R2.reuse, R6, PT ;  /* 0x000000060200720c */ /* 0x040fe20003f24070 */
[----:B------:R-:W-:Y:S02]  /*23a0*/  @!P4 IMAD.MOV R5, RZ, RZ, -R5 ;  /* 0x000000ffff05c224 */ /* 0x000fe400078e0a05 */
[----:B------:R-:W-:Y:S01]  /*23b0*/  IMAD.MOV R11, RZ, RZ, -R11 ;  /* 0x000000ffff0b7224 */ /* 0x000fe200078e0a0b */
[----:B------:R-:W-:Y:S01]  /*23c0*/  STL [R1+0x108], R17 ;  /* 0x0001081101007387 */ /* 0x000fe20000100800 */
[C---:B------:R-:W-:Y:S02]  /*23d0*/  IMAD R9, R2.reuse, R12, R14 ;  /* 0x0000000c02097224 */ /* 0x040fe400078e020e */
[----:B------:R-:W-:Y:S01]  /*23e0*/  IMAD.MOV.U32 R13, RZ, RZ, R8 ;  /* 0x000000ffff0d7224 */ /* 0x000fe200078e0008 */
[----:B------:R0:W-:Y:S01]  /*23f0*/  STL [R1+0x170], R5 ;  /* 0x0001700501007387 */ /* 0x0001e20000100800 */
[----:B------:R-:W-:-:S02]  /*2400*/  IMAD R8, R2, R11, R10 ;  /* 0x0000000b02087224 */ /* 0x000fc400078e020a */
[----:B------:R-:W-:Y:S01]  /*2410*/  @!P2 IMAD.MOV R13, RZ, RZ, -R13 ;  /* 0x000000ffff0da224 */ /* 0x000fe200078e0a0d */
[----:B------:R-:W-:Y:S01]  /*2420*/  ISETP.GT.U32.AND P2, PT, R2, R9, PT ;  /* 0x000000090200720c */ /* 0x000fe20003f44070 */
[--C-:B------:R-:W-:Y:S01]  /*2430*/  @!P6 IMAD.IADD R0, R0, 0x1, -R2.reuse ;  /* 0x000000010000e824 */ /* 0x100fe200078e0a02 */
[----:B------:R-:W-:Y:S01]  /*2440*/  ISETP.GE.AND P6, PT, R19, RZ, PT ;  /* 0x000000ff1300720c */ /* 0x000fe20003fc6270 */
[--C-:B------:R-:W-:Y:S01]  /*2450*/  @!P1 IMAD.IADD R6, R6, 0x1, -R2.reuse ;  /* 0x0000000106069824 */ /* 0x100fe200078e0a02 */
[----:B------:R2:W-:Y:S01]  /*2460*/  STL [R1+0x174], R13 ;  /* 0x0001740d01007387 */ /* 0x0005e20000100800 */
[----:B------:R-:W-:Y:S01]  /*2470*/  VIADD R10, R28, 0x1dc ;  /* 0x000001dc1c0a7836 */ /* 0x000fe20000000000 */
[----:B------:R-:W-:Y:S01]  /*2480*/  ISETP.GT.U32.AND P4, PT, R2, R0, PT ;  /* 0x000000000200720c */ /* 0x000fe20003f84070 */
[----:B0-----:R-:W-:Y:S01]  /*2490*/  IMAD.MOV.U32 R5, RZ, RZ, R7 ;  /* 0x000000ffff057224 */ /* 0x001fe200078e0007 */
[----:B------:R-:W-:Y:S01]  /*24a0*/  ISETP.GE.AND P1, PT, R18, RZ, PT ;  /* 0x000000ff1200720c */ /* 0x000fe20003f26270 */
[----:B------:R-:W-:Y:S01]  /*24b0*/  VIADD R7, R28, 0x1dd ;  /* 0x000001dd1c077836 */ /* 0x000fe20000000000 */
[----:B------:R-:W-:Y:S01]  /*24c0*/  IABS R11, R10 ;  /* 0x0000000a000b7213 */ /* 0x000fe20000000000 */
[----:B------:R-:W-:Y:S01]  /*24d0*/  @!P5 IMAD.MOV R5, RZ, RZ, -R5 ;  /* 0x000000ffff05d224 */ /* 0x000fe200078e0a05 */
[----:B------:R-:W-:Y:S01]  /*24e0*/  ISETP.GT.U32.AND P5, PT, R2, R8, PT ;  /* 0x000000080200720c */ /* 0x000fe20003fa4070 */
[----:B------:R-:W-:Y:S01]  /*24f0*/  @!P2 IMAD.IADD R9, R9, 0x1, -R2 ;  /* 0x000000010909a824 */ /* 0x000fe200078e0a02 */
[----:B------:R-:W-:Y:S01]  /*2500*/  IABS R14, R7 ;  /* 0x00000007000e7213 */ /* 0x000fe20000000000 */
[----:B--2---:R-:W-:Y:S01]  /*2510*/  VIADD R13, R28, 0x1db ;  /* 0x000001db1c0d7836 */ /* 0x004fe20000000000 */
[----:B------:R0:W-:Y:S01]  /*2520*/  STL [R1+0x178], R5 ;  /* 0x0001780501007387 */ /* 0x0001e20000100800 */
[----:B------:R-:W-:Y:S01]  /*2530*/  ISETP.GE.AND P2, PT, R10, RZ, PT ;  /* 0x000000ff0a00720c */ /* 0x000fe20003f46270 */
[----:B------:R-:W-:-:S02]  /*2540*/  VIADD R12, R28, 0x1d9 ;  /* 0x000001d91c0c7836 */ /* 0x000fc40000000000 */
[--C-:B------:R-:W-:Y:S01]  /*2550*/  @!P4 IMAD.IADD R0, R0, 0x1, -R2.reuse ;  /* 0x000000010000c824 */ /* 0x100fe200078e0a02 */
[----:B------:R-:W-:Y:S01]  /*2560*/  ISETP.GE.AND P4, PT, R7, RZ, PT ;  /* 0x000000ff0700720c */ /* 0x000fe20003f86270 */
[----:B------:R-:W-:Y:S02]  /*2570*/  IMAD.MOV.U32 R7, RZ, RZ, R11 ;  /* 0x000000ffff077224 */ /* 0x000fe400078e000b */
[----:B------:R-:W-:Y:S02]  /*2580*/  VIADD R19, R28, 0x1d7 ;  /* 0x000001d71c137836 */ /* 0x000fe40000000000 */
[----:B------:R-:W-:Y:S01]  /*2590*/  @!P5 IMAD.IADD R8, R8, 0x1, -R2 ;  /* 0x000000010808d824 */ /* 0x000fe200078e0a02 */
[----:B------:R-:W-:Y:S01]  /*25a0*/  ISETP.GT.U32.AND P5, PT, R2, R9, PT ;  /* 0x000000090200720c */ /* 0x000fe20003fa4070 */
[----:B0-----:R-:W-:Y:S02]  /*25b0*/  IMAD.MOV.U32 R5, RZ, RZ, R6 ;  /* 0x000000ffff057224 */ /* 0x001fe400078e0006 */
[----:B------:R-:W-:-:S04]  /*25c0*/  IMAD.HI.U32 R6, R3, R14, RZ ;  /* 0x0000000e03067227 */ /* 0x000fc800078e00ff */
[----:B------:R-:W-:Y:S02]  /*25d0*/  IMAD.MOV R6, RZ, RZ, -R6 ;  /* 0x000000ffff067224 */ /* 0x000fe400078e0a06 */
[----:B------:R-:W-:Y:S01]  /*25e0*/  @!P3 IMAD.MOV R5, RZ, RZ, -R5 ;  /* 0x000000ffff05b224 */ /* 0x000fe200078e0a05 */
[C---:B------:R-:W-:Y:S01]  /*25f0*/  ISETP.GT.U32.AND P3, PT, R2.reuse, R8, PT ;  /* 0x000000080200720c */ /* 0x040fe20003f64070 */
[C---:B------:R-:W-:Y:S02]  /*2600*/  IMAD R14, R2.reuse, R6, R14 ;  /* 0x00000006020e7224 */ /* 0x040fe400078e020e */
[----:B------:R-:W-:Y:S01]  /*2610*/  IMAD.HI.U32 R10, R3, R7, RZ ;  /* 0x00000007030a7227 */ /* 0x000fe200078e00ff */
[----:B------:R0:W-:Y:S03]  /*2620*/  STL [R1+0x180], R5 ;  /* 0x0001800501007387 */ /* 0x0001e60000100800 */
[----:B------:R-:W-:Y:S01]  /*2630*/  @!P5 IMAD.IADD R9, R9, 0x1, -R2 ;  /* 0x000000010909d824 */ /* 0x000fe200078e0a02 */
[----:B------:R-:W-:Y:S01]  /*2640*/  ISETP.GT.U32.AND P5, PT, R2, R14, PT ;  /* 0x0000000e0200720c */ /* 0x000fe20003fa4070 */
[----:B------:R-:W-:-:S02]  /*2650*/  VIADD R16, R28, 0x1d6 ;  /* 0x000001d61c107836 */ /* 0x000fc40000000000 */
[----:B------:R-:W-:Y:S02]  /*2660*/  IMAD.MOV.U32 R11, RZ, RZ, R9 ;  /* 0x000000ffff0b7224 */ /* 0x000fe400078e0009 */
[----:B------:R-:W-:Y:S01]  /*2670*/  @!P3 IMAD.IADD R8, R8, 0x1, -R2 ;  /* 0x000000010808b824 */ /* 0x000fe200078e0a02 */
[----:B------:R-:W-:Y:S01]  /*2680*/  IABS R15, R16 ;  /* 0x00000010000f7213 */ /* 0x000fe20000000000 */
[----:B0-----:R-:W-:Y:S02]  /*2690*/  IMAD.MOV.U32 R5, RZ, RZ, R0 ;  /* 0x000000ffff057224 */ /* 0x001fe400078e0000 */
[----:B------:R-:W-:Y:S02]  /*26a0*/  IMAD.MOV R0, RZ, RZ, -R10 ;  /* 0x000000ffff007224 */ /* 0x000fe400078e0a0a */
[----:B------:R-:W-:Y:S02]  /*26b0*/  @!P6 IMAD.MOV R11, RZ, RZ, -R11 ;  /* 0x000000ffff0be224 */ /* 0x000fe400078e0a0b */
[----:B------:R-:W-:-:S02]  /*26c0*/  IMAD R7, R2, R0, R7 ;  /* 0x0000000002077224 */ /* 0x000fc400078e0207 */
[----:B------:R-:W-:Y:S01]  /*26d0*/  @!P0 IMAD.MOV R5, RZ, RZ, -R5 ;  /* 0x000000ffff058224 */ /* 0x000fe200078e0a05 */
[----:B------:R-:W-:Y:S01]  /*26e0*/  ISETP.GE.AND P0, PT, R13, RZ, PT ;  /* 0x000000ff0d00720c */ /* 0x000fe20003f06270 */
[----:B------:R-:W-:Y:S01]  /*26f0*/  @!P5 IMAD.IADD R14, R14, 0x1, -R2 ;  /* 0x000000010e0ed824 */ /* 0x000fe200078e0a02 */
[----:B------:R-:W-:Y:S01]  /*2700*/  ISETP.GT.U32.AND P6, PT, R2, R7, PT ;  /* 0x000000070200720c */ /* 0x000fe20003fc4070 */
[----:B------:R-:W-:Y:S01]  /*2710*/  VIADD R10, R28, 0x1da ;  /* 0x000001da1c0a7836 */ /* 0x000fe20000000000 */
[----:B------:R-:W-:Y:S01]  /*2720*/  IABS R13, R13 ;  /* 0x0000000d000d7213 */ /* 0x000fe20000000000 */
[----:B------:R0:W-:Y:S01]  /*2730*/  STL [R1+0x184], R5 ;  /* 0x0001840501007387 */ /* 0x0001e20000100800 */
[----:B------:R-:W-:Y:S01]  /*2740*/  ISETP.GT.U32.AND P5, PT, R2, R14, PT ;  /* 0x0000000e0200720c */ /* 0x000fe20003fa4070 */
[----:B------:R-:W-:Y:S01]  /*2750*/  VIADD R0, R28, 0x1d8 ;  /* 0x000001d81c007836 */ /* 0x000fe20000000000 */
[----:B------:R-:W-:Y:S01]  /*2760*/  ISETP.GE.AND P3, PT, R10, RZ, PT ;  /* 0x000000ff0a00720c */ /* 0x000fe20003f66270 */
[----:B------:R-:W-:Y:S01]  /*2770*/  IMAD.HI.U32 R6, R3, R13, RZ ;  /* 0x0000000d03067227 */ /* 0x000fe200078e00ff */
[----:B------:R2:W-:Y:S01]  /*2780*/  STL [R1+0x18c], R11 ;  /* 0x00018c0b01007387 */ /* 0x0005e20000100800 */
[----:B------:R-:W-:-:S02]  /*2790*/  IABS R10, R10 ;  /* 0x0000000a000a7213 */ /* 0x000fc40000000000 */
[----:B------:R-:W-:Y:S02]  /*27a0*/  IMAD.MOV R9, RZ, RZ, -R6 ;  /* 0x000000ffff097224 */ /* 0x000fe400078e0a06 */
[----:B0-----:R-:W-:Y:S02]  /*27b0*/  IMAD.MOV.U32 R5, RZ, RZ, R8 ;  /* 0x000000ffff057224 */ /* 0x001fe400078e0008 */
[--C-:B------:R-:W-:Y:S02]  /*27c0*/  @!P6 IMAD.IADD R7, R7, 0x1, -R2.reuse ;  /* 0x000000010707e824 */ /* 0x100fe400078e0a02 */
[----:B------:R-:W-:Y:S01]  /*27d0*/  @!P1 IMAD.MOV R5, RZ, RZ, -R5 ;  /* 0x000000ffff059224 */ /* 0x000fe200078e0a05 */
[----:B------:R-:W-:Y:S01]  /*27e0*/  ISETP.GE.AND P1, PT, R12, RZ, PT ;  /* 0x000000ff0c00720c */ /* 0x000fe20003f26270 */
[----:B------:R-:W-:Y:S01]  /*27f0*/  IMAD R13, R2, R9, R13 ;  /* 0x00000009020d7224 */ /* 0x000fe200078e020d */
[----:B------:R-:W-:Y:S01]  /*2800*/  IABS R12, R12 ;  /* 0x0000000c000c7213 */ /* 0x000fe20000000000 */
[----:B------:R-:W-:Y:S01]  /*2810*/  @!P5 IMAD.IADD R14, R14, 0x1, -R2 ;  /* 0x000000010e0ed824 */ /* 0x000fe200078e0a02 */
[----:B--2---:R-:W-:Y:S01]  /*2820*/  IABS R11, R0 ;  /* 0x00000000000b7213 */ /* 0x004fe20000000000 */
[C---:B------:R-:W-:Y:S01]  /*2830*/  IMAD.HI.U32 R6, R3.reuse, R10, RZ ;  /* 0x0000000a03067227 */ /* 0x040fe200078e00ff */
[C---:B------:R-:W-:Y:S01]  /*2840*/  ISETP.GT.U32.AND P6, PT, R2.reuse, R7, PT ;  /* 0x000000070200720c */ /* 0x040fe20003fc4070 */
[----:B------:R0:W-:Y:S01]  /*2850*/  STL [R1+0x190], R5 ;  /* 0x0001900501007387 */ /* 0x0001e20000100800 */
[----:B------:R-:W-:Y:S01]  /*2860*/  ISETP.GT.U32.AND P5, PT, R2, R13, PT ;  /* 0x0000000d0200720c */ /* 0x000fe20003fa4070 */
[----:B------:R-:W-:-:S04]  /*2870*/  IMAD.HI.U32 R8, R3, R12, RZ ;  /* 0x0000000c03087227 */ /* 0x000fc800078e00ff */
[----:B------:R-:W-:-:S04]  /*2880*/  IMAD.HI.U32 R9, R3, R11, RZ ;  /* 0x0000000b03097227 */ /* 0x000fc800078e00ff */
[----:B------:R-:W-:Y:S02]  /*2890*/  IMAD.MOV R8, RZ, RZ, -R8 ;  /* 0x000000ffff087224 */ /* 0x000fe400078e0a08 */
[----:B------:R-:W-:Y:S02]  /*28a0*/  IMAD.MOV R6, RZ, RZ, -R6 ;  /* 0x000000ffff067224 */ /* 0x000fe400078e0a06 */
[----:B------:R-:W-:Y:S02]  /*28b0*/  IMAD.MOV R9, RZ, RZ, -R9 ;  /* 0x000000ffff097224 */ /* 0x000fe400078e0a09 */
[C---:B------:R-:W-:Y:S02]  /*28c0*/  IMAD R12, R2.reuse, R8, R12 ;  /* 0x00000008020c7224 */ /* 0x040fe400078e020c */
[----:B------:R-:W-:Y:S01]  /*28d0*/  IMAD R10, R2, R6, R10 ;  /* 0x00000006020a7224 */ /* 0x000fe200078e020a */
[----:B------:R-:W-:Y:S01]  /*28e0*/  IABS R6, R19 ;  /* 0x0000001300067213 */ /* 0x000fe20000000000 */
[----:B0-----:R-:W-:-:S02]  /*28f0*/  IMAD.MOV.U32 R5, RZ, RZ, R14 ;  /* 0x000000ffff057224 */ /* 0x001fc400078e000e */
[C---:B------:R-:W-:Y:S02]  /*2900*/  IMAD R11, R2.reuse, R9, R11 ;  /* 0x00000009020b7224 */ /* 0x040fe400078e020b */
[--C-:B------:R-:W-:Y:S01]  /*2910*/  @!P6 IMAD.IADD R7, R7, 0x1, -R2.reuse ;  /* 0x000000010707e824 */ /* 0x100fe200078e0a02 */
[C---:B------:R-:W-:Y:S01]  /*2920*/  ISETP.GT.U32.AND P6, PT, R2.reuse, R12, PT ;  /* 0x0000000c0200720c */ /* 0x040fe20003fc4070 */
[----:B------:R-:W-:Y:S01]  /*2930*/  @!P4 IMAD.MOV R5, RZ, RZ, -R5 ;  /* 0x000000ffff05c224 */ /* 0x000fe200078e0a05 */
[C---:B------:R-:W-:Y:S01]  /*2940*/  ISETP.GT.U32.AND P4, PT, R2.reuse, R10, PT ;  /* 0x0000000a0200720c */ /* 0x040fe20003f84070 */
[----:B------:R-:W-:Y:S01]  /*2950*/  @!P5 IMAD.IADD R13, R13, 0x1, -R2 ;  /* 0x000000010d0dd824 */ /* 0x000fe200078e0a02 */
[----:B------:R-:W-:Y:S01]  /*2960*/  ISETP.GT.U32.AND P5, PT, R2, R11, PT ;  /* 0x0000000b0200720c */ /* 0x000fe20003fa4070 */
[----:B------:R-:W-:Y:S01]  /*2970*/  IMAD.HI.U32 R8, R3, R6, RZ ;  /* 0x0000000603087227 */ /* 0x000fe200078e00ff */
[----:B------:R0:W-:Y:S03]  /*2980*/  STL [R1+0x194], R5 ;  /* 0x0001940501007387 */ /* 0x0001e60000100800 */
[----:B------:R-:W-:-:S02]  /*2990*/  IMAD.MOV R8, RZ, RZ, -R8 ;  /* 0x000000ffff087224 */ /* 0x000fc400078e0a08 */
[----:B------:R-:W-:Y:S02]  /*29a0*/  VIADD R9, R28, 0x1d5 ;  /* 0x000001d51c097836 */ /* 0x000fe40000000000 */
[--C-:B------:R-:W-:Y:S02]  /*29b0*/  @!P6 IMAD.IADD R12, R12, 0x1, -R2.reuse ;  /* 0x000000010c0ce824 */ /* 0x100fe400078e0a02 */
[--C-:B------:R-:W-:Y:S01]  /*29c0*/  @!P4 IMAD.IADD R10, R10, 0x1, -R2.reuse ;  /* 0x000000010a0ac824 */ /* 0x100fe200078e0a02 */
[C---:B------:R-:W-:Y:S01]  /*29d0*/  ISETP.GT.U32.AND P4, PT, R2.reuse, R13, PT ;  /* 0x0000000d0200720c */ /* 0x040fe20003f84070 */
[----:B------:R-:W-:Y:S01]  /*29e0*/  @!P5 IMAD.IADD R11, R11, 0x1, -R2 ;  /* 0x000000010b0bd824 */ /* 0x000fe200078e0a02 */
[C---:B------:R-:W-:Y:S01]  /*29f0*/  ISETP.GT.U32.AND P5, PT, R2.reuse, R12, PT ;  /* 0x0000000c0200720c */ /* 0x040fe20003fa4070 */
[----:B0-----:R-:W-:Y:S01]  /*2a00*/  IMAD.MOV.U32 R5, RZ, RZ, R7 ;  /* 0x000000ffff057224 */ /* 0x001fe200078e0007 */
[----:B------:R-:W-:Y:S01]  /*2a10*/  ISETP.GT.U32.AND P6, PT, R2, R10, PT ;  /* 0x0000000a0200720c */ /* 0x000fe20003fc4070 */
[----:B------:R-:W-:Y:S01]  /*2a20*/  IMAD.HI.U32 R7, R3, R15, RZ ;  /* 0x0000000f03077227 */ /* 0x000fe200078e00ff */
[----:B------:R-:W-:-:S03]  /*2a30*/  IABS R18, R9 ;  /* 0x0000000900127213 */ /* 0x000fc60000000000 */
[----:B------:R-:W-:Y:S02]  /*2a40*/  IMAD.MOV R7, RZ, RZ, -R7 ;  /* 0x000000ffff077224 */ /* 0x000fe400078e0a07 */
[----:B------:R-:W-:Y:S01]  /*2a50*/  @!P2 IMAD.MOV R5, RZ, RZ, -R5 ;  /* 0x000000ffff05a224 */ /* 0x000fe200078e0a05 */
[C---:B------:R-:W-:Y:S01]  /*2a60*/  ISETP.GT.U32.AND P2, PT, R2.reuse, R11, PT ;  /* 0x0000000b0200720c */ /* 0x040fe20003f44070 */
[C---:B------:R-:W-:Y:S02]  /*2a70*/  IMAD R6, R2.reuse, R8, R6 ;  /* 0x0000000802067224 */ /* 0x040fe400078e0206 */
[C---:B------:R-:W-:Y:S01]  /*2a80*/  IMAD R15, R2.reuse, R7, R15 ;  /* 0x00000007020f7224 */ /* 0x040fe200078e020f */
[----:B------:R0:W-:Y:S01]  /*2a90*/  STL [R1+0x19c], R5 ;  /* 0x00019c0501007387 */ /* 0x0001e20000100800 */
[--C-:B------:R-:W-:Y:S01]  /*2aa0*/  @!P4 IMAD.IADD R13, R13, 0x1, -R2.reuse ;  /* 0x000000010d0dc824 */ /* 0x100fe200078e0a02 */
[----:B------:R-:W-:Y:S01]  /*2ab0*/  ISETP.GT.U32.AND P4, PT, R2, R6, PT ;  /* 0x000000060200720c */ /* 0x000fe20003f84070 */
[----:B------:R-:W-:Y:S01]  /*2ac0*/  @!P5 IMAD.IADD R12, R12, 0x1, -R2 ;  /* 0x000000010c0cd824 */ /* 0x000fe200078e0a02 */
[----:B------:R-:W-:Y:S01]  /*2ad0*/  ISETP.GT.U32.AND P5, PT, R2, R15, PT ;  /* 0x0000000f0200720c */ /* 0x000fe20003fa4070 */
[----:B------:R-:W-:-:S02]  /*2ae0*/  VIADD R7, R28, 0x1d3 ;  /* 0x000001d31c077836 */ /* 0x000fc40000000000 */
[----:B------:R-:W-:Y:S02]  /*2af0*/  VIADD R8, R28, 0x1d4 ;  /* 0x000001d41c087836 */ /* 0x000fe40000000000 */
[--C-:B------:R-:W-:Y:S01]  /*2b00*/  @!P2 IMAD.IADD R11, R11, 0x1, -R2.reuse ;  /* 0x000000010b0ba824 */ /* 0x100fe200078e0a02 */
[----:B------:R-:W-:Y:S01]  /*2b10*/  ISETP.GE.AND P2, PT, R19, RZ, PT ;  /* 0x000000ff1300720c */ /* 0x000fe20003f46270 */
[--C-:B------:R-:W-:Y:S01]  /*2b20*/  @!P6 IMAD.IADD R10, R10, 0x1, -R2.reuse ;  /* 0x000000010a0ae824 */ /* 0x100fe200078e0a02 */
[----:B------:R-:W-:Y:S01]  /*2b30*/  IABS R19, R7 ;  /* 0x0000000700137213 */ /* 0x000fe20000000000 */
[----:B------:R-:W-:Y:S01]  /*2b40*/  IMAD.HI.U32 R14, R3, R18, RZ ;  /* 0x00000012030e7227 */ /* 0x000fe200078e00ff */
[----:B------:R-:W-:Y:S02]  /*2b50*/  IABS R17, R8 ;  /* 0x0000000800117213 */ /* 0x000fe40000000000 */
[----:B------:R-:W-:Y:S01]  /*2b60*/  ISETP.GE.AND P6, PT, R0, RZ, PT ;  /* 0x000000ff0000720c */ /* 0x000fe20003fc6270 */
[--C-:B------:R-:W-:Y:S01]  /*2b70*/  @!P4 IMAD.IADD R6, R6, 0x1, -R2.reuse ;  /* 0x000000010606c824 */ /* 0x100fe200078e0a02 */
[----:B------:R-:W-:Y:S01]  /*2b80*/  ISETP.GE.AND P4, PT, R16, RZ, PT ;  /* 0x000000ff1000720c */ /* 0x000fe20003f86270 */
[----:B------:R-:W-:-:S02]  /*2b90*/  @!P5 IMAD.IADD R15, R15, 0x1, -R2 ;  /* 0x000000010f0fd824 */ /* 0x000fc400078e0a02 */
[----:B------:R-:W-:Y:S02]  /*2ba0*/  IMAD.MOV.U32 R16, RZ, RZ, R19 ;  /* 0x000000ffff107224 */ /* 0x000fe400078e0013 */
[----:B------:R-:W-:Y:S01]  /*2bb0*/  IMAD.MOV.U32 R20, RZ, RZ, R13 ;  /* 0x000000ffff147224 */ /* 0x000fe200078e000d */
[----:B------:R-:W-:Y:S01]  /*2bc0*/  ISETP.GT.U32.AND P5, PT, R2, R15, PT ;  /* 0x0000000f0200720c */ /* 0x000fe20003fa4070 */
[----:B------:R-:W-:-:S04]  /*2bd0*/  IMAD.HI.U32 R13, R3, R16, RZ ;  /* 0x00000010030d7227 */ /* 0x000fc800078e00ff */
[----:B------:R-:W-:Y:S02]  /*2be0*/  IMAD.MOV R14, RZ, RZ, -R14 ;  /* 0x000000ffff0e7224 */ /* 0x000fe400078e0a0e */
[----:B0-----:R-:W-:Y:S02]  /*2bf0*/  IMAD.MOV.U32 R5, RZ, RZ, R10 ;  /* 0x000000ffff057224 */ /* 0x001fe400078e000a */
[----:B------:R-:W-:Y:S02]  /*2c00*/  IMAD.MOV R10, RZ, RZ, -R13 ;  /* 0x000000ffff0a7224 */ /* 0x000fe400078e0a0d */
[----:B------:R-:W-:Y:S01]  /*2c10*/  @!P0 IMAD.MOV R20, RZ, RZ, -R20 ;  /* 0x000000ffff148224 */ /* 0x000fe200078e0a14 */
[C---:B------:R-:W-:Y:S01]  /*2c20*/  ISETP.GT.U32.AND P0, PT, R2.reuse, R6, PT ;  /* 0x000000060200720c */ /* 0x040fe20003f04070 */
[C---:B------:R-:W-:Y:S02]  /*2c30*/  IMAD R18, R2.reuse, R14, R18 ;  /* 0x0000000e02127224 */ /* 0x040fe400078e0212 */
[----:B------:R-:W-:Y:S01]  /*2c40*/  IMAD R16, R2, R10, R16 ;  /* 0x0000000a02107224 */ /* 0x000fe200078e0210 */
[----:B------:R-:W-:Y:S01]  /*2c50*/  STL [R1+0x1a0], R20 ;  /* 0x0001a01401007387 */ /* 0x000fe20000100800 */
[----:B------:R-:W-:-:S04]  /*2c60*/  IMAD.HI.U32 R0, R3, R17, RZ ;  /* 0x0000001103007227 */ /* 0x000fc800078e00ff */
[----:B------:R-:W-:Y:S01]  /*2c70*/  @!P3 IMAD.MOV R5, RZ, RZ, -R5 ;  /* 0x000000ffff05b224 */ /* 0x000fe200078e0a05 */
[C---:B------:R-:W-:Y:S01]  /*2c80*/  ISETP.GT.U32.AND P3, PT, R2.reuse, R18, PT ;  /* 0x000000120200720c */ /* 0x040fe20003f64070 */
[----:B------:R-:W-:Y:S01]  /*2c90*/  @!P5 IMAD.IADD R15, R15, 0x1, -R2 ;  /* 0x000000010f0fd824 */ /* 0x000fe200078e0a02 */
[----:B------:R-:W-:Y:S01]  /*2ca0*/  ISETP.GT.U32.AND P5, PT, R2, R16, PT ;  /* 0x000000100200720c */ /* 0x000fe20003fa4070 */
[----:B------:R-:W-:Y:S01]  /*2cb0*/  IMAD.MOV R0, RZ, RZ, -R0 ;  /* 0x000000ffff007224 */ /* 0x000fe200078e0a00 */
[----:B------:R0:W-:Y:S01]  /*2cc0*/  STL [R1+0x1a8], R5 ;  /* 0x0001a80501007387 */ /* 0x0001e20000100800 */
[----:B------:R-:W-:Y:S01]  /*2cd0*/  @!P0 IMAD.IADD R6, R6, 0x1, -R2 ;  /* 0x0000000106068824 */ /* 0x000fe200078e0a02 */
[----:B------:R-:W-:Y:S01]  /*2ce0*/  ISETP.GE.AND P0, PT, R8, RZ, PT ;  /* 0x000000ff0800720c */ /* 0x000fe20003f06270 */
[----:B------:R-:W-:Y:S02]  /*2cf0*/  IMAD R17, R2, R0, R17 ;  /* 0x0000000002117224 */ /* 0x000fe400078e0211 */
[----:B------:R-:W-:-:S02]  /*2d00*/  VIADD R8, R28, 0x1d1 ;  /* 0x000001d11c087836 */ /* 0x000fc40000000000 */
[----:B------:R-:W-:Y:S02]  /*2d10*/  VIADD R0, R28, 0x1d2 ;  /* 0x000001d21c007836 */ /* 0x000fe40000000000 */
[--C-:B------:R-:W-:Y:S01]  /*2d20*/  @!P3 IMAD.IADD R18, R18, 0x1, -R2.reuse ;  /* 0x000000011212b824 */ /* 0x100fe200078e0a02 */
[----:B------:R-:W-:Y:S01]  /*2d30*/  ISETP.GE.AND P3, PT, R7, RZ, PT ;  /* 0x000000ff0700720c */ /* 0x000fe20003f66270 */
[----:B0-----:R-:W-:Y:S01]  /*2d40*/  IMAD.MOV.U32 R5, RZ, RZ, R11 ;  /* 0x000000ffff057224 */ /* 0x001fe200078e000b */
[----:B------:R-:W-:Y:S01]  /*2d50*/  IABS R7, R8 ;  /* 0x0000000800077213 */ /* 0x000fe20000000000 */
[----:B------:R-:W-:Y:S01]  /*2d60*/  @!P5 IMAD.IADD R16, R16, 0x1, -R2 ;  /* 0x000000011010d824 */ /* 0x000fe200078e0a02 */
[----:B------:R-:W-:Y:S01]  /*2d70*/  IABS R13, R0 ;  /* 0x00000000000d7213 */ /* 0x000fe20000000000 */
[----:B------:R-:W-:Y:S01]  /*2d80*/  @!P6 IMAD.MOV R5, RZ, RZ, -R5 ;  /* 0x000000ffff05e224 */ /* 0x000fe200078e0a05 */
[C---:B------:R-:W-:Y:S01]  /*2d90*/  ISETP.GT.U32.AND P6, PT, R2.reuse, R17, PT ;  /* 0x000000110200720c */ /* 0x040fe20003fc4070 */
[----:B------:R-:W-:Y:S01]  /*2da0*/  @!P1 IMAD.MOV R12, RZ, RZ, -R12 ;  /* 0x000000ffff0c9224 */ /* 0x000fe200078e0a0c */
[----:B------:R-:W-:Y:S01]  /*2db0*/  ISETP.GE.AND P1, PT, R9, RZ, PT ;  /* 0x000000ff0900720c */ /* 0x000fe20003f26270 */
[----:B------:R-:W-:Y:S01]  /*2dc0*/  IMAD.HI.U32 R9, R3, R7, RZ ;  /* 0x0000000703097227 */ /* 0x000fe200078e00ff */
[----:B------:R-:W-:-:S02]  /*2dd0*/  ISETP.GT.U32.AND P5, PT, R2, R16, PT ;  /* 0x000000100200720c */ /* 0x000fc40003fa4070 */
[----:B------:R-:W-:Y:S01]  /*2de0*/  STL [R1+0x1ac], R12 ;  /* 0x0001ac0c01007387 */ /* 0x000fe20000100800 */
[----:B------:R-:W-:Y:S02]  /*2df0*/  IMAD.MOV R9, RZ, RZ, -R9 ;  /* 0x000000ffff097224 */ /* 0x000fe400078e0a09 */
[----:B------:R-:W-:Y:S01]  /*2e00*/  IMAD.HI.U32 R10, R3, R13, RZ ;  /* 0x0000000d030a7227 */ /* 0x000fe200078e00ff */
[----:B------:R0:W-:Y:S03]  /*2e10*/  STL [R1+0x1b0], R5 ;  /* 0x0001b00501007387 */ /* 0x0001e60000100800 */
[----:B------:R-:W-:Y:S01]  /*2e20*/  @!P6 IMAD.IADD R17, R17, 0x1, -R2 ;  /* 0x000000011111e824 */ /* 0x000fe200078e0a02 */
[C---:B------:R-:W-:Y:S01]  /*2e30*/  ISETP.GT.U32.AND P6, PT, R2.reuse, R18, PT ;  /* 0x000000120200720c */ /* 0x040fe20003fc4070 */
[----:B------:R-:W-:Y:S02]  /*2e40*/  IMAD R7, R2, R9, R7 ;  /* 0x0000000902077224 */ /* 0x000fe400078e0207 */
[----:B------:R-:W-:-:S02]  /*2e50*/  IMAD.MOV R10, RZ, RZ, -R10 ;  /* 0x000000ffff0a7224 */ /* 0x000fc400078e0a0a */
[----:B------:R-:W-:Y:S01]  /*2e60*/  @!P5 IMAD.IADD R16, R16, 0x1, -R2 ;  /* 0x000000011010d824 */ /* 0x000fe200078e0a02 */
[C---:B------:R-:W-:Y:S01]  /*2e70*/  ISETP.GT.U32.AND P5, PT, R2.reuse, R7, PT ;  /* 0x000000070200720c */ /* 0x040fe20003fa4070 */
[----:B------:R-:W-:Y:S02]  /*2e80*/  IMAD R13, R2, R10, R13 ;  /* 0x0000000a020d7224 */ /* 0x000fe400078e020d */
[----:B0-----:R-:W-:Y:S02]  /*2e90*/  IMAD.MOV.U32 R5, RZ, RZ, R6 ;  /* 0x000000ffff057224 */ /* 0x001fe400078e0006 */
[----:B------:R-:W-:Y:S02]  /*2ea0*/  VIADD R9, R28, 0x1ce ;  /* 0x000001ce1c097836 */ /* 0x000fe40000000000 */
[--C-:B------:R-:W-:Y:S01]  /*2eb0*/  @!P6 IMAD.IADD R18, R18, 0x1, -R2.reuse ;  /* 0x000000011212e824 */ /* 0x100fe200078e0a02 */
[C---:B------:R-:W-:Y:S01]  /*2ec0*/  ISETP.GT.U32.AND P6, PT, R2.reuse, R13, PT ;  /* 0x0000000d0200720c */ /* 0x040fe20003fc4070 */
[----:B------:R-:W-:Y:S01]  /*2ed0*/  @!P2 IMAD.MOV R5, RZ, RZ, -R5 ;  /* 0x000000ffff05a224 */ /* 0x000fe200078e0a05 */
[----:B------:R-:W-:Y:S01]  /*2ee0*/  ISETP.GT.U32.AND P2, PT, R2, R17, PT ;  /* 0x000000110200720c */ /* 0x000fe20003f44070 */
[C---:B------:R-:W-:Y:S01]  /*2ef0*/  VIADD R11, R28.reuse, 0x1d0 ;  /* 0x000001d01c0b7836 */ /* 0x040fe20000000000 */
[----:B------:R-:W-:Y:S01]  /*2f00*/  IABS R12, R9 ;  /* 0x00000009000c7213 */ /* 0x000fe20000000000 */
[----:B------:R-:W-:Y:S01]  /*2f10*/  @!P5 IMAD.IADD R7, R7, 0x1, -R2 ;  /* 0x000000010707d824 */ /* 0x000fe200078e0a02 */
[----:B------:R0:W-:Y:S01]  /*2f20*/  STL [R1+0x1b4], R5 ;  /* 0x0001b40501007387 */ /* 0x0001e20000100800 */
[----:B------:R-:W-:Y:S01]  /*2f30*/  VIADD R6, R28, 0x1cf ;  /* 0x000001cf1c067836 */ /* 0x000fe20000000000 */
[----:B------:R-:W-:Y:S01]  /*2f40*/  IABS R14, R11 ;  /* 0x0000000b000e7213 */ /* 0x000fe20000000000 */
[----:B------:R-:W-:Y:S01]  /*2f50*/  IMAD.MOV.U32 R20, RZ, RZ, R15 ;  /* 0x000000ffff147224 */ /* 0x000fe200078e000f */
[----:B------:R-:W-:Y:S01]  /*2f60*/  ISETP.GT.U32.AND P5, PT, R2, R7, PT ;  /* 0x000000070200720c */ /* 0x000fe20003fa4070 */
[----:B------:R-:W-:Y:S01]  /*2f70*/  IMAD.HI.U32 R15, R3, R12, RZ ;  /* 0x0000000c030f7227 */ /* 0x000fe200078e00ff */
[----:B------:R-:W-:-:S03]  /*2f80*/  IABS R10, R6 ;  /* 0x00000006000a7213 */ /* 0x000fc60000000000 */
[----:B------:R-:W-:Y:S01]  /*2f90*/  @!P6 IMAD.IADD R13, R13, 0x1, -R2 ;  /* 0x000000010d0de824 */ /* 0x000fe200078e0a02 */
[----:B------:R-:W-:Y:S01]  /*2fa0*/  ISETP.GE.AND P6, PT, R8, RZ, PT ;  /* 0x000000ff0800720c */ /* 0x000fe20003fc6270 */
[----:B0-----:R-:W-:Y:S02]  /*2fb0*/  IMAD.MOV.U32 R5, RZ, RZ, R18 ;  /* 0x000000ffff057224 */ /* 0x001fe400078e0012 */
[----:B------:R-:W-:Y:S01]  /*2fc0*/  @!P2 IMAD.IADD R17, R17, 0x1, -R2 ;  /* 0x000000011111a824 */ /* 0x000fe200078e0a02 */
[----:B------:R-:W-:Y:S01]  /*2fd0*/  ISETP.GE.AND P2, PT, R0, RZ, PT ;  /* 0x000000ff0000720c */ /* 0x000fe20003f46270 */
[----:B------:R-:W-:-:S04]  /*2fe0*/  IMAD.HI.U32 R19, R3, R14, RZ ;  /* 0x0000000e03137227 */ /* 0x000fc800078e00ff */
[----:B------:R-:W-:Y:S01]  /*2ff0*/  @!P4 IMAD.MOV R20, RZ, RZ, -R20 ;  /* 0x000000ffff14c224 */ /* 0x000fe200078e0a14 */
[----:B------:R-:W-:Y:S01]  /*3000*/  ISETP.GT.U32.AND P4, PT, R2, R13, PT ;  /* 0x0000000d0200720c */ /* 0x000fe20003f84070 */
[----:B------:R-:W-:Y:S02]  /*3010*/  IMAD.MOV R15, RZ, RZ, -R15 ;  /* 0x000000ffff0f7224 */ /* 0x000fe400078e0a0f */
[----:B------:R-:W-:Y:S01]  /*3020*/  @!P1 IMAD.MOV R5, RZ, RZ, -R5 ;  /* 0x000000ffff059224 */ /* 0x000fe200078e0a05 */
[----:B------:R-:W-:Y:S01]  /*3030*/  STL [R1+0x1b8], R20 ;  /* 0x0001b81401007387 */ /* 0x000fe20000100800 */
[----:B------:R-:W-:-:S03]  /*3040*/  IMAD.HI.U32 R0, R3, R10, RZ ;  /* 0x0000000a03007227 */ /* 0x000fc600078e00ff */
[----:B------:R0:W-:Y:S01]  /*3050*/  STL [R1+0x1bc], R5 ;  /* 0x0001bc0501007387 */ /* 0x0001e20000100800 */
[----:B------:R-:W-:Y:S02]  /*3060*/  IMAD.MOV R19, RZ, RZ, -R19 ;  /* 0x000000ffff137224 */ /* 0x000fe400078e0a13 */
[----:B------:R-:W-:Y:S01]  /*3070*/  @!P0 IMAD.MOV R17, RZ, RZ, -R17 ;  /* 0x000000ffff118224 */ /* 0x000fe200078e0a11 */
[----:B------:R-:W-:Y:S01]  /*3080*/  ISETP.GE.AND P0, PT, R11, RZ, PT ;  /* 0x000000ff0b00720c */ /* 0x000fe20003f06270 */
[C---:B------:R-:W-:Y:S02]  /*3090*/  IMAD R11, R2.reuse, R15, R12 ;  /* 0x0000000f020b7224 */ /* 0x040fe400078e020c */
[----:B------:R-:W-:Y:S01]  /*30a0*/  IMAD.MOV R0, RZ, RZ, -R0 ;  /* 0x000000ffff007224 */ /* 0x000fe200078e0a00 */
[----:B------:R-:W-:Y:S01]  /*30b0*/  STL [R1+0x1d0], R17 ;  /* 0x0001d01101007387 */ /* 0x000fe20000100800 */
[----:B------:R-:W-:Y:S02]  /*30c0*/  IMAD R14, R2, R19, R14 ;  /* 0x00000013020e7224 */ /* 0x000fe400078e020e */
[----:B0-----:R-:W-:-:S02]  /*30d0*/  IMAD.MOV.U32 R5, RZ, RZ, R16 ;  /* 0x000000ffff057224 */ /* 0x001fc400078e0010 */
[----:B------:R-:W-:Y:S01]  /*30e0*/  @!P5 IMAD.IADD R7, R7, 0x1, -R2 ;  /* 0x000000010707d824 */ /* 0x000fe200078e0a02 */
[C---:B------:R-:W-:Y:S01]  /*30f0*/  ISETP.GT.U32.AND P5, PT, R2.reuse, R11, PT ;  /* 0x0000000b0200720c */ /* 0x040fe20003fa4070 */
[C---:B------:R-:W-:Y:S01]  /*3100*/  IMAD R10, R2.reuse, R0, R10 ;  /* 0x00000000020a7224 */ /* 0x040fe200078e020a */
[C---:B------:R-:W-:Y:S01]  /*3110*/  ISETP.GT.U32.AND P1, PT, R2.reuse, R14, PT ;  /* 0x0000000e0200720c */ /* 0x040fe20003f24070 */
[----:B------:R-:W-:Y:S02]  /*3120*/  @!P3 IMAD.MOV R5, RZ, RZ, -R5 ;  /* 0x000000ffff05b224 */ /* 0x000fe400078e0a05 */
[----:B------:R-:W-:Y:S01]  /*3130*/  @!P4 IMAD.IADD R13, R13, 0x1, -R2 ;  /* 0x000000010d0dc824 */ /* 0x000fe200078e0a02 */
[----:B------:R-:W-:Y:S01]  /*3140*/  ISETP.GT.U32.AND P3, PT, R2, R10, PT ;  /* 0x0000000a0200720c */ /* 0x000fe20003f64070 */
[----:B------:R-:W-:Y:S01]  /*3150*/  VIADD R8, R28, 0x1cd ;  /* 0x000001cd1c087836 */ /* 0x000fe20000000000 */
[----:B------:R0:W-:Y:S01]  /*3160*/  STL [R1+0x1f0], R5 ;  /* 0x0001f00501007387 */ /* 0x0001e20000100800 */
[----:B------:R-:W-:Y:S01]  /*3170*/  ISETP.GE.AND P4, PT, R6, RZ, PT ;  /* 0x000000ff0600720c */ /* 0x000fe20003f86270 */
[----:B------:R-:W-:-:S02]  /*3180*/  VIADD R6, R28, 0x1cc ;  /* 0x000001cc1c067836 */ /* 0x000fc40000000000 */
[----:B------:R-:W-:Y:S01]  /*3190*/  IABS R0, R8 ;  /* 0x0000000800007213 */ /* 0x000fe20000000000 */
[--C-:B------:R-:W-:Y:S02]  /*31a0*/  @!P5 IMAD.IADD R11, R11, 0x1, -R2.reuse ;  /* 0x000000010b0bd824 */ /* 0x100fe400078e0a02 */
[----:B------:R-:W-:Y:S01]  /*31b0*/  @!P1 IMAD.IADD R14, R14, 0x1, -R2 ;  /* 0x000000010e0e9824 */ /* 0x000fe200078e0a02 */
[----:B------:R-:W-:Y:S01]  /*31c0*/  ISETP.GE.AND P1, PT, R9, RZ, PT ;  /* 0x000000ff0900720c */ /* 0x000fe20003f26270 */
[----:B------:R-:W-:Y:S01]  /*31d0*/  IMAD.HI.U32 R12, R3, R0, RZ ;  /* 0x00000000030c7227 */ /* 0x000fe200078e00ff */
[----:B------:R-:W-:-:S03]  /*31e0*/  ISETP.GT.U32.AND P5, PT, R2, R11, PT ;  /* 0x0000000b0200720c */ /* 0x000fc60003fa4070 */
[----:B0-----:R-:W-:Y:S01]  /*31f0*/  IMAD.MOV.U32 R5, RZ, RZ, R13 ;  /* 0x000000ffff057224 */ /* 0x001fe200078e000d */
[----:B------:R-:W-:Y:S01]  /*3200*/  IABS R13, R6 ;  /* 0x00000006000d7213 */ /* 0x000fe20000000000 */
[----:B------:R-:W-:Y:S01]  /*3210*/  @!P3 IMAD.IADD R10, R10, 0x1, -R2 ;  /* 0x000000010a0ab824 */ /* 0x000fe200078e0a02 */
[C---:B------:R-:W-:Y:S01]  /*3220*/  ISETP.GT.U32.AND P3, PT, R2.reuse, R14, PT ;  /* 0x0000000e0200720c */ /* 0x040fe20003f64070 */
[----:B------:R-:W-:Y:S02]  /*3230*/  @!P2 IMAD.MOV R5, RZ, RZ, -R5 ;  /* 0x000000ffff05a224 */ /* 0x000fe400078e0a05 */
[----:B------:R-:W-:Y:S01]  /*3240*/  IMAD.MOV R12, RZ, RZ, -R12 ;  /* 0x000000ffff0c7224 */ /* 0x000fe200078e0a0c */
[----:B------:R-:W-:Y:S01]  /*3250*/  ISETP.GT.U32.AND P2, PT, R2, R10, PT ;  /* 0x0000000a0200720c */ /* 0x000fe20003f44070 */
[----:B------:R-:W-:Y:S01]  /*3260*/  VIADD R9, R28, 0x1cb ;  /* 0x000001cb1c097836 */ /* 0x000fe20000000000 */
[----:B------:R0:W-:Y:S01]  /*3270*/  STL [R1+0x224], R5 ;  /* 0x0002240501007387 */ /* 0x0001e20000100800 */
[----:B------:R-:W-:-:S02]  /*3280*/  IMAD R0, R2, R12, R0 ;  /* 0x0000000c02007224 */ /* 0x000fc400078e0200 */
[--C-:B------:R-:W-:Y:S01]  /*3290*/  @!P5 IMAD.IADD R11, R11, 0x1, -R2.reuse ;  /* 0x000000010b0bd824 */ /* 0x100fe200078e0a02 */
[----:B------:R-:W-:Y:S01]  /*32a0*/  IABS R12, R9 ;  /* 0x00000009000c7213 */ /* 0x000fe20000000000 */
[----:B------:R-:W-:Y:S02]  /*32b0*/  VIADD R19, R28, 0x1b8 ;  /* 0x000001b81c137836 */ /* 0x000fe40000000000 */
[----:B------:R-:W-:Y:S01]  /*32c0*/  @!P3 IMAD.IADD R14, R14, 0x1, -R2 ;  /* 0x000000010e0eb824 */ /* 0x000fe200078e0a02 */
[----:B------:R-:W-:Y:S01]  /*32d0*/  ISETP.GT.U32.AND P3, PT, R2, R0, PT ;  /* 0x000000000200720c */ /* 0x000fe20003f64070 */
[----:B------:R-:W-:Y:S01]  /*32e0*/  IMAD.HI.U32 R16, R3, R12, RZ ;  /* 0x0000000c03107227 */ /* 0x000fe200078e00ff */
[----:B------:R-:W-:-:S03]  /*32f0*/  IABS R20, R19 ;  /* 0x0000001300147213 */ /* 0x000fc60000000000 */
[----:B0-----:R-:W-:Y:S02]  /*3300*/  IMAD.MOV.U32 R5, RZ, RZ, R7 ;  /* 0x000000ffff057224 */ /* 0x001fe400078e0007 */
[----:B------:R-:W-:-:S04]  /*3310*/  IMAD.HI.U32 R7, R3, R13, RZ ;  /* 0x0000000d03077227 */ /* 0x000fc800078e00ff */
[----:B------:R-:W-:Y:S02]  /*3320*/  IMAD.MOV R7, RZ, RZ, -R7 ;  /* 0x000000ffff077224 */ /* 0x000fe400078e0a07 */
[----:B------:R-:W-:Y:S01]  /*3330*/  @!P2 IMAD.IADD R10, R10, 0x1, -R2 ;  /* 0x000000010a0aa824 */ /* 0x000fe200078e0a02 */
[----:B------:R-:W-:Y:S01]  /*3340*/  ISETP.GE.AND P2, PT, R6, RZ, PT ;  /* 0x000000ff0600720c */ /* 0x000fe20003f46270 */
[----:B------:R-:W-:Y:S02]  /*3350*/  IMAD R13, R2, R7, R13 ;  /* 0x00000007020d7224 */ /* 0x000fe400078e020d */
[----:B------:R-:W-:Y:S01]  /*3360*/  @!P6 IMAD.MOV R5, RZ, RZ, -R5 ;  /* 0x000000ffff05e224 */ /* 0x000fe200078e0a05 */
[----:B------:R-:W-:Y:S01]  /*3370*/  ISETP.GE.AND P6, PT, R8, RZ, PT ;  /* 0x000000ff0800720c */ /* 0x000fe20003fc6270 */
[----:B------:R-:W-:Y:S01]  /*3380*/  VIADD R6, R28, 0x1ca ;  /* 0x000001ca1c067836 */ /* 0x000fe20000000000 */
[----:B------:R-:W-:Y:S01]  /*3390*/  ISETP.GT.U32.AND P5, PT, R2, R13, PT ;  /* 0x0000000d0200720c */ /* 0x000fe20003fa4070 */
[----:B------:R-:W-:Y:S01]  /*33a0*/  IMAD.MOV R16, RZ, RZ, -R16 ;  /* 0x000000ffff107224 */ /* 0x000fe200078e0a10 */
[----:B------:R0:W-:Y:S01]  /*33b0*/  STL [R1+0x24c], R5 ;  /* 0x00024c0501007387 */ /* 0x0001e20000100800 */
[----:B------:R-:W-:Y:S01]  /*33c0*/  @!P3 IMAD.IADD R0, R0, 0x1, -R2 ;  /* 0x000000010000b824 */ /* 0x000fe200078e0a02 */
[----:B------:R-:W-:Y:S01]  /*33d0*/  IABS R8, R6 ;  /* 0x0000000600087213 */ /* 0x000fe20000000000 */
[----:B------:R-:W-:Y:S01]  /*33e0*/  IMAD R12, R2, R16, R12 ;  /* 0x00000010020c7224 */ /* 0x000fe200078e020c */
[----:B------:R-:W-:Y:S01]  /*33f0*/  ISETP.GE.AND P3, PT, R9, RZ, PT ;  /* 0x000000ff0900720c */ /* 0x000fe20003f66270 */
[----:B------:R-:W-:-:S02]  /*3400*/  VIADD R7, R28, 0x1c9 ;  /* 0x000001c91c077836 */ /* 0x000fc40000000000 */
[----:B------:R-:W-:-:S03]  /*3410*/  IMAD.HI.U32 R9, R3, R8, RZ ;  /* 0x0000000803097227 */ /* 0x000fc600078e00ff */
[----:B------:R-:W-:Y:S01]  /*3420*/  IABS R15, R7 ;  /* 0x00000007000f7213 */ /* 0x000fe20000000000 */
[----:B------:R-:W-:Y:S02]  /*3430*/  @!P5 IMAD.IADD R13, R13, 0x1, -R2 ;  /* 0x000000010d0dd824 */ /* 0x000fe400078e0a02 */
[----:B0-----:R-:W-:Y:S02]  /*3440*/  IMAD.MOV.U32 R5, RZ, RZ, R14 ;  /* 0x000000ffff057224 */ /* 0x001fe400078e000e */
[----:B------:R-:W-:Y:S01]  /*3450*/  IMAD.MOV.U32 R14, RZ, RZ, R10 ;  /* 0x000000ffff0e7224 */ /* 0x000fe200078e000a */
[C---:B------:R-:W-:Y:S01]  /*3460*/  ISETP.GT.U32.AND P5, PT, R2.reuse, R13, PT ;  /* 0x0000000d0200720c */ /* 0x040fe20003fa4070 */
[----:B------:R-:W-:Y:S01]  /*3470*/  @!P0 IMAD.MOV R5, RZ, RZ, -R5 ;  /* 0x000000ffff058224 */ /* 0x000fe200078e0a05 */
[C---:B------:R-:W-:Y:S01]  /*3480*/  ISETP.GT.U32.AND P0, PT, R2.reuse, R0, PT ;  /* 0x000000000200720c */ /* 0x040fe20003f04070 */
[----:B------:R-:W-:Y:S01]  /*3490*/  @!P4 IMAD.MOV R14, RZ, RZ, -R14 ;  /* 0x000000ffff0ec224 */ /* 0x000fe200078e0a0e */
[----:B------:R-:W-:Y:S01]  /*34a0*/  ISETP.GT.U32.AND P4, PT, R2, R12, PT ;  /* 0x0000000c0200720c */ /* 0x000fe20003f84070 */
[----:B------:R-:W-:Y:S01]  /*34b0*/  IMAD.MOV R9, RZ, RZ, -R9 ;  /* 0x000000ffff097224 */ /* 0x000fe200078e0a09 */
[----:B------:R0:W-:Y:S01]  /*34c0*/  STL [R1+0x254], R5 ;  /* 0x0002540501007387 */ /* 0x0001e20000100800 */
[----:B------:R-:W-:-:S03]  /*34d0*/  IMAD.HI.U32 R10, R3, R15, RZ ;  /* 0x0000000f030a7227 */ /* 0x000fc600078e00ff */
[----:B------:R2:W-:Y:S01]  /*34e0*/  STL [R1+0x25c], R14 ;  /* 0x00025c0e01007387 */ /* 0x0005e20000100800 */
[C---:B------:R-:W-:Y:S02]  /*34f0*/  IMAD R8, R2.reuse, R9, R8 ;  /* 0x0000000902087224 */ /* 0x040fe400078e0208 */
[----:B------:R-:W-:Y:S02]  /*3500*/  @!P5 IMAD.IADD R13, R13, 0x1, -R2 ;  /* 0x000000010d0dd824 */ /* 0x000fe400078e0a02 */
[----:B------:R-:W-:Y:S01]  /*3510*/  IMAD.MOV R10, RZ, RZ, -R10 ;  /* 0x000000ffff0a7224 */ /* 0x000fe200078e0a0a */
[----:B------:R-:W-:Y:S01]  /*3520*/  ISETP.GT.U32.AND P5, PT, R2, R8, PT ;  /* 0x000000080200720c */ /* 0x000fe20003fa4070 */
[--C-:B------:R-:W-:Y:S01]  /*3530*/  @!P0 IMAD.IADD R0, R0, 0x1, -R2.reuse ;  /* 0x0000000100008824 */ /* 0x100fe200078e0a02 */
[----:B------:R-:W-:Y:S01]  /*3540*/  ISETP.GE.AND P0, PT, R7, RZ, PT ;  /* 0x000000ff0700720c */ /* 0x000fe20003f06270 */
[----:B------:R-:W-:Y:S02]  /*3550*/  @!P4 IMAD.IADD R12, R12, 0x1, -R2 ;  /* 0x000000010c0cc824 */ /* 0x000fe400078e0a02 */
[----:B0-----:R-:W-:-:S02]  /*3560*/  IMAD.MOV.U32 R5, RZ, RZ, R11 ;  /* 0x000000ffff057224 */ /* 0x001fc400078e000b */
[C---:B------:R-:W-:Y:S01]  /*3570*/  IMAD R15, R2.reuse, R10, R15 ;  /* 0x0000000a020f7224 */ /* 0x040fe200078e020f */
[----:B------:R-:W-:Y:S01]  /*3580*/  ISETP.GT.U32.AND P4, PT, R2, R12, PT ;  /* 0x0000000c0200720c */ /* 0x000fe20003f84070 */
[----:B--2---:R-:W-:Y:S02]  /*3590*/  IMAD.MOV.U32 R14, RZ, RZ, R0 ;  /* 0x000000ffff0e7224 */ /* 0x004fe400078e0000 */
[----:B------:R-:W-:Y:S01]  /*35a0*/  @!P1 IMAD.MOV R5, RZ, RZ, -R5 ;  /* 0x000000ffff059224 */ /* 0x000fe200078e0a05 */
[----:B------:R-:W-:Y:S01]  /*35b0*/  ISETP.GE.AND P1, PT, R6, RZ, PT ;  /* 0x000000ff0600720c */ /* 0x000fe20003f26270 */
[----:B------:R-:W-:Y:S01]  /*35c0*/  @!P6 IMAD.MOV R14, RZ, RZ, -R14 ;  /* 0x000000ffff0ee224 */ /* 0x000fe200078e0a0e */
[----:B------:R-:W-:Y:S01]  /*35d0*/  ISETP.GT.U32.AND P6, PT, R2, R15, PT ;  /* 0x0000000f0200720c */ /* 0x000fe20003fc4070 */
[----:B------:R-:W-:Y:S01]  /*35e0*/  @!P5 IMAD.IADD R8, R8, 0x1, -R2 ;  /* 0x000000010808d824 */ /* 0x000fe200078e0a02 */
[----:B------:R0:W-:Y:S01]  /*35f0*/  STL [R1+0x264], R5 ;  /* 0x0002640501007387 */ /* 0x0001e20000100800 */
[----:B------:R-:W-:-:S02]  /*3600*/  VIADD R11, R28, 0x1c8 ;  /* 0x000001c81c0b7836 */ /* 0x000fc40000000000 */
[----:B------:R-:W-:Y:S01]  /*3610*/  VIADD R10, R28, 0x1c7 ;  /* 0x000001c71c0a7836 */ /* 0x000fe20000000000 */
[----:B------:R-:W-:Y:S01]  /*3620*/  ISETP.GT.U32.AND P5, PT, R2, R8, PT ;  /* 0x000000080200720c */ /* 0x000fe20003fa4070 */
[--C-:B------:R-:W-:Y:S01]  /*3630*/  @!P4 IMAD.IADD R12, R12, 0x1, -R2.reuse ;  /* 0x000000010c0cc824 */ /* 0x100fe200078e0a02 */
[----:B------:R-:W-:Y:S01]  /*3640*/  IABS R7, R11 ;  /* 0x0000000b00077213 */ /* 0x000fe20000000000 */
[----:B------:R-:W-:Y:S01]  /*3650*/  STL [R1+0x268], R14 ;  /* 0x0002680e01007387 */ /* 0x000fe20000100800 */
[----:B------:R-:W-:Y:S01]  /*3660*/  IABS R9, R10 ;  /* 0x0000000a00097213 */ /* 0x000fe20000000000 */
[----:B------:R-:W-:Y:S01]  /*3670*/  VIADD R6, R28, 0x1c6 ;  /* 0x000001c61c067836 */ /* 0x000fe20000000000 */
[----:B------:R-:W-:Y:S01]  /*3680*/  ISETP.GE.AND P4, PT, R10, RZ, PT ;  /* 0x000000ff0a00720c */ /* 0x000fe20003f86270 */
[----:B0-----:R-:W-:Y:S02]  /*3690*/  IMAD.MOV.U32 R5, RZ, RZ, R13 ;  /* 0x000000ffff057224 */ /* 0x001fe400078e000d */
[----:B------:R-:W-:Y:S01]  /*36a0*/  @!P6 IMAD.IADD R15, R15, 0x1, -R2 ;  /* 0x000000010f0fe824 */ /* 0x000fe200078e0a02 */
[----:B------:R-:W-:Y:S01]  /*36b0*/  IABS R0, R6 ;  /* 0x0000000600007213 */ /* 0x000fe20000000000 */
[----:B------:R-:W-:Y:S01]  /*36c0*/  @!P2 IMAD.MOV R5, RZ, RZ, -R5 ;  /* 0x000000ffff05a224 */ /* 0x000fe200078e0a05 */
[----:B------:R-:W-:Y:S01]  /*36d0*/  ISETP.GE.AND P2, PT, R11, RZ, PT ;  /* 0x000000ff0b00720c */ /* 0x000fe20003f46270 */
[----:B------:R-:W-:Y:S01]  /*36e0*/  IMAD.HI.U32 R13, R3, R7, RZ ;  /* 0x00000007030d7227 */ /* 0x000fe200078e00ff */
[----:B------:R-:W-:-:S02]  /*36f0*/  ISETP.GT.U32.AND P6, PT, R2, R15, PT ;  /* 0x0000000f0200720c */ /* 0x000fc40003fc4070 */
[----:B------:R0:W-:Y:S01]  /*3700*/  STL [R1+0x270], R5 ;  /* 0x0002700501007387 */ /* 0x0001e20000100800 */
[----:B------:R-:W-:-:S04]  /*3710*/  IMAD.HI.U32 R10, R3, R9, RZ ;  /* 0x00000009030a7227 */ /* 0x000fc800078e00ff */
[----:B------:R-:W-:Y:S02]  /*3720*/  IMAD.MOV R13, RZ, RZ, -R13 ;  /* 0x000000ffff0d7224 */ /* 0x000fe400078e0a0d */
[----:B------:R-:W-:Y:S02]  /*3730*/  IMAD.MOV R10, RZ, RZ, -R10 ;  /* 0x000000ffff0a7224 */ /* 0x000fe400078e0a0a */
[----:B------:R-:W-:Y:S02]  /*3740*/  @!P5 IMAD.IADD R8, R8, 0x1, -R2 ;  /* 0x000000010808d824 */ /* 0x000fe400078e0a02 */
[----:B0-----:R-:W-:Y:S02]  /*3750*/  IMAD.MOV.U32 R5, RZ, RZ, R12 ;  /* 0x000000ffff057224 */ /* 0x001fe400078e000c */
[----:B------:R-:W-:Y:S02]  /*3760*/  IMAD R7, R2, R13, R7 ;  /* 0x0000000d02077224 */ /* 0x000fe400078e0207 */
[----:B------:R-:W-:Y:S01]  /*3770*/  @!P3 IMAD.MOV R5, RZ, RZ, -R5 ;  /* 0x000000ffff05b224 */ /* 0x000fe200078e0a05 */
[----:B------:R-:W-:Y:S01]  /*3780*/  ISETP.GE.AND P3, PT, R6, RZ, PT ;  /* 0x000000ff0600720c */ /* 0x000fe20003f66270 */
[C---:B------:R-:W-:Y:S01]  /*3790*/  IMAD R6, R2.reuse, R10, R9 ;  /* 0x0000000a02067224 */ /* 0x040fe200078e0209 */
[----:B------:R-:W-:Y:S01]  /*37a0*/  ISETP.GT.U32.AND P5, PT, R2, R7, PT ;  /* 0x000000070200720c */ /* 0x000fe20003fa4070 */
[----:B------:R-:W-:Y:S01]  /*37b0*/  IMAD.HI.U32 R11, R3, R0, RZ ;  /* 0x00000000030b7227 */ /* 0x000fe200078e00ff */
[----:B------:R0:W-:Y:S03]  /*37c0*/  STL [R1+0x274], R5 ;  /* 0x0002740501007387 */ /* 0x0001e60000100800 */
[----:B------:R-:W-:-:S02]  /*37d0*/  IMAD.MOV R11, RZ, RZ, -R11 ;  /* 0x000000ffff0b7224 */ /* 0x000fc400078e0a0b */
[----:B------:R-:W-:Y:S02]  /*37e0*/  @!P6 IMAD.IADD R15, R15, 0x1, -R2 ;  /* 0x000000010f0fe824 */ /* 0x000fe400078e0a02 */
[----:B------:R-:W-:Y:S02]  /*37f0*/  IMAD R0, R2, R11, R0 ;  /* 0x0000000b02007224 */ /* 0x000fe400078e0200 */
[----:B------:R-:W-:Y:S02]  /*3800*/  VIADD R11, R28, 0x1c5 ;  /* 0x000001c51c0b7836 */ /* 0x000fe40000000000 */
[----:B0-----:R-:W-:Y:S02]  /*3810*/  IMAD.MOV.U32 R5, RZ, RZ, R8 ;  /* 0x000000ffff057224 */ /* 0x001fe400078e0008 */
[----:B------:R-:W-:Y:S01]  /*3820*/  @!P5 IMAD.IADD R7, R7, 0x1, -R2 ;  /* 0x000000010707d824 */ /* 0x000fe200078e0a02 */
[----:B------:R-:W-:Y:S01]  /*3830*/  ISETP.GE.AND P6, PT, R11, RZ, PT ;  /* 0x000000ff0b00720c */ /* 0x000fe20003fc6270 */
[----:B------:R-:W-:Y:S01]  /*3840*/  @!P1 IMAD.MOV R5, RZ, RZ, -R5 ;  /* 0x000000ffff059224 */ /* 0x000fe200078e0a05 */
[----:B------:R-:W-:Y:S01]  /*3850*/  ISETP.GT.U32.AND P1, PT, R2, R6, PT ;  /* 0x000000060200720c */ /* 0x000fe20003f24070 */
[----:B------:R-:W-:Y:S01]  /*3860*/  VIADD R8, R28, 0x1c4 ;  /* 0x000001c41c087836 */ /* 0x000fe20000000000 */
[----:B------:R-:W-:Y:S01]  /*3870*/  ISETP.GT.U32.AND P5, PT, R2, R7, PT ;  /* 0x000000070200720c */ /* 0x000fe20003fa4070 */
[C---:B------:R-:W-:Y:S01]  /*3880*/  VIADD R10, R28.reuse, 0x1c2 ;  /* 0x000001c21c0a7836 */ /* 0x040fe20000000000 */
[----:B------:R0:W-:Y:S01]  /*3890*/  STL [R1+0x278], R5 ;  /* 0x0002780501007387 */ /* 0x0001e20000100800 */
[----:B------:R-:W-:Y:S01]  /*38a0*/  IABS R11, R11 ;  /* 0x0000000b000b7213 */ /* 0x000fe20000000000 */
[----:B------:R-:W-:Y:S01]  /*38b0*/  VIADD R9, R28, 0x1c3 ;  /* 0x000001c31c097836 */ /* 0x000fe20000000000 */
[----:B------:R-:W-:Y:S01]  /*38c0*/  IABS R12, R8 ;  /* 0x00000008000c7213 */ /* 0x000fe20000000000 */
[----:B------:R-:W-:Y:S01]  /*38d0*/  IMAD.HI.U32 R23, R3, R20, RZ ;  /* 0x0000001403177227 */ /* 0x000fe200078e00ff */
[----:B------:R-:W-:-:S02]  /*38e0*/  IABS R14, R10 ;  /* 0x0000000a000e7213 */ /* 0x000fc40000000000 */
[----:B------:R-:W-:Y:S01]  /*38f0*/  IABS R13, R9 ;  /* 0x00000009000d7213 */ /* 0x000fe20000000000 */
[----:B------:R-:W-:-:S04]  /*3900*/  IMAD.HI.U32 R16, R3, R12, RZ ;  /* 0x0000000c03107227 */ /* 0x000fc800078e00ff */
[----:B0-----:R-:W-:Y:S02]  /*3910*/  IMAD.MOV.U32 R5, RZ, RZ, R15 ;  /* 0x000000ffff057224 */ /* 0x001fe400078e000f */
[----:B------:R-:W-:Y:S02]  /*3920*/  @!P1 IMAD.IADD R6, R6, 0x1, -R2 ;  /* 0x0000000106069824 */ /* 0x000fe400078e0a02 */
[----:B------:R-:W-:Y:S01]  /*3930*/  @!P0 IMAD.MOV R5, RZ, RZ, -R5 ;  /* 0x000000ffff058224 */ /* 0x000fe200078e0a05 */
[C---:B------:R-:W-:Y:S01]  /*3940*/  ISETP.GT.U32.AND P0, PT, R2.reuse, R0, PT ;  /* 0x000000000200720c */ /* 0x040fe20003f04070 */
[----:B------:R-:W-:Y:S01]  /*3950*/  IMAD.HI.U32 R15, R3, R11, RZ ;  /* 0x0000000b030f7227 */ /* 0x000fe200078e00ff */
[----:B------:R-:W-:Y:S02]  /*3960*/  ISETP.GT.U32.AND P1, PT, R2, R6, PT ;  /* 0x000000060200720c */ /* 0x000fe40003f24070 */
[----:B------:R0:W-:Y:S01]  /*3970*/  STL [R1+0x27c], R5 ;  /* 0x00027c0501007387 */ /* 0x0001e20000100800 */
[----:B------:R-:W-:-:S02]  /*3980*/  IMAD.MOV R15, RZ, RZ, -R15 ;  /* 0x000000ffff0f7224 */ /* 0x000fc400078e0a0f */
[----:B------:R-:W-:Y:S01]  /*3990*/  @!P5 IMAD.IADD R7, R7, 0x1, -R2 ;  /* 0x000000010707d824 */ /* 0x000fe200078e0a02 */
[----:B------:R-:W-:Y:S01]  /*39a0*/  ISETP.GE.AND P5, PT, R8, RZ, PT ;  /* 0x000000ff0800720c */ /* 0x000fe20003fa6270 */
[----:B------:R-:W-:Y:S02]  /*39b0*/  IMAD R11, R2, R15, R11 ;  /* 0x0000000f020b7224 */ /* 0x000fe400078e020b */
[----:B------:R-:W-:Y:S02]  /*39c0*/  IMAD.MOV R16, RZ, RZ, -R16 ;  /* 0x000000ffff107224 */ /* 0x000fe400078e0a10 */
[--C-:B------:R-:W-:Y:S02]  /*39d0*/  @!P0 IMAD.IADD R0, R0, 0x1, -R2.reuse ;  /* 0x0000000100008824 */ /* 0x100fe400078e0a02 */
[----:B------:R-:W-:Y:S01]  /*39e0*/  @!P1 IMAD.IADD R6, R6, 0x1, -R2 ;  /* 0x0000000106069824 */ /* 0x000fe200078e0a02 */
[C---:B------:R-:W-:Y:S01]  /*39f0*/  ISETP.GT.U32.AND P1, PT, R2.reuse, R11, PT ;  /* 0x0000000b0200720c */ /* 0x040fe20003f24070 */
[----:B------:R-:W-:Y:S01]  /*3a00*/  IMAD.MOV.U32 R18, RZ, RZ, R7 ;  /* 0x000000ffff127224 */ /* 0x000fe200078e0007 */
[----:B------:R-:W-:Y:S01]  /*3a10*/  ISETP.GT.U32.AND P0, PT, R2, R0, PT ;  /* 0x000000000200720c */ /* 0x000fe20003f04070 */
[----:B0-----:R-:W-:-:S02]  /*3a20*/  IMAD.MOV.U32 R5, RZ, RZ, R6 ;  /* 0x000000ffff057224 */ /* 0x001fc400078e0006 */
[----:B------:R-:W-:Y:S02]  /*3a30*/  IMAD R12, R2, R16, R12 ;  /* 0x00000010020c7224 */ /* 0x000fe400078e020c */
[----:B------:R-:W-:-:S04]  /*3a40*/  IMAD.HI.U32 R8, R3, R14, RZ ;  /* 0x0000000e03087227 */ /* 0x000fc800078e00ff */
[----:B------:R-:W-:-:S04]  /*3a50*/  IMAD.HI.U32 R17, R3, R13, RZ ;  /* 0x0000000d03117227 */ /* 0x000fc800078e00ff */
[----:B------:R-:W-:Y:S01]  /*3a60*/  @!P2 IMAD.MOV R18, RZ, RZ, -R18 ;  /* 0x000000ffff12a224 */ /* 0x000fe200078e0a12 */
[----:B------:R-:W-:Y:S01]  /*3a70*/  ISETP.GT.U32.AND P2, PT, R2, R12, PT ;  /* 0x0000000c0200720c */ /* 0x000fe20003f44070 */
[----:B------:R-:W-:Y:S01]  /*3a80*/  @!P4 IMAD.MOV R5, RZ, RZ, -R5 ;  /* 0x000000ffff05c224 */ /* 0x000fe200078e0a05 */
[----:B------:R-:W-:Y:S01]  /*3a90*/  ISETP.GE.AND P4, PT, R9, RZ, PT ;  /* 0x000000ff0900720c */ /* 0x000fe20003f86270 */
[----:B------:R-:W-:Y:S01]  /*3aa0*/  IMAD.MOV R8, RZ, RZ, -R8 ;  /* 0x000000ffff087224 */ /* 0x000fe200078e0a08 */
[----:B------:R-:W-:Y:S01]  /*3ab0*/  STL [R1+0x280], R18 ;  /* 0x0002801201007387 */ /* 0x000fe20000100800 */
[----:B------:R-:W-:Y:S02]  /*3ac0*/  @!P0 IMAD.IADD R0, R0, 0x1, -R2 ;  /* 0x0000000100008824 */ /* 0x000fe400078e0a02 */
[----:B------:R-:W-:Y:S01]  /*3ad0*/  IMAD.MOV R17, RZ, RZ, -R17 ;  /* 0x000000ffff117224 */ /* 0x000fe200078e0a11 */
[----:B------:R0:W-:Y:S01]  /*3ae0*/  STL [R1+0x284], R5 ;  /* 0x0002840501007387 */ /* 0x0001e20000100800 */
[----:B------:R-:W-:-:S02]  /*3af0*/  IMAD R6, R2, R8, R14 ;  /* 0x0000000802067224 */ /* 0x000fc400078e020e */
[----:B------:R-:W-:Y:S02]  /*3b00*/  IMAD R13, R2, R17, R13 ;  /* 0x00000011020d7224 */ /* 0x000fe400078e020d */
[--C-:B------:R-:W-:Y:S02]  /*3b10*/  @!P1 IMAD.IADD R11, R11, 0x1, -R2.reuse ;  /* 0x000000010b0b9824 */ /* 0x100fe400078e0a02 */
[----:B------:R-:W-:Y:S01]  /*3b20*/  @!P2 IMAD.IADD R12, R12, 0x1, -R2 ;  /* 0x000000010c0ca824 */ /* 0x000fe200078e0a02 */
[----:B------:R-:W-:Y:S01]  /*3b30*/  ISETP.GT.U32.AND P0, PT, R2, R13, PT ;  /* 0x0000000d0200720c */ /* 0x000fe20003f04070 */
[----:B------:R-:W-:Y:S01]  /*3b40*/  VIADD R7, R28, 0x1c1 ;  /* 0x000001c11c077836 */ /* 0x000fe20000000000 */
[C---:B------:R-:W-:Y:S01]  /*3b50*/  ISETP.GT.U32.AND P1, PT, R2.reuse, R11, PT ;  /* 0x0000000b0200720c */ /* 0x040fe20003f24070 */
[----:B0-----:R-:W-:Y:S01]  /*3b60*/  IMAD.MOV.U32 R5, RZ, RZ, R0 ;  /* 0x000000ffff057224 */ /* 0x001fe200078e0000 */
[----:B------:R-:W-:Y:S01]  /*3b70*/  ISETP.GT.U32.AND P2, PT, R2, R12, PT ;  /* 0x0000000c0200720c */ /* 0x000fe20003f44070 */
[----:B------:R-:W-:Y:S01]  /*3b80*/  VIADD R8, R28, 0x1c0 ;  /* 0x000001c01c087836 */ /* 0x000fe20000000000 */
[----:B------:R-:W-:Y:S01]  /*3b90*/  IABS R14, R7 ;  /* 0x00000007000e7213 */ /* 0x000fe20000000000 */
[----:B------:R-:W-:Y:S01]  /*3ba0*/  @!P3 IMAD.MOV R5, RZ, RZ, -R5 ;  /* 0x000000ffff05b224 */ /* 0x000fe200078e0a05 */
[----:B------:R-:W-:Y:S01]  /*3bb0*/  ISETP.GT.U32.AND P3, PT, R2, R6, PT ;  /* 0x000000060200720c */ /* 0x000fe20003f64070 */
[----:B------:R-:W-:Y:S01]  /*3bc0*/  VIADD R9, R28, 0x1bf ;  /* 0x000001bf1c097836 */ /* 0x000fe20000000000 */
[----:B------:R-:W-:Y:S01]  /*3bd0*/  IABS R15, R8 ;  /* 0x00000008000f7213 */ /* 0x000fe20000000000 */
[----:B------:R-:W-:Y:S01]  /*3be0*/  IMAD.HI.U32 R16, R3, R14, RZ ;  /* 0x0000000e03107227 */ /* 0x000fe200078e00ff */
[----:B------:R0:W-:Y:S02]  /*3bf0*/  STL [R1+0x288], R5 ;  /* 0x0002880501007387 */ /* 0x0001e40000100800 */
[----:B------:R-:W-:Y:S01]  /*3c00*/  IABS R0, R9 ;  /* 0x0000000900007213 */ /* 0x000fe20000000000 */
[----:B------:R-:W-:-:S02]  /*3c10*/  @!P0 IMAD.IADD R13, R13, 0x1, -R2 ;  /* 0x000000010d0d8824 */ /* 0x000fc400078e0a02 */
[----:B------:R-:W-:Y:S01]  /*3c20*/  @!P1 IMAD.IADD R11, R11, 0x1, -R2 ;  /* 0x000000010b0b9824 */ /* 0x000fe200078e0a02 */
[----:B------:R-:W-:Y:S01]  /*3c30*/  ISETP.GE.AND P1, PT, R10, RZ, PT ;  /* 0x000000ff0a00720c */ /* 0x000fe20003f26270 */
[----:B------:R-:W-:Y:S01]  /*3c40*/  IMAD.MOV R16, RZ, RZ, -R16 ;  /* 0x000000ffff107224 */ /* 0x000fe200078e0a10 */
[----:B------:R-:W-:Y:S01]  /*3c50*/  ISETP.GT.U32.AND P0, PT, R2, R13, PT ;  /* 0x0000000d0200720c */ /* 0x000fe20003f04070 */
[----:B------:R-:W-:Y:S02]  /*3c60*/  @!P3 IMAD.IADD R6, R6, 0x1, -R2 ;  /* 0x000000010606b824 */ /* 0x000fe400078e0a02 */
[----:B------:R-:W-:-:S03]  /*3c70*/  IMAD.HI.U32 R10, R3, R15, RZ ;  /* 0x0000000f030a7227 */ /* 0x000fc600078e00ff */
[----:B------:R-:W-:Y:S01]  /*3c80*/  ISETP.GT.U32.AND P3, PT, R2, R6, PT ;  /* 0x000000060200720c */ /* 0x000fe20003f64070 */
[----:B------:R-:W-:Y:S02]  /*3c90*/  @!P2 IMAD.IADD R12, R12, 0x1, -R2 ;  /* 0x000000010c0ca824 */ /* 0x000fe400078e0a02 */
[C---:B------:R-:W-:Y:S02]  /*3ca0*/  IMAD R14, R2.reuse, R16, R14 ;  /* 0x00000010020e7224 */ /* 0x040fe400078e020e */
[----:B------:R-:W-:Y:S02]  /*3cb0*/  IMAD.MOV R10, RZ, RZ, -R10 ;  /* 0x000000ffff0a7224 */ /* 0x000fe400078e0a0a */
[----:B0-----:R-:W-:Y:S01]  /*3cc0*/  IMAD.MOV.U32 R5, RZ, RZ, R12 ;  /* 0x000000ffff057224 */ /* 0x001fe200078e000c */
[C---:B------:R-:W-:Y:S01]  /*3cd0*/  ISETP.GT.U32.AND P2, PT, R2.reuse, R14, PT ;  /* 0x0000000e0200720c */ /* 0x040fe20003f44070 */
[----:B------:R-:W-:Y:S02]  /*3ce0*/  IMAD R12, R2, R10, R15 ;  /* 0x0000000a020c7224 */ /* 0x000fe400078e020f */
[----:B------:R-:W-:-:S02]  /*3cf0*/  IMAD.MOV.U32 R17, RZ, RZ, R11 ;  /* 0x000000ffff117224 */ /* 0x000fc400078e000b */
[----:B------:R-:W-:Y:S01]  /*3d00*/  @!P3 IMAD.IADD R6, R6, 0x1, -R2 ;  /* 0x000000010606b824 */ /* 0x000fe200078e0a02 */
[----:B------:R-:W-:Y:S01]  /*3d10*/  ISETP.GT.U32.AND P3, PT, R2, R12, PT ;  /* 0x0000000c0200720c */ /* 0x000fe20003f64070 */
[----:B------:R-:W-:-:S04]  /*3d20*/  IMAD.HI.U32 R11, R3, R0, RZ ;  /* 0x00000000030b7227 */ /* 0x000fc800078e00ff */
[----:B------:R-:W-:Y:S01]  /*3d30*/  @!P0 IMAD.IADD R13, R13, 0x1, -R2 ;  /* 0x000000010d0d8824 */ /* 0x000fe200078e0a02 */
[----:B------:R-:W-:Y:S01]  /*3d40*/  ISETP.GE.AND P0, PT, R9, RZ, PT ;  /* 0x000000ff0900720c */ /* 0x000fe20003f06270 */
[----:B------:R-:W-:Y:S02]  /*3d50*/  IMAD.MOV R11, RZ, RZ, -R11 ;  /* 0x000000ffff0b7224 */ /* 0x000fe400078e0a0b */
[----:B------:R-:W-:Y:S02]  /*3d60*/  IMAD.MOV.U32 R16, RZ, RZ, R13 ;  /* 0x000000ffff107224 */ /* 0x000fe400078e000d */
[----:B------:R-:W-:Y:S01]  /*3d70*/  @!P6 IMAD.MOV R17, RZ, RZ, -R17 ;  /* 0x000000ffff11e224 */ /* 0x000fe200078e0a11 */
[----:B------:R-:W-:Y:S01]  /*3d80*/  ISETP.GE.AND P6, PT, R7, RZ, PT ;  /* 0x000000ff0700720c */ /* 0x000fe20003fc6270 */
[----:B------:R-:W-:Y:S01]  /*3d90*/  @!P5 IMAD.MOV R5, RZ, RZ, -R5 ;  /* 0x000000ffff05d224 */ /* 0x000fe200078e0a05 */
[----:B------:R-:W-:Y:S01]  /*3da0*/  ISETP.GE.AND P5, PT, R8, RZ, PT ;  /* 0x000000ff0800720c */ /* 0x000fe20003fa6270 */
[----:B------:R-:W-:Y:S01]  /*3db0*/  IMAD R8, R2, R11, R0 ;  /* 0x0000000b02087224 */ /* 0x000fe200078e0200 */
[----:B------:R-:W-:Y:S01]  /*3dc0*/  STL [R1+0x28c], R17 ;  /* 0x00028c1101007387 */ /* 0x000fe20000100800 */
[----:B------:R-:W-:-:S02]  /*3dd0*/  @!P4 IMAD.MOV R16, RZ, RZ, -R16 ;  /* 0x000000ffff10c224 */ /* 0x000fc400078e0a10 */
[--C-:B------:R-:W-:Y:S01]  /*3de0*/  @!P2 IMAD.IADD R14, R14, 0x1, -R2.reuse ;  /* 0x000000010e0ea824 */ /* 0x100fe200078e0a02 */
[----:B------:R0:W-:Y:S01]  /*3df0*/  STL [R1+0x290], R5 ;  /* 0x0002900501007387 */ /* 0x0001e20000100800 */
[C---:B------:R-:W-:Y:S02]  /*3e00*/  VIADD R0, R28.reuse, 0x1be ;  /* 0x000001be1c007836 */ /* 0x040fe40000000000 */
[----:B------:R-:W-:Y:S01]  /*3e10*/  VIADD R7, R28, 0x1bd ;  /* 0x000001bd1c077836 */ /* 0x000fe20000000000 */
[----:B------:R2:W-:Y:S01]  /*3e20*/  STL [R1+0x298], R16 ;  /* 0x0002981001007387 */ /* 0x0005e20000100800 */
[----:B------:R-:W-:Y:S01]  /*3e30*/  @!P3 IMAD.IADD R12, R12, 0x1, -R2 ;  /* 0x000000010c0cb824 */ /* 0x000fe200078e0a02 */
[----:B------:R-:W-:Y:S01]  /*3e40*/  ISETP.GT.U32.AND P2, PT, R2, R14, PT ;  /* 0x0000000e0200720c */ /* 0x000fe20003f44070 */
[----:B------:R-:W-:Y:S01]  /*3e50*/  VIADD R10, R28, 0x1bb ;  /* 0x000001bb1c0a7836 */ /* 0x000fe20000000000 */
[----:B------:R-:W-:Y:S01]  /*3e60*/  ISETP.GE.AND P4, PT, R0, RZ, PT ;  /* 0x000000ff0000720c */ /* 0x000fe20003f86270 */
[----:B------:R-:W-:Y:S01]  /*3e70*/  IMAD.MOV R23, RZ, RZ, -R23 ;  /* 0x000000ffff177224 */ /* 0x000fe200078e0a17 */
[C---:B------:R-:W-:Y:S01]  /*3e80*/  ISETP.GT.U32.AND P3, PT, R2.reuse, R12, PT ;  /* 0x0000000c0200720c */ /* 0x040fe20003f64070 */
[----:B0-----:R-:W-:Y:S01]  /*3e90*/  IMAD.MOV.U32 R5, RZ, RZ, R6 ;  /* 0x000000ffff057224 */ /* 0x001fe200078e0006 */
[----:B------:R-:W-:Y:S01]  /*3ea0*/  IABS R6, R7 ;  /* 0x0000000700067213 */ /* 0x000fe20000000000 */
[----:B------:R-:W-:Y:S01]  /*3eb0*/  IMAD R20, R2, R23, R20 ;  /* 0x0000001702147224 */ /* 0x000fe200078e0214 */
[----:B--2---:R-:W-:Y:S01]  /*3ec0*/  IABS R16, R0 ;  /* 0x0000000000107213 */ /* 0x004fe20000000000 */
[----:B------:R-:W-:Y:S01]  /*3ed0*/  @!P1 IMAD.MOV R5, RZ, RZ, -R5 ;  /* 0x000000ffff059224 */ /* 0x000fe200078e0a05 */
[----:B------:R-:W-:Y:S01]  /*3ee0*/  ISETP.GE.AND P1, PT, R7, RZ, PT ;  /* 0x000000ff0700720c */ /* 0x000fe20003f26270 */
[----:B------:R-:W-:Y:S01]  /*3ef0*/  IMAD.HI.U32 R7, R3, R6, RZ ;  /* 0x0000000603077227 */ /* 0x000fe200078e00ff */
[----:B------:R-:W-:-:S02]  /*3f00*/  IABS R13, R10 ;  /* 0x0000000a000d7213 */ /* 0x000fc40000000000 */
[----:B------:R0:W-:Y:S01]  /*3f10*/  STL [R1+0x29c], R5 ;  /* 0x00029c0501007387 */ /* 0x0001e20000100800 */
[----:B------:R-:W-:-:S04]  /*3f20*/  IMAD.HI.U32 R11, R3, R16, RZ ;  /* 0x00000010030b7227 */ /* 0x000fc800078e00ff */
[----:B------:R-:W-:Y:S02]  /*3f30*/  IMAD.MOV R11, RZ, RZ, -R11 ;  /* 0x000000ffff0b7224 */ /* 0x000fe400078e0a0b */
[----:B------:R-:W-:Y:S01]  /*3f40*/  @!P2 IMAD.IADD R14, R14, 0x1, -R2 ;  /* 0x000000010e0ea824 */ /* 0x000fe200078e0a02 */
[C---:B------:R-:W-:Y:S01]  /*3f50*/  ISETP.GT.U32.AND P2, PT, R2.reuse, R8, PT ;  /* 0x000000080200720c */ /* 0x040fe20003f44070 */
[----:B------:R-:W-:Y:S02]  /*3f60*/  IMAD.MOV R7, RZ, RZ, -R7 ;  /* 0x000000ffff077224 */ /* 0x000fe400078e0a07 */
[C---:B------:R-:W-:Y:S02]  /*3f70*/  IMAD R16, R2.reuse, R11, R16 ;  /* 0x0000000b02107224 */ /* 0x040fe400078e0210 */
[----:B------:R-:W-:Y:S02]  /*3f80*/  IMAD R6, R2, R7, R6 ;  /* 0x0000000702067224 */ /* 0x000fe400078e0206 */
[----:B------:R-:W-:Y:S01]  /*3f90*/  @!P3 IMAD.IADD R12, R12, 0x1, -R2 ;  /* 0x000000010c0cb824 */ /* 0x000fe200078e0a02 */
[----:B------:R-:W-:Y:S01]  /*3fa0*/  ISETP.GT.U32.AND P3, PT, R2, R16, PT ;  /* 0x000000100200720c */ /* 0x000fe20003f64070 */
[----:B------:R-:W-:-:S02]  /*3fb0*/  IMAD.MOV.U32 R15, RZ, RZ, R14 ;  /* 0x000000ffff0f7224 */ /* 0x000fc400078e000e */
[----:B------:R-:W-:Y:S02]  /*3fc0*/  VIADD R0, R28, 0x1bc ;  /* 0x000001bc1c007836 */ /* 0x000fe40000000000 */
[----:B------:R-:W-:Y:S01]  /*3fd0*/  @!P6 IMAD.MOV R15, RZ, RZ, -R15 ;  /* 0x000000ffff0fe224 */ /* 0x000fe200078e0a0f */
[----:B------:R-:W-:Y:S01]  /*3fe0*/  ISETP.GT.U32.AND P6, PT, R2, R6, PT ;  /* 0x000000060200720c */ /* 0x000fe20003fc4070 */
[----:B0-----:R-:W-:Y:S01]  /*3ff0*/  IMAD.MOV.U32 R5, RZ, RZ, R12 ;  /* 0x000000ffff057224 */ /* 0x001fe200078e000c */
[----:B------:R-:W-:Y:S01]  /*4000*/  IABS R9, R0 ;  /* 0x0000000000097213 */ /* 0x000fe20000000000 */
[----:B------:R-:W-:Y:S01]  /*4010*/  IMAD.HI.U32 R7, R3, R13, RZ ;  /* 0x0000000d03077227 */ /* 0x000fe200078e00ff */
[----:B------:R0:W-:Y:S03]  /*4020*/  STL [R1+0x2a0], R15 ;  /* 0x0002a00f01007387 */ /* 0x0001e60000100800 */
[----:B------:R-:W-:-:S02]  /*4030*/  @!P3 IMAD.IADD R16, R16, 0x1, -R2 ;  /* 0x000000011010b824 */ /* 0x000fc400078e0a02 */
[----:B------:R-:W-:-:S03]  /*4040*/  IMAD.HI.U32 R11, R3, R9, RZ ;  /* 0x00000009030b7227 */ /* 0x000fc600078e00ff */
[----:B------:R-:W-:Y:S01]  /*4050*/  ISETP.GT.U32.AND P3, PT, R2, R16, PT ;  /* 0x000000100200720c */ /* 0x000fe20003f64070 */
[--C-:B------:R-:W-:Y:S02]  /*4060*/  @!P6 IMAD.IADD R6, R6, 0x1, -R2.reuse ;  /* 0x000000010606e824 */ /* 0x100fe400078e0a02 */
[----:B------:R-:W-:Y:S02]  /*4070*/  IMAD.MOV R11, RZ, RZ, -R11 ;  /* 0x000000ffff0b7224 */ /* 0x000fe400078e0a0b */
[----:B------:R-:W-:Y:S01]  /*4080*/  VIADD R14, R28, 0x1ba ;  /* 0x000001ba1c0e7836 */ /* 0x000fe20000000000 */
[----:B------:R-:W-:Y:S01]  /*4090*/  ISETP.GT.U32.AND P6, PT, R2, R6, PT ;  /* 0x000000060200720c */ /* 0x000fe20003fc4070 */
[----:B------:R-:W-:Y:S01]  /*40a0*/  @!P5 IMAD.MOV R5, RZ, RZ, -R5 ;  /* 0x000000ffff05d224 */ /* 0x000fe200078e0a05 */
[----:B------:R-:W-:Y:S01]  /*40b0*/  ISETP.GE.AND P5, PT, R0, RZ, PT ;  /* 0x000000ff0000720c */ /* 0x000fe20003fa6270 */
[----:B------:R-:W-:Y:S01]  /*40c0*/  @!P2 IMAD.IADD R8, R8, 0x1, -R2 ;  /* 0x000000010808a824 */ /* 0x000fe200078e0a02 */
[----:B0-----:R-:W-:Y:S01]  /*40d0*/  IABS R15, R14 ;  /* 0x0000000e000f7213 */ /* 0x001fe20000000000 */
[C---:B------:R-:W-:Y:S01]  /*40e0*/  IMAD R0, R2.reuse, R11, R9 ;  /* 0x0000000b02007224 */ /* 0x040fe200078e0209 */
[----:B------:R0:W-:Y:S01]  /*40f0*/  STL [R1+0x2a4], R5 ;  /* 0x0002a40501007387 */ /* 0x0001e20000100800 */
[----:B------:R-:W-:Y:S01]  /*4100*/  IMAD.MOV R7, RZ, RZ, -R7 ;  /* 0x000000ffff077224 */ /* 0x000fe200078e0a07 */
[----:B------:R-:W-:Y:S01]  /*4110*/  ISETP.GT.U32.AND P2, PT, R2, R8, PT ;  /* 0x000000080200720c */ /* 0x000fe20003f44070 */
[----:B------:R-:W-:-:S02]  /*4120*/  VIADD R11, R28, 0x1b9 ;  /* 0x000001b91c0b7836 */ /* 0x000fc40000000000 */
[----:B------:R-:W-:Y:S02]  /*4130*/  IMAD R13, R2, R7, R13 ;  /* 0x00000007020d7224 */ /* 0x000fe400078e020d */
[----:B------:R-:W-:Y:S01]  /*4140*/  @!P3 IMAD.IADD R16, R16, 0x1, -R2 ;  /* 0x000000011010b824 */ /* 0x000fe200078e0a02 */
[----:B------:R-:W-:Y:S01]  /*4150*/  IABS R22, R11 ;  /* 0x0000000b00167213 */ /* 0x000fe20000000000 */
[----:B------:R-:W-:Y:S01]  /*4160*/  IMAD.HI.U32 R7, R3, R15, RZ ;  /* 0x0000000f03077227 */ /* 0x000fe200078e00ff */
[----:B------:R-:W-:-:S03]  /*4170*/  ISETP.GT.U32.AND P3, PT, R2, R0, PT ;  /* 0x000000000200720c */ /* 0x000fc60003f64070 */
[----:B------:R-:W-:Y:S01]  /*4180*/  @!P6 IMAD.IADD R6, R6, 0x1, -R2 ;  /* 0x000000010606e824 */ /* 0x000fe200078e0a02 */
[----:B------:R-:W-:Y:S01]  /*4190*/  ISETP.GT.U32.AND P6, PT, R2, R13, PT ;  /* 0x0000000d0200720c */ /* 0x000fe20003fc4070 */
[----:B------:R-:W-:Y:S02]  /*41a0*/  IMAD.MOV R7, RZ, RZ, -R7 ;  /* 0x000000ffff077224 */ /* 0x000fe400078e0a07 */
[----:B------:R-:W-:-:S04]  /*41b0*/  IMAD.HI.U32 R21, R3, R22, RZ ;  /* 0x0000001603157227 */ /* 0x000fc800078e00ff */
[----:B------:R-:W-:Y:S02]  /*41c0*/  IMAD R15, R2, R7, R15 ;  /* 0x00000007020f7224 */ /* 0x000fe400078e020f */
[----:B------:R-:W-:Y:S02]  /*41d0*/  IMAD.MOV R21, RZ, RZ, -R21 ;  /* 0x000000ffff157224 */ /* 0x000fe400078e0a15 */
[--C-:B------:R-:W-:Y:S01]  /*41e0*/  @!P2 IMAD.IADD R8, R8, 0x1, -R2.reuse ;  /* 0x000000010808a824 */ /* 0x100fe200078e0a02 */
[----:B------:R-:W-:Y:S01]  /*41f0*/  ISETP.GE.AND P2, PT, R10, RZ, PT ;  /* 0x000000ff0a00720c */ /* 0x000fe20003f46270 */
[----:B------:R-:W-:Y:S01]  /*4200*/  @!P3 IMAD.IADD R0, R0, 0x1, -R2 ;  /* 0x000000010000b824 */ /* 0x000fe200078e0a02 */
[C---:B------:R-:W-:Y:S01]  /*4210*/  ISETP.GT.U32.AND P3, PT, R2.reuse, R15, PT ;  /* 0x0000000f0200720c */ /* 0x040fe20003f64070 */
[----:B------:R-:W-:Y:S02]  /*4220*/  IMAD R21, R2, R21, R22 ;  /* 0x0000001502157224 */ /* 0x000fe400078e0216 */
[----:B0-----:R-:W-:-:S02]  /*4230*/  IMAD.MOV.U32 R5, RZ, RZ, R8 ;  /* 0x000000ffff057224 */ /* 0x001fc400078e0008 */
[--C-:B------:R-:W-:Y:S01]  /*4240*/  @!P6 IMAD.IADD R13, R13, 0x1, -R2.reuse ;  /* 0x000000010d0de824 */ /* 0x100fe200078e0a02 */
[----:B------:R-:W-:Y:S01]  /*4250*/  ISETP.GT.U32.AND P6, PT, R2, R21, PT ;  /* 0x000000150200720c */ /* 0x000fe20003fc4070 */
[----:B------:R-:W-:Y:S02]  /*4260*/  VIADD R12, R28, 0x1b7 ;  /* 0x000001b71c0c7836 */ /* 0x000fe40000000000 */
[----:B------:R-:W-:Y:S01]  /*4270*/  @!P0 IMAD.MOV R5, RZ, RZ, -R5 ;  /* 0x000000ffff058224 */ /* 0x000fe200078e0a05 */
[----:B------:R-:W-:Y:S01]  /*4280*/  ISETP.GT.U32.AND P0, PT, R2, R13, PT ;  /* 0x0000000d0200720c */ /* 0x000fe20003f04070 */
[----:B------:R-:W-:Y:S01]  /*4290*/  VIADD R10, R28, 0x1b6 ;  /* 0x000001b61c0a7836 */ /* 0x000fe20000000000 */
[----:B------:R-:W-:Y:S01]  /*42a0*/  IABS R17, R12 ;  /* 0x0000000c00117213 */ /* 0x000fe20000000000 */
[----:B------:R-:W-:Y:S01]  /*42b0*/  @!P3 IMAD.IADD R15, R15, 0x1, -R2 ;  /* 0x000000010f0fb824 */ /* 0x000fe200078e0a02 */
[----:B------:R0:W-:Y:S01]  /*42c0*/  STL [R1+0x2a8], R5 ;  /* 0x0002a80501007387 */ /* 0x0001e20000100800 */
[----:B------:R-:W-:Y:S01]  /*42d0*/  ISETP.GT.U32.AND P3, PT, R2, R0, PT ;  /* 0x000000000200720c */ /* 0x000fe20003f64070 */
[----:B------:R-:W-:Y:S01]  /*42e0*/  VIADD R8, R28, 0x1b4 ;  /* 0x000001b41c087836 */ /* 0x000fe20000000000 */
[----:B------:R-:W-:Y:S01]  /*42f0*/  IABS R9, R10 ;  /* 0x0000000a00097213 */ /* 0x000fe20000000000 */
[----:B------:R-:W-:-:S04]  /*4300*/  IMAD.HI.U32 R18, R3, R17, RZ ;  /* 0x0000001103127227 */ /* 0x000fc800078e00ff */
[----:B------:R-:W-:Y:S01]  /*4310*/  @!P6 IMAD.IADD R21, R21, 0x1, -R2 ;  /* 0x000000011515e824 */ /* 0x000fe200078e0a02 */
[----:B------:R-:W-:Y:S01]  /*4320*/  ISETP.GT.U32.AND P6, PT, R2, R15, PT ;  /* 0x0000000f0200720c */ /* 0x000fe20003fc4070 */
[----:B0-----:R-:W-:Y:S01]  /*4330*/  IMAD.MOV.U32 R5, RZ, RZ, R16 ;  /* 0x000000ffff057224 */ /* 0x001fe200078e0010 */
[----:B------:R-:W-:Y:S01]  /*4340*/  IABS R16, R8 ;  /* 0x0000000800107213 */ /* 0x000fe20000000000 */
[----:B------:R-:W-:-:S04]  /*4350*/  IMAD.HI.U32 R7, R3, R9, RZ ;  /* 0x0000000903077227 */ /* 0x000fc800078e00ff */
[----:B------:R-:W-:Y:S01]  /*4360*/  @!P4 IMAD.MOV R5, RZ, RZ, -R5 ;  /* 0x000000ffff05c224 */ /* 0x000fe200078e0a05 */
[C---:B------:R-:W-:Y:S01]  /*4370*/  ISETP.GT.U32.AND P4, PT, R2.reuse, R21, PT ;  /* 0x000000150200720c */ /* 0x040fe20003f84070 */
[----:B------:R-:W-:Y:S02]  /*4380*/  IMAD.MOV R18, RZ, RZ, -R18 ;  /* 0x000000ffff127224 */ /* 0x000fe400078e0a12 */
[----:B------:R-:W-:Y:S01]  /*4390*/  IMAD.MOV R7, RZ, RZ, -R7 ;  /* 0x000000ffff077224 */ /* 0x000fe200078e0a07 */
[----:B------:R0:W-:Y:S01]  /*43a0*/  STL [R1+0x2ac], R5 ;  /* 0x0002ac0501007387 */ /* 0x0001e20000100800 */
[C---:B------:R-:W-:Y:S02]  /*43b0*/  IMAD R17, R2.reuse, R18, R17 ;  /* 0x0000001202117224 */ /* 0x040fe400078e0211 */
[----:B------:R-:W-:Y:S02]  /*43c0*/  IMAD R7, R2, R7, R9 ;  /* 0x0000000702077224 */ /* 0x000fe400078e0209 */
[--C-:B------:R-:W-:Y:S01]  /*43d0*/  @!P3 IMAD.IADD R0, R0, 0x1, -R2.reuse ;  /* 0x000000010000b824 */ /* 0x100fe200078e0a02 */
[C---:B------:R-:W-:Y:S01]  /*43e0*/  ISETP.GT.U32.AND P3, PT, R2.reuse, R17, PT ;  /* 0x000000110200720c */ /* 0x040fe20003f64070 */
[----:B------:R-:W-:Y:S01]  /*43f0*/  @!P6 IMAD.IADD R15, R15, 0x1, -R2 ;  /* 0x000000010f0fe824 */ /* 0x000fe200078e0a02 */
[----:B------:R-:W-:Y:S01]  /*4400*/  ISETP.GT.U32.AND P6, PT, R2, R7, PT ;  /* 0x000000070200720c */ /* 0x000fe20003fc4070 */
[----:B------:R-:W-:-:S02]  /*4410*/  VIADD R18, R28, 0x1b5 ;  /* 0x000001b51c127836 */ /* 0x000fc40000000000 */
[----:B0-----:R-:W-:Y:S02]  /*4420*/  IMAD.MOV.U32 R5, RZ, RZ, R6 ;  /* 0x000000ffff057224 */ /* 0x001fe400078e0006 */
[----:B------:R-:W-:Y:S01]  /*4430*/  @!P0 IMAD.IADD R13, R13, 0x1, -R2 ;  /* 0x000000010d0d8824 */ /* 0x000fe200078e0a02 */
[----:B------:R-:W-:Y:S01]  /*4440*/  IABS R9, R18 ;  /* 0x0000001200097213 */ /* 0x000fe20000000000 */
[----:B------:R-:W-:Y:S01]  /*4450*/  @!P1 IMAD.MOV R5, RZ, RZ, -R5 ;  /* 0x000000ffff059224 */ /* 0x000fe200078e0a05 */
[----:B------:R-:W-:Y:S01]  /*4460*/  ISETP.GT.U32.AND P1, PT, R2, R20, PT ;  /* 0x000000140200720c */ /* 0x000fe20003f24070 */
[----:B------:R-:W-:Y:S01]  /*4470*/  IMAD.MOV.U32 R22, RZ, RZ, R0 ;  /* 0x000000ffff167224 */ /* 0x000fe200078e0000 */
[----:B------:R-:W-:Y:S01]  /*4480*/  ISETP.GE.AND P0, PT, R14, RZ, PT ;  /* 0x000000ff0e00720c */ /* 0x000fe20003f06270 */
[--C-:B------:R-:W-:Y:S01]  /*4490*/  @!P3 IMAD.IADD R17, R17, 0x1, -R2.reuse ;  /* 0x000000011111b824 */ /* 0x100fe200078e0a02 */
[----:B------:R0:W-:Y:S01]  /*44a0*/  STL [R1+0x2b0], R5 ;  /* 0x0002b00501007387 */ /* 0x0001e20000100800 */
[----:B------:R-:W-:Y:S01]  /*44b0*/  @!P4 IMAD.IADD R21, R21, 0x1, -R2 ;  /* 0x000000011515c824 */ /* 0x000fe200078e0a02 */
[----:B------:R-:W-:Y:S01]  /*44c0*/  ISETP.GE.AND P4, PT, R11, RZ, PT ;  /* 0x000000ff0b00720c */ /* 0x000fe20003f86270 */
[----:B------:R-:W-:Y:S01]  /*44d0*/  @!P5 IMAD.MOV R22, RZ, RZ, -R22 ;  /* 0x000000ffff16d224 */ /* 0x000fe200078e0a16 */
[----:B------:R-:W-:Y:S01]  /*44e0*/  ISETP.GE.AND P3, PT, R12, RZ, PT ;  /* 0x000000ff0c00720c */ /* 0x000fe20003f66270 */
[----:B------:R-:W-:-:S03]  /*44f0*/  IMAD.HI.U32 R14, R3, R16, RZ ;  /* 0x00000010030e7227 */ /* 0x000fc600078e00ff */
[----:B------:R-:W-:Y:S01]  /*4500*/  STL [R1+0x2b8], R22 ;  /* 0x0002b81601007387 */ /* 0x000fe20000100800 */
[--C-:B------:R-:W-:Y:S01]  /*4510*/  @!P1 IMAD.IADD R20, R20, 0x1, -R2.reuse ;  /* 0x0000000114149824 */ /* 0x100fe200078e0a02 */
[----:B------:R-:W-:Y:S01]  /*4520*/  ISETP.GE.AND P1, PT, R19, RZ, PT ;  /* 0x000000ff1300720c */ /* 0x000fe20003f26270 */
[----:B0-----:R-:W-:Y:S02]  /*4530*/  IMAD.MOV.U32 R5, RZ, RZ, R13 ;  /* 0x000000ffff057224 */ /* 0x001fe400078e000d */
[----:B------:R-:W-:Y:S01]  /*4540*/  @!P6 IMAD.IADD R7, R7, 0x1, -R2 ;  /* 0x000000010707e824 */ /* 0x000fe200078e0a02 */
[C---:B------:R-:W-:Y:S01]  /*4550*/  ISETP.GT.U32.AND P5, PT, R2.reuse, R20, PT ;  /* 0x000000140200720c */ /* 0x040fe20003fa4070 */
[----:B------:R-:W-:Y:S01]  /*4560*/  @!P2 IMAD.MOV R5, RZ, RZ, -R5 ;  /* 0x000000ffff05a224 */ /* 0x000fe200078e0a05 */
[C---:B------:R-:W-:Y:S01]  /*4570*/  ISETP.GT.U32.AND P2, PT, R2.reuse, R17, PT ;  /* 0x000000110200720c */ /* 0x040fe20003f44070 */
[----:B------:R-:W-:Y:S01]  /*4580*/  IMAD.HI.U32 R6, R3, R9, RZ ;  /* 0x0000000903067227 */ /* 0x000fe200078e00ff */
[----:B------:R-:W-:-:S02]  /*4590*/  ISETP.GT.U32.AND P6, PT, R2, R7, PT ;  /* 0x000000070200720c */ /* 0x000fc40003fc4070 */
[----:B------:R0:W-:Y:S01]  /*45a0*/  STL [R1+0x2bc], R5 ;  /* 0x0002bc0501007387 */ /* 0x0001e20000100800 */
[----:B------:R-:W-:Y:S02]  /*45b0*/  IMAD.MOV R14, RZ, RZ, -R14 ;  /* 0x000000ffff0e7224 */ /* 0x000fe400078e0a0e */
[----:B------:R-:W-:Y:S02]  /*45c0*/  IMAD.MOV R6, RZ, RZ, -R6 ;  /* 0x000000ffff067224 */ /* 0x000fe400078e0a06 */
[----:B------:R-:W-:Y:S02]  /*45d0*/  IMAD.MOV.U32 R11, RZ, RZ, R15 ;  /* 0x000000ffff0b7224 */ /* 0x000fe400078e000f */
[C---:B------:R-:W-:Y:S02]  /*45e0*/  IMAD R16, R2.reuse, R14, R16 ;  /* 0x0000000e02107224 */ /* 0x040fe400078e0210 */
[----:B------:R-:W-:Y:S02]  /*45f0*/  IMAD R6, R2, R6, R9 ;  /* 0x0000000602067224 */ /* 0x000fe400078e0209 */
[----:B0-----:R-:W-:-:S02]  /*4600*/  IMAD.MOV.U32 R5, RZ, RZ, R21 ;  /* 0x000000ffff057224 */ /* 0x001fc400078e0015 */
[----:B------:R-:W-:Y:S02]  /*4610*/  VIADD R0, R28, 0x1b3 ;  /* 0x000001b31c007836 */ /* 0x000fe40000000000 */
[----:B------:R-:W-:Y:S01]  /*4620*/  @!P0 IMAD.MOV R11, RZ, RZ, -R11 ;  /* 0x000000ffff0b8224 */ /* 0x000fe200078e0a0b */
[----:B------:R-:W-:Y:S01]  /*4630*/  ISETP.GT.U32.AND P0, PT, R2, R6, PT ;  /* 0x000000060200720c */ /* 0x000fe20003f04070 */
[----:B------:R-:W-:Y:S01]  /*4640*/  @!P4 IMAD.MOV R5, RZ, RZ, -R5 ;  /* 0x000000ffff05c224 */ /* 0x000fe200078e0a05 */
[----:B------:R-:W-:Y:S01]  /*4650*/  IABS R14, R0 ;  /* 0x00000000000e7213 */ /* 0x000fe20000000000 */
[--C-:B------:R-:W-:Y:S01]  /*4660*/  @!P5 IMAD.IADD R20, R20, 0x1, -R2.reuse ;  /* 0x000000011414d824 */ /* 0x100fe200078e0a02 */
[----:B------:R-:W-:Y:S01]  /*4670*/  ISETP.GT.U32.AND P5, PT, R2, R16, PT ;  /* 0x000000100200720c */ /* 0x000fe20003fa4070 */
[--C-:B------:R-:W-:Y:S01]  /*4680*/  @!P2 IMAD.IADD R17, R17, 0x1, -R2.reuse ;  /* 0x000000011111a824 */ /* 0x100fe200078e0a02 */
[----:B------:R0:W-:Y:S01]  /*4690*/  STL [R1+0x2c0], R11 ;  /* 0x0002c00b01007387 */ /* 0x0001e20000100800 */
[----:B------:R-:W-:Y:S01]  /*46a0*/  @!P6 IMAD.IADD R7, R7, 0x1, -R2 ;  /* 0x000000010707e824 */ /* 0x000fe200078e0a02 */
[----:B------:R-:W-:Y:S01]  /*46b0*/  ISETP.GE.AND P4, PT, R10, RZ, PT ;  /* 0x000000ff0a00720c */ /* 0x000fe20003f86270 */
[----:B------:R-:W-:Y:S01]  /*46c0*/  VIADD R9, R28, 0x1b2 ;  /* 0x000001b21c097836 */ /* 0x000fe20000000000 */
[----:B------:R2:W-:Y:S01]  /*46d0*/  STL [R1+0x2c8], R5 ;  /* 0x0002c80501007387 */ /* 0x0005e20000100800 */
[----:B------:R-:W-:Y:S01]  /*46e0*/  ISETP.GE.AND P6, PT, R8, RZ, PT ;  /* 0x000000ff0800720c */ /* 0x000fe20003fc6270 */
[----:B------:R-:W-:Y:S01]  /*46f0*/  IMAD.HI.U32 R8, R3, R14, RZ ;  /* 0x0000000e03087227 */ /* 0x000fe200078e00ff */
[----:B------:R-:W-:-:S02]  /*4700*/  ISETP.GE.AND P2, PT, R18, RZ, PT ;  /* 0x000000ff1200720c */ /* 0x000fc40003f46270 */
[----:B------:R-:W-:Y:S01]  /*4710*/  IABS R10, R9 ;  /* 0x00000009000a7213 */ /* 0x000fe20000000000 */
[----:B0-----:R-:W-:Y:S02]  /*4720*/  IMAD.MOV.U32 R11, RZ, RZ, R20 ;  /* 0x000000ffff0b7224 */ /* 0x001fe400078e0014 */
[----:B------:R-:W-:Y:S02]  /*4730*/  IMAD.MOV R8, RZ, RZ, -R8 ;  /* 0x000000ffff087224 */ /* 0x000fe400078e0a08 */
[----:B--2---:R-:W-:Y:S02]  /*4740*/  IMAD.MOV.U32 R5, RZ, RZ, R17 ;  /* 0x000000ffff057224 */ /* 0x004fe400078e0011 */
[----:B------:R-:W-:Y:S02]  /*4750*/  @!P1 IMAD.MOV R11, RZ, RZ, -R11 ;  /* 0x000000ffff0b9224 */ /* 0x000fe400078e0a0b */
[----:B------:R-:W-:Y:S01]  /*4760*/  @!P3 IMAD.MOV R5, RZ, RZ, -R5 ;  /* 0x000000ffff05b224 */ /* 0x000fe200078e0a05 */
[----:B------:R-:W-:Y:S01]  /*4770*/  ISETP.GE.AND P3, PT, R9, RZ, PT ;  /* 0x000000ff0900720c */ /* 0x000fe20003f66270 */
[--C-:B------:R-:W-:Y:S01]  /*4780*/  @!P5 IMAD.IADD R16, R16, 0x1, -R2.reuse ;  /* 0x000000011010d824 */ /* 0x100fe200078e0a02 */
[----:B------:R-:W-:Y:S01]  /*4790*/  STL [R1+0x2cc], R11 ;  /* 0x0002cc0b01007387 */ /* 0x000fe20000100800 */
[----:B------:R-:W-:Y:S01]  /*47a0*/  @!P0 IMAD.IADD R6, R6, 0x1, -R2 ;  /* 0x0000000106068824 */ /* 0x000fe200078e0a02 */
[----:B------:R-:W-:Y:S01]  /*47b0*/  ISETP.GE.AND P0, PT, R0, RZ, PT ;  /* 0x000000ff0000720c */ /* 0x000fe20003f06270 */
[C---:B------:R-:W-:Y:S01]  /*47c0*/  IMAD R14, R2.reuse, R8, R14 ;  /* 0x00000008020e7224 */ /* 0x040fe200078e020e */
[----:B------:R0:W-:Y:S01]  /*47d0*/  STL [R1+0x2d0], R5 ;  /* 0x0002d00501007387 */ /* 0x0001e20000100800 */
[C---:B------:R-:W-:Y:S01]  /*47e0*/  ISETP.GT.U32.AND P5, PT, R2.reuse, R16, PT ;  /* 0x000000100200720c */ /* 0x040fe20003fa4070 */
[----:B------:R-:W-:Y:S01]  /*47f0*/  IMAD.HI.U32 R0, R3, R10, RZ ;  /* 0x0000000a03007227 */ /* 0x000fe200078e00ff */
[----:B------:R-:W-:-:S03]  /*4800*/  ISETP.GT.U32.AND P1, PT, R2, R6, PT ;  /* 0x000000060200720c */ /* 0x000fc60003f24070 */
[----:B------:R-:W-:Y:S02]  /*4810*/  IMAD.MOV R0, RZ, RZ, -R0 ;  /* 0x000000ffff007224 */ /* 0x000fe400078e0a00 */
[----:B------:R-:W-:Y:S02]  /*4820*/  VIADD R15, R28, 0x1b1 ;  /* 0x000001b11c0f7836 */ /* 0x000fe40000000000 */
[----:B0-----:R-:W-:Y:S02]  /*4830*/  IMAD.MOV.U32 R5, RZ, RZ, R7 ;  /* 0x000000ffff057224 */ /* 0x001fe400078e0007 */
[C---:B------:R-:W-:Y:S02]  /*4840*/  IMAD R17, R2.reuse, R0, R10 ;  /* 0x0000000002117224 */ /* 0x040fe400078e020a */
[----:B------:R-:W-:Y:S01]  /*4850*/  @!P4 IMAD.MOV R5, RZ, RZ, -R5 ;  /* 0x000000ffff05c224 */ /* 0x000fe200078e0a05 */
[----:B------:R-:W-:Y:S01]  /*4860*/  ISETP.GT.U32.AND P4, PT, R2, R14, PT ;  /* 0x0000000e0200720c */ /* 0x000fe20003f84070 */
[--C-:B------:R-:W-:Y:S01]  /*4870*/  @!P5 IMAD.IADD R16, R16, 0x1, -R2.reuse ;  /* 0x000000011010d824 */ /* 0x100fe200078e0a02 */
[----:B------:R-:W-:Y:S01]  /*4880*/  ISETP.GT.U32.AND P5, PT, R2, R17, PT ;  /* 0x000000110200720c */ /* 0x000fe20003fa4070 */
[----:B------:R-:W-:Y:S01]  /*4890*/  @!P1 IMAD.IADD R6, R6, 0x1, -R2 ;  /* 0x0000000106069824 */ /* 0x000fe200078e0a02 */
[----:B------:R-:W-:Y:S01]  /*48a0*/  ISETP.GE.AND P1, PT, R15, RZ, PT ;  /* 0x000000ff0f00720c */ /* 0x000fe20003f26270 */
[----:B------:R0:W-:Y:S01]  /*48b0*/  STL [R1+0x2d4], R5 ;  /* 0x0002d40501007387 */ /* 0x0001e20000100800 */
[----:B------:R-:W-:Y:S01]  /*48c0*/  IABS R15, R15 ;  /* 0x0000000f000f7213 */ /* 0x000fe20000000000 */
[----:B------:R-:W-:-:S02]  /*48d0*/  VIADD R0, R28, 0x1af ;  /* 0x000001af1c007836 */ /* 0x000fc40000000000 */
[----:B------:R-:W-:Y:S02]  /*48e0*/  VIADD R7, R28, 0x1b0 ;  /* 0x000001b01c077836 */ /* 0x000fe40000000000 */
[----:B------:R-:W-:Y:S01]  /*48f0*/  IMAD.HI.U32 R8, R3, R15, RZ ;  /* 0x0000000f03087227 */ /* 0x000fe200078e00ff */
[----:B------:R-:W-:Y:S02]  /*4900*/  IABS R11, R0 ;  /* 0x00000000000b7213 */ /* 0x000fe40000000000 */
[----:B------:R-:W-:Y:S01]  /*4910*/  IABS R9, R7 ;  /* 0x0000000700097213 */ /* 0x000fe20000000000 */
[----:B------:R-:W-:Y:S02]  /*4920*/  @!P4 IMAD.IADD R14, R14, 0x1, -R2 ;  /* 0x000000010e0ec824 */ /* 0x000fe400078e0a02 */
[----:B0-----:R-:W-:Y:S02]  /*4930*/  IMAD.MOV.U32 R5, RZ, RZ, R6 ;  /* 0x000000ffff057224 */ /* 0x001fe400078e0006 */
[----:B------:R-:W-:Y:S01]  /*4940*/  IMAD.MOV R8, RZ, RZ, -R8 ;  /* 0x000000ffff087224 */ /* 0x000fe200078e0a08 */
[----:B------:R-:W-:Y:S01]  /*4950*/  ISETP.GT.U32.AND P4, PT, R2, R14, PT ;  /* 0x0000000e0200720c */ /* 0x000fe20003f84070 */
[----:B------:R-:W-:Y:S01]  /*4960*/  @!P2 IMAD.MOV R5, RZ, RZ, -R5 ;  /* 0x000000ffff05a224 */ /* 0x000fe200078e0a05 */
[----:B------:R-:W-:Y:S01]  /*4970*/  ISETP.GE.AND P2, PT, R7, RZ, PT ;  /* 0x000000ff0700720c */ /* 0x000fe20003f46270 */
[----:B------:R-:W-:-:S02]  /*4980*/  @!P5 IMAD.IADD R17, R17, 0x1, -R2 ;  /* 0x000000011111d824 */ /* 0x000fc400078e0a02 */
[C---:B------:R-:W-:Y:S01]  /*4990*/  IMAD R15, R2.reuse, R8, R15 ;  /* 0x00000008020f7224 */ /* 0x040fe200078e020f */
[----:B------:R0:W-:Y:S01]  /*49a0*/  STL [R1+0x2d8], R5 ;  /* 0x0002d80501007387 */ /* 0x0001e20000100800 */
[----:B------:R-:W-:Y:S01]  /*49b0*/  IMAD.HI.U32 R6, R3, R11, RZ ;  /* 0x0000000b03067227 */ /* 0x000fe200078e00ff */
[----:B------:R-:W-:-:S03]  /*49c0*/  ISETP.GT.U32.AND P5, PT, R2, R17, PT ;  /* 0x000000110200720c */ /* 0x000fc60003fa4070 */
[----:B------:R-:W-:-:S04]  /*49d0*/  IMAD.HI.U32 R7, R3, R9, RZ ;  /* 0x0000000903077227 */ /* 0x000fc800078e00ff */
[----:B------:R-:W-:Y:S01]  /*49e0*/  @!P4 IMAD.IADD R14, R14, 0x1, -R2 ;  /* 0x000000010e0ec824 */ /* 0x000fe200078e0a02 */
[----:B------:R-:W-:Y:S01]  /*49f0*/  ISETP.GT.U32.AND P4, PT, R2, R15, PT ;  /* 0x0000000f0200720c */ /* 0x000fe20003f84070 */
[----:B0-----:R-:W-:Y:S02]  /*4a00*/  IMAD.MOV.U32 R5, RZ, RZ, R16 ;  /* 0x000000ffff057224 */ /* 0x001fe400078e0010 */
[----:B------:R-:W-:Y:S02]  /*4a10*/  IMAD.MOV R6, RZ, RZ, -R6 ;  /* 0x000000ffff067224 */ /* 0x000fe400078e0a06 */
[----:B------:R-:W-:Y:S01]  /*4a20*/  @!P6 IMAD.MOV R5, RZ, RZ, -R5 ;  /* 0x000000ffff05e224 */ /* 0x000fe200078e0a05 */
[----:B------:R-:W-:Y:S01]  /*4a30*/  ISETP.GE.AND P6, PT, R0, RZ, PT ;  /* 0x000000ff0000720c */ /* 0x000fe20003fc6270 */
[----:B------:R-:W-:Y:S02]  /*4a40*/  IMAD.MOV R7, RZ, RZ, -R7 ;  /* 0x000000ffff077224 */ /* 0x000fe400078e0a07 */
[C---:B------:R-:W-:Y:S01]  /*4a50*/  IMAD R11, R2.reuse, R6, R11 ;  /* 0x00000006020b7224 */ /* 0x040fe200078e020b */
[----:B------:R0:W-:Y:S01]  /*4a60*/  STL [R1+0x2dc], R5 ;  /* 0x0002dc0501007387 */ /* 0x0001e20000100800 */
[----:B------:R-:W-:-:S02]  /*4a70*/  IMAD R9, R2, R7, R9 ;  /* 0x0000000702097224 */ /* 0x000fc400078e0209 */
[----:B------:R-:W-:Y:S02]  /*4a80*/  VIADD R0, R28, 0x1ae ;  /* 0x000001ae1c007836 */ /* 0x000fe40000000000 */
[--C-:B------:R-:W-:Y:S01]  /*4a90*/  @!P5 IMAD.IADD R17, R17, 0x1, -R2.reuse ;  /* 0x000000011111d824 */ /* 0x100fe200078e0a02 */
[----:B------:R-:W-:Y:S01]  /*4aa0*/  ISETP.GT.U32.AND P5, PT, R2, R9, PT ;  /* 0x000000090200720c */ /* 0x000fe20003fa4070 */
[----:B------:R-:W-:Y:S01]  /*4ab0*/  @!P4 IMAD.IADD R15, R15, 0x1, -R2 ;  /* 0x000000010f0fc824 */ /* 0x000fe200078e0a02 */
[----:B------:R-:W-:Y:S01]  /*4ac0*/  IABS R7, R0 ;  /* 0x0000000000077213 */ /* 0x000fe20000000000 */
[----:B------:R-:W-:Y:S02]  /*4ad0*/  VIADD R10, R28, 0x1ac ;  /* 0x000001ac1c0a7836 */ /* 0x000fe40000000000 */
[----:B0-----:R-:W-:Y:S01]  /*4ae0*/  IMAD.MOV.U32 R5, RZ, RZ, R14 ;  /* 0x000000ffff057224 */ /* 0x001fe200078e000e */
[----:B------:R-:W-:Y:S01]  /*4af0*/  ISETP.GT.U32.AND P4, PT, R2, R15, PT ;  /* 0x0000000f0200720c */ /* 0x000fe20003f84070 */
[----:B------:R-:W-:Y:S01]  /*4b00*/  IMAD.HI.U32 R14, R3, R7, RZ ;  /* 0x00000007030e7227 */ /* 0x000fe200078e00ff */
[----:B------:R-:W-:-:S03]  /*4b10*/  IABS R13, R10 ;  /* 0x0000000a000d7213 */ /* 0x000fc60000000000 */
[----:B------:R-:W-:Y:S01]  /*4b20*/  @!P0 IMAD.MOV R5, RZ, RZ, -R5 ;  /* 0x000000ffff058224 */ /* 0x000fe200078e0a05 */
[----:B------:R-:W-:Y:S01]  /*4b30*/  ISETP.GT.U32.AND P0, PT, R2, R11, PT ;  /* 0x0000000b0200720c */ /* 0x000fe20003f04070 */
[----:B------:R-:W-:Y:S02]  /*4b40*/  IMAD.MOV R14, RZ, RZ, -R14 ;  /* 0x000000ffff0e7224 */ /* 0x000fe400078e0a0e */
[--C-:B------:R-:W-:Y:S01]  /*4b50*/  @!P5 IMAD.IADD R9, R9, 0x1, -R2.reuse ;  /* 0x000000010909d824 */ /* 0x100fe200078e0a02 */
[----:B------:R0:W-:Y:S01]  /*4b60*/  STL [R1+0x2e0], R5 ;  /* 0x0002e00501007387 */ /* 0x0001e20000100800 */
[C---:B------:R-:W-:Y:S02]  /*4b70*/  VIADD R12, R28.reuse, 0x1ad ;  /* 0x000001ad1c0c7836 */ /* 0x040fe40000000000 */
[----:B------:R-:W-:Y:S01]  /*4b80*/  VIADD R6, R28, 0x1ab ;  /* 0x000001ab1c067836 */ /* 0x000fe20000000000 */
[----:B------:R-:W-:Y:S01]  /*4b90*/  ISETP.GT.U32.AND P5, PT, R2, R9, PT ;  /* 0x000000090200720c */ /* 0x000fe20003fa4070 */
[----:B------:R-:W-:Y:S01]  /*4ba0*/  @!P4 IMAD.IADD R15, R15, 0x1, -R2 ;  /* 0x000000010f0fc824 */ /* 0x000fe200078e0a02 */
[----:B------:R-:W-:-:S02]  /*4bb0*/  IABS R16, R12 ;  /* 0x0000000c00107213 */ /* 0x000fc40000000000 */
[----:B------:R-:W-:Y:S01]  /*4bc0*/  IABS R8, R6 ;  /* 0x0000000600087213 */ /* 0x000fe20000000000 */
[----:B------:R-:W-:Y:S02]  /*4bd0*/  @!P0 IMAD.IADD R11, R11, 0x1, -R2 ;  /* 0x000000010b0b8824 */ /* 0x000fe400078e0a02 */
[----:B0-----:R-:W-:Y:S02]  /*4be0*/  IMAD.MOV.U32 R5, RZ, RZ, R17 ;  /* 0x000000ffff057224 */ /* 0x001fe400078e0011 */
[----:B------:R-:W-:Y:S01]  /*4bf0*/  IMAD.HI.U32 R17, R3, R16, RZ ;  /* 0x0000001003117227 */ /* 0x000fe200078e00ff */
[----:B------:R-:W-:-:S03]  /*4c00*/  ISETP.GT.U32.AND P0, PT, R2, R11, PT ;  /* 0x0000000b0200720c */ /* 0x000fc60003f04070 */
[----:B------:R-:W-:Y:S01]  /*4c10*/  @!P3 IMAD.MOV R5, RZ, RZ, -R5 ;  /* 0x000000ffff05b224 */ /* 0x000fe200078e0a05 */
[----:B------:R-:W-:Y:S01]  /*4c20*/  ISETP.GE.AND P3, PT, R0, RZ, PT ;  /* 0x000000ff0000720c */ /* 0x000fe20003f66270 */
[C---:B------:R-:W-:Y:S02]  /*4c30*/  IMAD R0, R2.reuse, R14, R7 ;  /* 0x0000000e02007224 */ /* 0x040fe400078e0207 */
[C---:B------:R-:W-:Y:S01]  /*4c40*/  IMAD.HI.U32 R7, R3.reuse, R13, RZ ;  /* 0x0000000d03077227 */ /* 0x040fe200078e00ff */
[----:B------:R0:W-:Y:S02]  /*4c50*/  STL [R1+0x2e4], R5 ;  /* 0x0002e40501007387 */ /* 0x0001e40000100800 */
[----:B------:R-:W-:Y:S01]  /*4c60*/  ISETP.GT.U32.AND P4, PT, R2, R0, PT ;  /* 0x000000000200720c */ /* 0x000fe20003f84070 */
[----:B------:R-:W-:-:S04]  /*4c70*/  IMAD.HI.U32 R14, R3, R8, RZ ;  /* 0x00000008030e7227 */ /* 0x000fc800078e00ff */
[----:B------:R-:W-:Y:S02]  /*4c80*/  IMAD.MOV R7, RZ, RZ, -R7 ;  /* 0x000000ffff077224 */ /* 0x000fe400078e0a07 */
[----:B------:R-:W-:Y:S02]  /*4c90*/  IMAD.MOV R17, RZ, RZ, -R17 ;  /* 0x000000ffff117224 */ /* 0x000fe400078e0a11 */
[----:B0-----:R-:W-:Y:S02]  /*4ca0*/  IMAD.MOV.U32 R5, RZ, RZ, R15 ;  /* 0x000000ffff057224 */ /* 0x001fe400078e000f */
[----:B------:R-:W-:Y:S02]  /*4cb0*/  IMAD.MOV R14, RZ, RZ, -R14 ;  /* 0x000000ffff0e7224 */ /* 0x000fe400078e0a0e */
[----:B------:R-:W-:Y:S02]  /*4cc0*/  @!P1 IMAD.MOV R5, RZ, RZ, -R5 ;  /* 0x000000ffff059224 */ /* 0x000fe400078e0a05 */
[----:B------:R-:W-:-:S02]  /*4cd0*/  IMAD R13, R2, R7, R13 ;  /* 0x00000007020d7224 */ /* 0x000fc400078e020d */
[--C-:B------:R-:W-:Y:S01]  /*4ce0*/  @!P0 IMAD.IADD R11, R11, 0x1, -R2.reuse ;  /* 0x000000010b0b8824 */ /* 0x100fe200078e0a02 */
[----:B------:R0:W-:Y:S01]  /*4cf0*/  STL [R1+0x2e8], R5 ;  /* 0x0002e80501007387 */ /* 0x0001e20000100800 */
[----:B------:R-:W-:Y:S01]  /*4d00*/  VIADD R7, R28, 0x1aa ;  /* 0x000001aa1c077836 */ /* 0x000fe20000000000 */
[----:B------:R-:W-:Y:S01]  /*4d10*/  ISETP.GT.U32.AND P0, PT, R2, R13, PT ;  /* 0x0000000d0200720c */ /* 0x000fe20003f04070 */
[----:B------:R-:W-:Y:S01]  /*4d20*/  @!P5 IMAD.IADD R9, R9, 0x1, -R2 ;  /* 0x000000010909d824 */ /* 0x000fe200078e0a02 */
[----:B------:R-:W-:Y:S01]  /*4d30*/  ISETP.GE.AND P5, PT, R12, RZ, PT ;  /* 0x000000ff0c00720c */ /* 0x000fe20003fa6270 */
[C---:B------:R-:W-:Y:S02]  /*4d40*/  IMAD R12, R2.reuse, R17, R16 ;  /* 0x00000011020c7224 */ /* 0x040fe400078e0210 */
[----:B------:R-:W-:Y:S01]  /*4d50*/  IMAD R8, R2, R14, R8 ;  /* 0x0000000e02087224 */ /* 0x000fe200078e0208 */
[----:B------:R-:W-:Y:S01]  /*4d60*/  IABS R14, R7 ;  /* 0x00000007000e7213 */ /* 0x000fe20000000000 */
[----:B------:R-:W-:Y:S01]  /*4d70*/  @!P4 IMAD.IADD R0, R0, 0x1, -R2 ;  /* 0x000000010000c824 */ /* 0x000fe200078e0a02 */
[----:B------:R-:W-:Y:S01]  /*4d80*/  ISETP.GT.U32.AND P1, PT, R2, R12, PT ;  /* 0x0000000c0200720c */ /* 0x000fe20003f24070 */
[----:B0-----:R-:W-:-:S02]  /*4d90*/  IMAD.MOV.U32 R5, RZ, RZ, R11 ;  /* 0x000000ffff057224 */ /* 0x001fc400078e000b */
[----:B------:R-:W-:Y:S01]  /*4da0*/  IMAD.MOV.U32 R15, RZ, RZ, R9 ;  /* 0x000000ffff0f7224 */ /* 0x000fe200078e0009 */
[C---:B------:R-:W-:Y:S01]  /*4db0*/  ISETP.GT.U32.AND P4, PT, R2.reuse, R0, PT ;  /* 0x000000000200720c */ /* 0x040fe20003f84070 */
[----:B------:R-:W-:Y:S01]  /*4dc0*/  @!P6 IMAD.MOV R5, RZ, RZ, -R5 ;  /* 0x000000ffff05e224 */ /* 0x000fe200078e0a05 */
[----:B------:R-:W-:Y:S01]  /*4dd0*/  ISETP.GT.U32.AND P6, PT, R2, R8, PT ;  /* 0x000000080200720c */ /* 0x000fe20003fc4070 */
[----:B------:R-:W-:Y:S02]  /*4de0*/  IMAD.MOV.U32 R9, RZ, RZ, R14 ;  /* 0x000000ffff097224 */ /* 0x000fe400078e000e */
[----:B------:R-:W-:Y:S01]  /*4df0*/  @!P2 IMAD.MOV R15, RZ, RZ, -R15 ;  /* 0x000000ffff0fa224 */ /* 0x000fe200078e0a0f */
[----:B------:R-:W-:Y:S01]  /*4e00*/  ISETP.GE.AND P2, PT, R10, RZ, PT ;  /* 0x000000ff0a00720c */ /* 0x000fe20003f46270 */
[----:B------:R-:W-:Y:S02]  /*4e10*/  VIADD R10, R28, 0x1a9 ;  /* 0x000001a91c0a7836 */ /* 0x000fe40000000000 */
[----:B------:R-:W-:Y:S01]  /*4e20*/  IMAD.HI.U32 R11, R3, R9, RZ ;  /* 0x00000009030b7227 */ /* 0x000fe200078e00ff */
[----:B------:R-:W-:Y:S02]  /*4e30*/  STL [R1+0x2f0], R15 ;  /* 0x0002f00f01007387 */ /* 0x000fe40000100800 */
[----:B------:R-:W-:Y:S01]  /*4e40*/  IABS R14, R10 ;  /* 0x0000000a000e7213 */ /* 0x000fe20000000000 */
[----:B------:R-:W-:Y:S01]  /*4e50*/  @!P0 IMAD.IADD R13, R13, 0x1, -R2 ;  /* 0x000000010d0d8824 */ /* 0x000fe200078e0a02 */
[----:B------:R0:W-:Y:S01]  /*4e60*/  STL [R1+0x2f4], R5 ;  /* 0x0002f40501007387 */ /* 0x0001e20000100800 */
[----:B------:R-:W-:-:S02]  /*4e70*/  IMAD.MOV R11, RZ, RZ, -R11 ;  /* 0x000000ffff0b7224 */ /* 0x000fc400078e0a0b */
[--C-:B------:R-:W-:Y:S01]  /*4e80*/  @!P1 IMAD.IADD R12, R12, 0x1, -R2.reuse ;  /* 0x000000010c0c9824 */ /* 0x100fe200078e0a02 */
[----:B------:R-:W-:Y:S01]  /*4e90*/  ISETP.GE.AND P1, PT, R7, RZ, PT ;  /* 0x000000ff0700720c */ /* 0x000fe20003f26270 */
[--C-:B------:R-:W-:Y:S01]  /*4ea0*/  @!P6 IMAD.IADD R8, R8, 0x1, -R2.reuse ;  /* 0x000000010808e824 */ /* 0x100fe200078e0a02 */
[----:B------:R-:W-:Y:S01]  /*4eb0*/  ISETP.GT.U32.AND P6, PT, R2, R13, PT ;  /* 0x0000000d0200720c */ /* 0x000fe20003fc4070 */
[----:B------:R-:W-:Y:S01]  /*4ec0*/  @!P4 IMAD.IADD R0, R0, 0x1, -R2 ;  /* 0x000000010000c824 */ /* 0x000fe200078e0a02 */
[C---:B------:R-:W-:Y:S01]  /*4ed0*/  ISETP.GT.U32.AND P0, PT, R2.reuse, R12, PT ;  /* 0x0000000c0200720c */ /* 0x040fe20003f04070 */
[----:B------:R-:W-:Y:S01]  /*4ee0*/  IMAD R9, R2, R11, R9 ;  /* 0x0000000b02097224 */ /* 0x000fe200078e0209 */
[----:B------:R-:W-:Y:S01]  /*4ef0*/  ISETP.GE.AND P4, PT, R6, RZ, PT ;  /* 0x000000ff0600720c */ /* 0x000fe20003f86270 */
[----:B------:R-:W-:-:S04]  /*4f00*/  IMAD.HI.U32 R11, R3, R14, RZ ;  /* 0x0000000e030b7227 */ /* 0x000fc800078e00ff */
[----:B0-----:R-:W-:Y:S02]  /*4f10*/  IMAD.MOV.U32 R5, RZ, RZ, R0 ;  /* 0x000000ffff057224 */ /* 0x001fe400078e0000 */
[----:B------:R-:W-:Y:S02]  /*4f20*/  IMAD.MOV R11, RZ, RZ, -R11 ;  /* 0x000000ffff0b7224 */ /* 0x000fe400078e0a0b */
[----:B------:R-:W-:Y:S01]  /*4f30*/  @!P3 IMAD.MOV R5, RZ, RZ, -R5 ;  /* 0x000000ffff05b224 */ /* 0x000fe200078e0a05 */
[C---:B------:R-:W-:Y:S01]  /*4f40*/  ISETP.GT.U32.AND P3, PT, R2.reuse, R8, PT ;  /* 0x000000080200720c */ /* 0x040fe20003f64070 */
[----:B------:R-:W-:Y:S02]  /*4f50*/  IMAD R14, R2, R11, R14 ;  /* 0x0000000b020e7224 */ /* 0x000fe400078e020e */
[----:B------:R-:W-:Y:S01]  /*4f60*/  @!P6 IMAD.IADD R13, R13, 0x1, -R2 ;  /* 0x000000010d0de824 */ /* 0x000fe200078e0a02 */
[----:B------:R0:W-:Y:S01]  /*4f70*/  STL [R1+0x2f8], R5 ;  /* 0x0002f80501007387 */ /* 0x0001e20000100800 */
[----:B------:R-:W-:Y:S01]  /*4f80*/  VIADD R6, R28, 0x1a6 ;  /* 0x000001a61c067836 */ /* 0x000fe20000000000 */
[----:B------:R-:W-:Y:S01]  /*4f90*/  ISETP.GT.U32.AND P6, PT, R2, R14, PT ;  /* 0x0000000e0200720c */ /* 0x000fe20003fc4070 */
[----:B------:R-:W-:-:S02]  /*4fa0*/  VIADD R7, R28, 0x1a8 ;  /* 0x000001a81c077836 */ /* 0x000fc40000000000 */
[--C-:B------:R-:W-:Y:S01]  /*4fb0*/  @!P0 IMAD.IADD R12, R12, 0x1, -R2.reuse ;  /* 0x000000010c0c8824 */ /* 0x100fe200078e0a02 */
[----:B------:R-:W-:Y:S01]  /*4fc0*/  ISETP.GT.U32.AND P0, PT, R2, R9, PT ;  /* 0x000000090200720c */ /* 0x000fe20003f04070 */
[----:B------:R-:W-:Y:S01]  /*4fd0*/  VIADD R0, R28, 0x1a7 ;  /* 0x000001a71c007836 */ /* 0x000fe20000000000 */
[----:B------:R-:W-:Y:S01]  /*4fe0*/  IABS R16, R6 ;  /* 0x0000000600107213 */ /* 0x000fe20000000000 */
[----:B------:R-:W-:Y:S01]  /*4ff0*/  @!P3 IMAD.IADD R8, R8, 0x1, -R2 ;  /* 0x000000010808b824 */ /* 0x000fe200078e0a02 */
[----:B------:R-:W-:Y:S01]  /*5000*/  IABS R15, R7 ;  /* 0x00000007000f7213 */ /* 0x000fe20000000000 */
[----:B0-----:R-:W-:Y:S01]  /*5010*/  IMAD.MOV.U32 R5, RZ, RZ, R12 ;  /* 0x000000ffff057224 */ /* 0x001fe200078e000c */
[----:B------:R-:W-:Y:S01]  /*5020*/  ISETP.GE.AND P3, PT, R10, RZ, PT ;  /* 0x000000ff0a00720c */ /* 0x000fe20003f66270 */
[----:B------:R-:W-:Y:S01]  /*5030*/  IMAD.MOV.U32 R10, RZ, RZ, R16 ;  /* 0x000000ffff0a7224 */ /* 0x000fe200078e0010 */
[----:B------:R-:W-:Y:S01]  /*5040*/  IABS R11, R0 ;  /* 0x00000000000b7213 */ /* 0x000fe20000000000 */
[----:B------:R-:W-:-:S04]  /*5050*/  IMAD.HI.U32 R16, R3, R15, RZ ;  /* 0x0000000f03107227 */ /* 0x000fc800078e00ff */
[----:B------:R-:W-:Y:S02]  /*5060*/  @!P6 IMAD.IADD R14, R14, 0x1, -R2 ;  /* 0x000000010e0ee824 */ /* 0x000fe400078e0a02 */
[----:B------:R-:W-:-:S03]  /*5070*/  IMAD.HI.U32 R17, R3, R11, RZ ;  /* 0x0000000b03117227 */ /* 0x000fc600078e00ff */
[C---:B------:R-:W-:Y:S01]  /*5080*/  ISETP.GT.U32.AND P6, PT, R2.reuse, R14, PT ;  /* 0x0000000e0200720c */ /* 0x040fe20003fc4070 */
[----:B------:R-:W-:Y:S02]  /*5090*/  IMAD.MOV R16, RZ, RZ, -R16 ;  /* 0x000000ffff107224 */ /* 0x000fe400078e0a10 */
[----:B------:R-:W-:Y:S01]  /*50a0*/  @!P0 IMAD.IADD R9, R9, 0x1, -R2 ;  /* 0x0000000109098824 */ /* 0x000fe200078e0a02 */
[----:B------:R-:W-:Y:S01]  /*50b0*/  ISETP.GE.AND P0, PT, R7, RZ, PT ;  /* 0x000000ff0700720c */ /* 0x000fe20003f06270 */
[----:B------:R-:W-:Y:S02]  /*50c0*/  @!P5 IMAD.MOV R5, RZ, RZ, -R5 ;  /* 0x000000ffff05d224 */ /* 0x000fe400078e0a05 */
[----:B------:R-:W-:Y:S01]  /*50d0*/  IMAD.HI.U32 R7, R3, R10, RZ ;  /* 0x0000000a03077227 */ /* 0x000fe200078e00ff */
[----:B------:R-:W-:Y:S02]  /*50e0*/  ISETP.GT.U32.AND P5, PT, R2, R9, PT ;  /* 0x000000090200720c */ /* 0x000fe40003fa4070 */
[----:B------:R0:W-:Y:S01]  /*50f0*/  STL [R1+0x2fc], R5 ;  /* 0x0002fc0501007387 */ /* 0x0001e20000100800 */
[----:B------:R-:W-:-:S02]  /*5100*/  IMAD.MOV R12, RZ, RZ, -R17 ;  /* 0x000000ffff0c7224 */ /* 0x000fc400078e0a11 */
[C---:B------:R-:W-:Y:S02]  /*5110*/  IMAD R15, R2.reuse, R16, R15 ;  /* 0x00000010020f7224 */ /* 0x040fe400078e020f */
[----:B------:R-:W-:Y:S02]  /*5120*/  IMAD.MOV R7, RZ, RZ, -R7 ;  /* 0x000000ffff077224 */ /* 0x000fe400078e0a07 */
[C---:B------:R-:W-:Y:S02]  /*5130*/  IMAD R11, R2.reuse, R12, R11 ;  /* 0x0000000c020b7224 */ /* 0x040fe400078e020b */
[----:B------:R-:W-:Y:S01]  /*5140*/  @!P2 IMAD.MOV R13, RZ, RZ, -R13 ;  /* 0x000000ffff0da224 */ /* 0x000fe200078e0a0d */
[C---:B------:R-:W-:Y:S01]  /*5150*/  ISETP.GT.U32.AND P2, PT, R2.reuse, R15, PT ;  /* 0x0000000f0200720c */ /* 0x040fe20003f44070 */
[----:B0-----:R-:W-:Y:S02]  /*5160*/  IMAD.MOV.U32 R5, RZ, RZ, R8 ;  /* 0x000000ffff057224 */ /* 0x001fe400078e0008 */
[C---:B------:R-:W-:Y:S01]  /*5170*/  IMAD R10, R2.reuse, R7, R10 ;  /* 0x00000007020a7224 */ /* 0x040fe200078e020a */
[----:B------:R-:W-:Y:S01]  /*5180*/  STL [R1+0x300], R13 ;  /* 0x0003000d01007387 */ /* 0x000fe20000100800 */
[----:B------:R-:W-:Y:S01]  /*5190*/  @!P4 IMAD.MOV R5, RZ, RZ, -R5 ;  /* 0x000000ffff05c224 */ /* 0x000fe200078e0a05 */
[----:B------:R-:W-:Y:S01]  /*51a0*/  ISETP.GT.U32.AND P4, PT, R2, R11, PT ;  /* 0x0000000b0200720c */ /* 0x000fe20003f84070 */
[--C-:B------:R-:W-:Y:S01]  /*51b0*/  @!P6 IMAD.IADD R14, R14, 0x1, -R2.reuse ;  /* 0x000000010e0ee824 */ /* 0x100fe200078e0a02 */
[----:B------:R-:W-:Y:S01]  /*51c0*/  ISETP.GT.U32.AND P6, PT, R2, R10, PT ;  /* 0x0000000a0200720c */ /* 0x000fe20003fc4070 */
[----:B------:R-:W-:Y:S01]  /*51d0*/  VIADD R16, R28, 0x1a5 ;  /* 0x000001a51c107836 */ /* 0x000fe20000000000 */
[----:B------:R0:W-:Y:S01]  /*51e0*/  STL [R1+0x304], R5 ;  /* 0x0003040501007387 */ /* 0x0001e20000100800 */
[--C-:B------:R-:W-:Y:S01]  /*51f0*/  @!P5 IMAD.IADD R9, R9, 0x1, -R2.reuse ;  /* 0x000000010909d824 */ /* 0x100fe200078e0a02 */
[----:B------:R-:W-:Y:S01]  /*5200*/  ISETP.GE.AND P5, PT, R0, RZ, PT ;  /* 0x000000ff0000720c */ /* 0x000fe20003fa6270 */
[----:B------:R-:W-:Y:S01]  /*5210*/  VIADD R0, R28, 0x1a4 ;  /* 0x000001a41c007836 */ /* 0x000fe20000000000 */
[----:B------:R-:W-:Y:S01]  /*5220*/  IABS R7, R16 ;  /* 0x0000001000077213 */ /* 0x000fe20000000000 */
[--C-:B------:R-:W-:Y:S01]  /*5230*/  @!P2 IMAD.IADD R15, R15, 0x1, -R2.reuse ;  /* 0x000000010f0fa824 */ /* 0x100fe200078e0a02 */
[----:B------:R-:W-:Y:S01]  /*5240*/  ISETP.GE.AND P2, PT, R6, RZ, PT ;  /* 0x000000ff0600720c */ /* 0x000fe20003f46270 */
[----:B------:R-:W-:Y:S01]  /*5250*/  VIADD R12, R28, 0x1a3 ;  /* 0x000001a31c0c7836 */ /* 0x000fe20000000000 */
[----:B------:R-:W-:Y:S01]  /*5260*/  IABS R8, R0 ;  /* 0x0000000000087213 */ /* 0x000fe20000000000 */
[----:B------:R-:W-:Y:S01]  /*5270*/  @!P4 IMAD.IADD R11, R11, 0x1, -R2 ;  /* 0x000000010b0bc824 */ /* 0x000fe200078e0a02 */
[----:B------:R-:W-:Y:S01]  /*5280*/  ISETP.GT.U32.AND P4, PT, R2, R15, PT ;  /* 0x0000000f0200720c */ /* 0x000fe20003f84070 */
[----:B------:R-:W-:Y:S01]  /*5290*/  IMAD.HI.U32 R6, R3, R7, RZ ;  /* 0x0000000703067227 */ /* 0x000fe200078e00ff */
[----:B------:R-:W-:-:S03]  /*52a0*/  IABS R18, R12 ;  /* 0x0000000c00127213 */ /* 0x000fc60000000000 */
[----:B------:R-:W-:Y:S01]  /*52b0*/  @!P6 IMAD.IADD R10, R10, 0x1, -R2 ;  /* 0x000000010a0ae824 */ /* 0x000fe200078e0a02 */
[----:B------:R-:W-:Y:S01]  /*52c0*/  ISETP.GT.U32.AND P6, PT, R2, R11, PT ;  /* 0x0000000b0200720c */ /* 0x000fe20003fc4070 */
[----:B0-----:R-:W-:Y:S02]  /*52d0*/  IMAD.MOV.U32 R5, RZ, RZ, R9 ;  /* 0x000000ffff057224 */ /* 0x001fe400078e0009 */
[----:B------:R-:W-:Y:S02]  /*52e0*/  IMAD.MOV R6, RZ, RZ, -R6 ;  /* 0x000000ffff067224 */ /* 0x000fe400078e0a06 */
[----:B------:R-:W-:-:S04]  /*52f0*/  IMAD.HI.U32 R9, R3, R8, RZ ;  /* 0x0000000803097227 */ /* 0x000fc800078e00ff */
[C---:B------:R-:W-:Y:S02]  /*5300*/  IMAD R7, R2.reuse, R6, R7 ;  /* 0x0000000602077224 */ /* 0x040fe400078e0207 */
[----:B------:R-:W-:Y:S02]  /*5310*/  IMAD.MOV R9, RZ, RZ, -R9 ;  /* 0x000000ffff097224 */ /* 0x000fe400078e0a09 */
[----:B------:R-:W-:Y:S01]  /*5320*/  @!P4 IMAD.IADD R15, R15, 0x1, -R2 ;  /* 0x000000010f0fc824 */ /* 0x000fe200078e0a02 */
[C---:B------:R-:W-:Y:S01]  /*5330*/  ISETP.GT.U32.AND P4, PT, R2.reuse, R7, PT ;  /* 0x000000070200720c */ /* 0x040fe20003f84070 */
[C---:B------:R-:W-:Y:S02]  /*5340*/  IMAD R8, R2.reuse, R9, R8 ;  /* 0x0000000902087224 */ /* 0x040fe400078e0208 */
[--C-:B------:R-:W-:Y:S02]  /*5350*/  @!P6 IMAD.IADD R11, R11, 0x1, -R2.reuse ;  /* 0x000000010b0be824 */ /* 0x100fe400078e0a02 */
[----:B------:R-:W-:Y:S01]  /*5360*/  @!P1 IMAD.MOV R5, RZ, RZ, -R5 ;  /* 0x000000ffff059224 */ /* 0x000fe200078e0a05 */
[----:B------:R-:W-:Y:S01]  /*5370*/  ISETP.GT.U32.AND P6, PT, R2, R8, PT ;  /* 0x000000080200720c */ /* 0x000fe20003fc4070 */
[----:B------:R-:W-:Y:S01]  /*5380*/  VIADD R6, R28, 0x1a2 ;  /* 0x000001a21c067836 */ /* 0x000fe20000000000 */
[----:B------:R-:W-:Y:S01]  /*5390*/  ISETP.GT.U32.AND P1, PT, R2, R10, PT ;  /* 0x0000000a0200720c */ /* 0x000fe20003f24070 */
[----:B------:R-:W-:Y:S01]  /*53a0*/  IMAD.HI.U32 R19, R3, R18, RZ ;  /* 0x0000001203137227 */ /* 0x000fe200078e00ff */
[----:B------:R0:W-:Y:S02]  /*53b0*/  STL [R1+0x308], R5 ;  /* 0x0003080501007387 */ /* 0x0001e40000100800 */
[----:B------:R-:W-:Y:S01]  /*53c0*/  IABS R9, R6 ;  /* 0x0000000600097213 */ /* 0x000fe20000000000 */
[----:B------:R-:W-:Y:S01]  /*53d0*/  @!P4 IMAD.IADD R7, R7, 0x1, -R2 ;  /* 0x000000010707c824 */ /* 0x000fe200078e0a02 */
[----:B------:R-:W-:Y:S01]  /*53e0*/  ISETP.GE.AND P4, PT, R0, RZ, PT ;  /* 0x000000ff0000720c */ /* 0x000fe20003f86270 */
[----:B------:R-:W-:-:S02]  /*53f0*/  @!P3 IMAD.MOV R14, RZ, RZ, -R14 ;  /* 0x000000ffff0eb224 */ /* 0x000fc400078e0a0e */
[----:B------:R-:W-:Y:S02]  /*5400*/  IMAD.MOV R19, RZ, RZ, -R19 ;  /* 0x000000ffff137224 */ /* 0x000fe400078e0a13 */
[----:B------:R-:W-:Y:S01]  /*5410*/  @!P6 IMAD.IADD R8, R8, 0x1, -R2 ;  /* 0x000000010808e824 */ /* 0x000fe200078e0a02 */
[----:B------:R-:W-:Y:S01]  /*5420*/  ISETP.GT.U32.AND P6, PT, R2, R7, PT ;  /* 0x000000070200720c */ /* 0x000fe20003fc4070 */
[----:B0-----:R-:W-:Y:S01]  /*5430*/  IMAD.MOV.U32 R5, RZ, RZ, R15 ;  /* 0x000000ffff057224 */ /* 0x001fe200078e000f */
[----:B------:R-:W-:Y:S01]  /*5440*/  STL [R1+0x31c], R14 ;  /* 0x00031c0e01007387 */ /* 0x000fe20000100800 */
[----:B------:R-:W-:-:S04]  /*5450*/  IMAD.HI.U32 R17, R3, R9, RZ ;  /* 0x0000000903117227 */ /* 0x000fc800078e00ff */
[----:B------:R-:W-:Y:S01]  /*5460*/  @!P0 IMAD.MOV R5, RZ, RZ, -R5 ;  /* 0x000000ffff058224 */ /* 0x000fe200078e0a05 */
[----:B------:R-:W-:Y:S01]  /*5470*/  ISETP.GT.U32.AND P0, PT, R2, R8, PT ;  /* 0x000000080200720c */ /* 0x000fe20003f04070 */
[----:B------:R-:W-:Y:S01]  /*5480*/  @!P1 IMAD.IADD R10, R10, 0x1, -R2 ;  /* 0x000000010a0a9824 */ /* 0x000fe200078e0a02 */
[----:B------:R-:W-:Y:S01]  /*5490*/  ISETP.GE.AND P1, PT, R16, RZ, PT ;  /* 0x000000ff1000720c */ /* 0x000fe20003f26270 */
[----:B------:R-:W-:Y:S01]  /*54a0*/  IMAD R0, R2, R19, R18 ;  /* 0x0000001302007224 */ /* 0x000fe200078e0212 */
[----:B------:R0:W-:Y:S01]  /*54b0*/  STL [R1+0x318], R5 ;  /* 0x0003180501007387 */ /* 0x0001e20000100800 */
[----:B------:R-:W-:Y:S02]  /*54c0*/  IMAD.MOV R17, RZ, RZ, -R17 ;  /* 0x000000ffff117224 */ /* 0x000fe400078e0a11 */
[----:B------:R-:W-:Y:S01]  /*54d0*/  VIADD R13, R28, 0x1a1 ;  /* 0x000001a11c0d7836 */ /* 0x000fe20000000000 */
[C---:B------:R-:W-:Y:S01]  /*54e0*/  ISETP.GT.U32.AND P3, PT, R2.reuse, R0, PT ;  /* 0x000000000200720c */ /* 0x040fe20003f64070 */
[----:B------:R-:W-:-:S02]  /*54f0*/  IMAD R9, R2, R17, R9 ;  /* 0x0000001102097224 */ /* 0x000fc400078e0209 */
[----:B------:R-:W-:Y:S01]  /*5500*/  @!P5 IMAD.MOV R11, RZ, RZ, -R11 ;  /* 0x000000ffff0bd224 */ /* 0x000fe200078e0a0b */
[----:B------:R-:W-:Y:S01]  /*5510*/  IABS R16, R13 ;  /* 0x0000000d00107213 */ /* 0x000fe20000000000 */
[----:B------:R-:W-:Y:S01]  /*5520*/  @!P6 IMAD.IADD R7, R7, 0x1, -R2 ;  /* 0x000000010707e824 */ /* 0x000fe200078e0a02 */
[----:B------:R-:W-:Y:S01]  /*5530*/  ISETP.GT.U32.AND P6, PT, R2, R9, PT ;  /* 0x000000090200720c */ /* 0x000fe20003fc4070 */
[----:B0-----:R-:W-:Y:S01]  /*5540*/  IMAD.MOV.U32 R5, RZ, RZ, R10 ;  /* 0x000000ffff057224 */ /* 0x001fe200078e000a */
[----:B------:R0:W-:Y:S01]  /*5550*/  STL [R1+0x320], R11 ;  /* 0x0003200b01007387 */ /* 0x0001e20000100800 */
[----:B------:R-:W-:Y:S01]  /*5560*/  IMAD.HI.U32 R10, R3, R16, RZ ;  /* 0x00000010030a7227 */ /* 0x000fe200078e00ff */
[----:B------:R-:W-:-:S03]  /*5570*/  ISETP.GE.AND P5, PT, R12, RZ, PT ;  /* 0x000000ff0c00720c */ /* 0x000fc60003fa6270 */
[----:B------:R-:W-:Y:S01]  /*5580*/  @!P2 IMAD.MOV R5, RZ, RZ, -R5 ;  /* 0x000000ffff05a224 */ /* 0x000fe200078e0a05 */
[----:B------:R-:W-:Y:S01]  /*5590*/  ISETP.GE.AND P2, PT, R6, RZ, PT ;  /* 0x000000ff0600720c */ /* 0x000fe20003f46270 */
[----:B------:R-:W-:Y:S02]  /*55a0*/  VIADD R6, R28, 0x1a0 ;  /* 0x000001a01c067836 */ /* 0x000fe40000000000 */
[----:B------:R-:W-:Y:S01]  /*55b0*/  IMAD.MOV R10, RZ, RZ, -R10 ;  /* 0x000000ffff0a7224 */ /* 0x000fe200078e0a0a */
[----:B------:R2:W-:Y:S01]  /*55c0*/  STL [R1+0x314], R5 ;  /* 0x0003140501007387 */ /* 0x0005e20000100800 */
[--C-:B------:R-:W-:Y:S01]  /*55d0*/  @!P0 IMAD.IADD R8, R8, 0x1, -R2.reuse ;  /* 0x0000000108088824 */ /* 0x100fe200078e0a02 */
[----:B------:R-:W-:Y:S01]  /*55e0*/  IABS R18, R6 ;  /* 0x0000000600127213 */ /* 0x000fe20000000000 */
[----:B------:R-:W-:Y:S01]  /*55f0*/  @!P3 IMAD.IADD R0, R0, 0x1, -R2 ;  /* 0x000000010000b824 */ /* 0x000fe200078e0a02 */
[----:B------:R-:W-:Y:S01]  /*5600*/  ISETP.GE.AND P3, PT, R6, RZ, PT ;  /* 0x000000ff0600720c */ /* 0x000fe20003f66270 */
[C---:B------:R-:W-:Y:S01]  /*5610*/  IMAD R19, R2.reuse, R10, R16 ;  /* 0x0000000a02137224 */ /* 0x040fe200078e0210 */
[----:B------:R-:W-:Y:S01]  /*5620*/  ISETP.GE.AND P0, PT, R13, RZ, PT ;  /* 0x000000ff0d00720c */ /* 0x000fe20003f06270 */
[----:B------:R-:W-:Y:S01]  /*5630*/  @!P6 IMAD.IADD R9, R9, 0x1, -R2 ;  /* 0x000000010909e824 */ /* 0x000fe200078e0a02 */
[----:B------:R-:W-:Y:S01]  /*5640*/  ISETP.GT.U32.AND P6, PT, R2, R0, PT ;  /* 0x000000000200720c */ /* 0x000fe20003fc4070 */
[----:B0-----:R-:W-:-:S02]  /*5650*/  VIADD R11, R28, 0x19f ;  /* 0x0000019f1c0b7836 */ /* 0x001fc40000000000 */
[----:B--2---:R-:W-:Y:S02]  /*5660*/  IMAD.MOV.U32 R5, RZ, RZ, R7 ;  /* 0x000000ffff057224 */ /* 0x004fe400078e0007 */
[----:B------:R-:W-:Y:S01]  /*5670*/  IMAD.HI.U32 R7, R3, R18, RZ ;  /* 0x0000001203077227 */ /* 0x000fe200078e00ff */
[----:B------:R-:W-:-:S03]  /*5680*/  IABS R14, R11 ;  /* 0x0000000b000e7213 */ /* 0x000fc60000000000 */
[----:B------:R-:W-:Y:S01]  /*5690*/  @!P1 IMAD.MOV R5, RZ, RZ, -R5 ;  /* 0x000000ffff059224 */ /* 0x000fe200078e0a05 */
[----:B------:R-:W-:Y:S01]  /*56a0*/  ISETP.GT.U32.AND P1, PT, R2, R9, PT ;  /* 0x000000090200720c */ /* 0x000fe20003f24070 */
[----:B------:R-:W-:Y:S02]  /*56b0*/  IMAD.MOV R7, RZ, RZ, -R7 ;  /* 0x000000ffff077224 */ /* 0x000fe400078e0a07 */
[----:B------:R-:W-:Y:S01]  /*56c0*/  VIADD R10, R28, 0x19e ;  /* 0x0000019e1c0a7836 */ /* 0x000fe20000000000 */
[----:B------:R0:W-:Y:S01]  /*56d0*/  STL [R1+0x324], R5 ;  /* 0x0003240501007387 */ /* 0x0001e20000100800 */
[----:B------:R-:W-:Y:S02]  /*56e0*/  IMAD R18, R2, R7, R18 ;  /* 0x0000000702127224 */ /* 0x000fe400078e0212 */
[----:B------:R-:W-:Y:S01]  /*56f0*/  @!P6 IMAD.IADD R0, R0, 0x1, -R2 ;  /* 0x000000010000e824 */ /* 0x000fe200078e0a02 */
[----:B------:R-:W-:Y:S01]  /*5700*/  IABS R17, R10 ;  /* 0x0000000a00117213 */ /* 0x000fe20000000000 */
[----:B------:R-:W-:Y:S01]  /*5710*/  IMAD.HI.U32 R7, R3, R14, RZ ;  /* 0x0000000e03077227 */ /* 0x000fe200078e00ff */
[----:B------:R-:W-:-:S03]  /*5720*/  ISETP.GT.U32.AND P6, PT, R2, R18, PT ;  /* 0x000000120200720c */ /* 0x000fc60003fc4070 */
[----:B------:R-:W-:Y:S01]  /*5730*/  @!P1 IMAD.IADD R9, R9, 0x1, -R2 ;  /* 0x0000000109099824 */ /* 0x000fe200078e0a02 */
[----:B------:R-:W-:Y:S01]  /*5740*/  ISETP.GE.AND P1, PT, R11, RZ, PT ;  /* 0x000000ff0b00720c */ /* 0x000fe20003f26270 */
[----:B0-----:R-:W-:Y:S02]  /*5750*/  IMAD.MOV.U32 R5, RZ, RZ, R8 ;  /* 0x000000ffff057224 */ /* 0x001fe400078e0008 */
[----:B------:R-:W-:-:S04]  /*5760*/  IMAD.HI.U32 R8, R3, R17, RZ ;  /* 0x0000001103087227 */ /* 0x000fc800078e00ff */
[----:B------:R-:W-:Y:S01]  /*5770*/  @!P4 IMAD.MOV R5, RZ, RZ, -R5 ;  /* 0x000000ffff05c224 */ /* 0x000fe200078e0a05 */
[----:B------:R-:W-:Y:S01]  /*5780*/  ISETP.GT.U32.AND P4, PT, R2, R19, PT ;  /* 0x000000130200720c */ /* 0x000fe20003f84070 */
[----:B------:R-:W-:Y:S02]  /*5790*/  IMAD.MOV R11, RZ, RZ, -R7 ;  /* 0x000000ffff0b7224 */ /* 0x000fe400078e0a07 */
[----:B------:R-:W-:Y:S01]  /*57a0*/  VIADD R6, R28, 0x19d ;  /* 0x0000019d1c067836 */ /* 0x000fe20000000000 */
[----:B------:R0:W-:Y:S01]  /*57b0*/  STL [R1+0x340], R5 ;  /* 0x0003400501007387 */ /* 0x0001e20000100800 */
[----:B------:R-:W-:Y:S02]  /*57c0*/  IMAD.MOV R8, RZ, RZ, -R8 ;  /* 0x000000ffff087224 */ /* 0x000fe400078e0a08 */
[----:B------:R-:W-:Y:S01]  /*57d0*/  IMAD R14, R2, R11, R14 ;  /* 0x0000000b020e7224 */ /* 0x000fe200078e020e */
[----:B------:R-:W-:Y:S01]  /*57e0*/  IABS R16, R6 ;  /* 0x0000000600107213 */ /* 0x000fe20000000000 */
[----:B------:R-:W-:-:S02]  /*57f0*/  @!P6 IMAD.IADD R18, R18, 0x1, -R2 ;  /* 0x000000011212e824 */ /* 0x000fc400078e0a02 */
[C---:B------:R-:W-:Y:S02]  /*5800*/  IMAD R17, R2.reuse, R8, R17 ;  /* 0x0000000802117224 */ /* 0x040fe400078e0211 */
[----:B------:R-:W-:Y:S01]  /*5810*/  @!P4 IMAD.IADD R19, R19, 0x1, -R2 ;  /* 0x000000011313c824 */ /* 0x000fe200078e0a02 */
[----:B------:R-:W-:Y:S01]  /*5820*/  ISETP.GT.U32.AND P6, PT, R2, R18, PT ;  /* 0x000000120200720c */ /* 0x000fe20003fc4070 */
[----:B0-----:R-:W-:Y:S01]  /*5830*/  IMAD.MOV.U32 R5, RZ, RZ, R0 ;  /* 0x000000ffff057224 */ /* 0x001fe200078e0000 */
[----:B------:R-:W-:Y:S01]  /*5840*/  ISETP.GE.AND P4, PT, R10, RZ, PT ;  /* 0x000000ff0a00720c */ /* 0x000fe20003f86270 */
[----:B------:R-:W-:-:S04]  /*5850*/  IMAD.HI.U32 R7, R3, R16, RZ ;  /* 0x0000001003077227 */ /* 0x000fc800078e00ff */
        /* <DEDUP_REMOVED lines=8> */
[----:B------:R-:W-:Y:S01]  /*58e0*/  VIADD R0, R28, 0x19b ;  /* 0x0000019b1c007836 */ /* 0x000fe20000000000 */
[----:B------:R-:W-:Y:S01]  /*58f0*/  ISETP.GT.U32.AND P6, PT, R2, R16, PT ;  /* 0x000000100200720c */ /* 0x000fe20003fc4070 */
[----:B------:R-:W-:-:S02]  /*5900*/  VIADD R13, R28, 0x199 ;  /* 0x000001991c0d7836 */ /* 0x000fc40000000000 */
[----:B------:R-:W-:Y:S01]  /*5910*/  @!P5 IMAD.IADD R19, R19, 0x1, -R2 ;  /* 0x000000011313d824 */ /* 0x000fe200078e0a02 */
        /* <DEDUP_REMOVED lines=9> */
[----:B------:R0:W-:Y:S01]  /*59b0*/  STL [R1+0x3ac], R5 ;  /* 0x0003ac0501007387 */ /* 0x0001e20000100800 */
[----:B------:R-:W-:Y:S02]  /*59c0*/  @!P5 IMAD.IADD R17, R17, 0x1, -R2 ;  /* 0x000000011111d824 */ /* 0x000fe400078e0a02 */
[C---:B------:R-:W-:Y:S02]  /*59d0*/  IMAD R12, R2.reuse, R15, R12 ;  /* 0x0000000f020c7224 */ /* 0x040fe400078e020c */
[----:B------:R-:W-:Y:S01]  /*59e0*/  IMAD.MOV.U32 R20, RZ, RZ, R19 ;  /* 0x000000ffff147224 */ /* 0x000fe200078e0013 */
[----:B------:R-:W-:Y:S01]  /*59f0*/  ISETP.GT.U32.AND P6, PT, R2, R17, PT ;  /* 0x000000110200720c */ /* 0x000fe20003fc4070 */
[----:B------:R-:W-:-:S02]  /*5a00*/  VIADD R11, R28, 0x19a ;  /* 0x0000019a1c0b7836 */ /* 0x000fc40000000000 */
[----:B------:R-:W-:Y:S01]  /*5a10*/  @!P2 IMAD.IADD R14, R14, 0x1, -R2 ;  /* 0x000000010e0ea824 */ /* 0x000fe200078e0a02 */
[----:B------:R-:W-:Y:S01]  /*5a20*/  ISETP.GE.AND P2, PT, R6, RZ, PT ;  /* 0x000000ff0600720c */ /* 0x000fe20003f46270 */
[C---:B------:R-:W-:Y:S01]  /*5a30*/  IMAD.HI.U32 R6, R3.reuse, R9, RZ ;  /* 0x0000000903067227 */ /* 0x040fe200078e00ff */
[----:B------:R-:W-:Y:S02]  /*5a40*/  IABS R8, R11 ;  /* 0x0000000b00087213 */ /* 0x000fe40000000000 */
[C---:B------:R-:W-:Y:S01]  /*5a50*/  ISETP.GT.U32.AND P5, PT, R2.reuse, R14, PT ;  /* 0x0000000e0200720c */ /* 0x040fe20003fa4070 */
[----:B------:R-:W-:Y:S02]  /*5a60*/  IMAD.MOV R6, RZ, RZ, -R6 ;  /* 0x000000ffff067224 */ /* 0x000fe400078e0a06 */
[----:B0-----:R-:W-:Y:S02]  /*5a70*/  IMAD.MOV.U32 R5, RZ, RZ, R18 ;  /* 0x000000ffff057224 */ /* 0x001fe400078e0012 */
[----:B------:R-:W-:Y:S01]  /*5a80*/  @!P0 IMAD.MOV R20, RZ, RZ, -R20 ;  /* 0x000000ffff148224 */ /* 0x000fe200078e0a14 */
[----:B------:R-:W-:Y:S01]  /*5a90*/  ISETP.GT.U32.AND P0, PT, R2, R16, PT ;  /* 0x000000100200720c */ /* 0x000fe20003f04070 */
[----:B------:R-:W-:Y:S01]  /*5aa0*/  @!P3 IMAD.MOV R5, RZ, RZ, -R5 ;  /* 0x000000ffff05b224 */ /* 0x000fe200078e0a05 */
[----:B------:R-:W-:Y:S01]  /*5ab0*/  ISETP.GE.AND P3, PT, R10, RZ, PT ;  /* 0x000000ff0a00720c */ /* 0x000fe20003f66270 */
[----:B------:R-:W-:Y:S01]  /*5ac0*/  IMAD R9, R2, R6, R9 ;  /* 0x0000000602097224 */ /* 0x000fe200078e0209 */
[----:B------:R-:W-:Y:S01]  /*5ad0*/  STL [R1+0x3a8], R20 ;  /* 0x0003a81401007387 */ /* 0x000fe20000100800 */
[----:B------:R-:W-:-:S03]  /*5ae0*/  IMAD.HI.U32 R10, R3, R7, RZ ;  /* 0x00000007030a7227 */ /* 0x000fc600078e00ff */
[----:B------:R0:W-:Y:S01]  /*5af0*/  STL [R1+0x3b0], R5 ;  /* 0x0003b00501007387 */ /* 0x0001e20000100800 */
[--C-:B------:R-:W-:Y:S01]  /*5b00*/  @!P5 IMAD.IADD R14, R14, 0x1, -R2.reuse ;  /* 0x000000010e0ed824 */ /* 0x100fe200078e0a02 */
[C---:B------:R-:W-:Y:S01]  /*5b10*/  ISETP.GT.U32.AND P5, PT, R2.reuse, R12, PT ;  /* 0x0000000c0200720c */ /* 0x040fe20003fa4070 */
[----:B------:R-:W-:Y:S01]  /*5b20*/  @!P6 IMAD.IADD R17, R17, 0x1, -R2 ;  /* 0x000000011111e824 */ /* 0x000fe200078e0a02 */
[----:B------:R-:W-:Y:S01]  /*5b30*/  ISETP.GT.U32.AND P6, PT, R2, R9, PT ;  /* 0x000000090200720c */ /* 0x000fe20003fc4070 */
[----:B------:R-:W-:Y:S02]  /*5b40*/  IMAD.MOV R10, RZ, RZ, -R10 ;  /* 0x000000ffff0a7224 */ /* 0x000fe400078e0a0a */
[----:B------:R-:W-:Y:S02]  /*5b50*/  VIADD R6, R28, 0x198 ;  /* 0x000001981c067836 */ /* 0x000fe40000000000 */
[----:B------:R-:W-:Y:S02]  /*5b60*/  IMAD R7, R2, R10, R7 ;  /* 0x0000000a02077224 */ /* 0x000fe400078e0207 */
[----:B0-----:R-:W-:-:S02]  /*5b70*/  IMAD.MOV.U32 R5, RZ, RZ, R14 ;  /* 0x000000ffff057224 */ /* 0x001fc400078e000e */
[--C-:B------:R-:W-:Y:S01]  /*5b80*/  @!P0 IMAD.IADD R16, R16, 0x1, -R2.reuse ;  /* 0x0000000110108824 */ /* 0x100fe200078e0a02 */
[----:B------:R-:W-:Y:S01]  /*5b90*/  ISETP.GE.AND P0, PT, R0, RZ, PT ;  /* 0x000000ff0000720c */ /* 0x000fe20003f06270 */
[--C-:B------:R-:W-:Y:S01]  /*5ba0*/  @!P5 IMAD.IADD R12, R12, 0x1, -R2.reuse ;  /* 0x000000010c0cd824 */ /* 0x100fe200078e0a02 */
[----:B------:R-:W-:Y:S01]  /*5bb0*/  IABS R0, R6 ;  /* 0x0000000600007213 */ /* 0x000fe20000000000 */
[----:B------:R-:W-:Y:S02]  /*5bc0*/  @!P1 IMAD.MOV R5, RZ, RZ, -R5 ;  /* 0x000000ffff059224 */ /* 0x000fe400078e0a05 */
[----:B------:R-:W-:Y:S01]  /*5bd0*/  @!P4 IMAD.MOV R17, RZ, RZ, -R17 ;  /* 0x000000ffff11c224 */ /* 0x000fe200078e0a11 */
[C---:B------:R-:W-:Y:S01]  /*5be0*/  ISETP.GT.U32.AND P1, PT, R2.reuse, R12, PT ;  /* 0x0000000c0200720c */ /* 0x040fe20003f24070 */
[----:B------:R-:W-:Y:S01]  /*5bf0*/  IMAD.HI.U32 R15, R3, R8, RZ ;  /* 0x00000008030f7227 */ /* 0x000fe200078e00ff */
[----:B------:R-:W-:Y:S01]  /*5c00*/  ISETP.GT.U32.AND P4, PT, R2, R7, PT ;  /* 0x000000070200720c */ /* 0x000fe20003f84070 */
[----:B------:R0:W-:Y:S02]  /*5c10*/  STL [R1+0x4e4], R5 ;  /* 0x0004e40501007387 */ /* 0x0001e40000100800 */
[----:B------:R-:W-:-:S02]  /*5c20*/  @!P6 IMAD.IADD R9, R9, 0x1, -R2 ;  /* 0x000000010909e824 */ /* 0x000fc400078e0a02 */
[----:B------:R-:W-:Y:S01]  /*5c30*/  IMAD.MOV R15, RZ, RZ, -R15 ;  /* 0x000000ffff0f7224 */ /* 0x000fe200078e0a0f */
[----:B------:R-:W-:Y:S01]  /*5c40*/  STL [R1+0x3e0], R17 ;  /* 0x0003e01101007387 */ /* 0x000fe20000100800 */
[----:B------:R-:W-:Y:S01]  /*5c50*/  VIADD R10, R28, 0x197 ;  /* 0x000001971c0a7836 */ /* 0x000fe20000000000 */
[C---:B------:R-:W-:Y:S01]  /*5c60*/  ISETP.GT.U32.AND P6, PT, R2.reuse, R9, PT ;  /* 0x000000090200720c */ /* 0x040fe20003fc4070 */
[C---:B------:R-:W-:Y:S02]  /*5c70*/  IMAD R8, R2.reuse, R15, R8 ;  /* 0x0000000f02087224 */ /* 0x040fe400078e0208 */
[----:B0-----:R-:W-:Y:S01]  /*5c80*/  IMAD.MOV.U32 R5, RZ, RZ, R16 ;  /* 0x000000ffff057224 */ /* 0x001fe200078e0010 */
[----:B------:R-:W-:Y:S01]  /*5c90*/  IABS R15, R10 ;  /* 0x0000000a000f7213 */ /* 0x000fe20000000000 */
[----:B------:R-:W-:Y:S01]  /*5ca0*/  IMAD.HI.U32 R14, R3, R0, RZ ;  /* 0x00000000030e7227 */ /* 0x000fe200078e00ff */
[----:B------:R-:W-:-:S03]  /*5cb0*/  ISETP.GT.U32.AND P5, PT, R2, R8, PT ;  /* 0x000000080200720c */ /* 0x000fc60003fa4070 */
[----:B------:R-:W-:Y:S01]  /*5cc0*/  @!P2 IMAD.MOV R5, RZ, RZ, -R5 ;  /* 0x000000ffff05a224 */ /* 0x000fe200078e0a05 */
[----:B------:R-:W-:Y:S01]  /*5cd0*/  ISETP.GE.AND P2, PT, R11, RZ, PT ;  /* 0x000000ff0b00720c */ /* 0x000fe20003f46270 */
[----:B------:R-:W-:Y:S01]  /*5ce0*/  @!P1 IMAD.IADD R12, R12, 0x1, -R2 ;  /* 0x000000010c0c9824 */ /* 0x000fe200078e0a02 */
[----:B------:R-:W-:Y:S01]  /*5cf0*/  ISETP.GE.AND P1, PT, R13, RZ, PT ;  /* 0x000000ff0d00720c */ /* 0x000fe20003f26270 */
[----:B------:R-:W-:Y:S01]  /*5d00*/  IMAD.MOV R14, RZ, RZ, -R14 ;  /* 0x000000ffff0e7224 */ /* 0x000fe200078e0a0e */
[----:B------:R0:W-:Y:S01]  /*5d10*/  STL [R1+0x40c], R5 ;  /* 0x00040c0501007387 */ /* 0x0001e20000100800 */
[----:B------:R-:W-:Y:S01]  /*5d20*/  @!P4 IMAD.IADD R7, R7, 0x1, -R2 ;  /* 0x000000010707c824 */ /* 0x000fe200078e0a02 */
[----:B------:R-:W-:Y:S01]  /*5d30*/  ISETP.GE.AND P4, PT, R6, RZ, PT ;  /* 0x000000ff0600720c */ /* 0x000fe20003f86270 */
[----:B------:R-:W-:Y:S02]  /*5d40*/  IMAD.MOV.U32 R11, RZ, RZ, R15 ;  /* 0x000000ffff0b7224 */ /* 0x000fe400078e000f */
[----:B------:R-:W-:-:S02]  /*5d50*/  IMAD R0, R2, R14, R0 ;  /* 0x0000000e02007224 */ /* 0x000fc400078e0200 */
[----:B------:R-:W-:-:S04]  /*5d60*/  IMAD.HI.U32 R13, R3, R11, RZ ;  /* 0x0000000b030d7227 */ /* 0x000fc800078e00ff */
[----:B0-----:R-:W-:Y:S02]  /*5d70*/  IMAD.MOV.U32 R5, RZ, RZ, R12 ;  /* 0x000000ffff057224 */ /* 0x001fe400078e000c */
[--C-:B------:R-:W-:Y:S01]  /*5d80*/  @!P6 IMAD.IADD R9, R9, 0x1, -R2.reuse ;  /* 0x000000010909e824 */ /* 0x100fe200078e0a02 */
[C---:B------:R-:W-:Y:S01]  /*5d90*/  ISETP.GT.U32.AND P6, PT, R2.reuse, R0, PT ;  /* 0x000000000200720c */ /* 0x040fe20003fc4070 */
[----:B------:R-:W-:Y:S01]  /*5da0*/  @!P3 IMAD.MOV R5, RZ, RZ, -R5 ;  /* 0x000000ffff05b224 */ /* 0x000fe200078e0a05 */
[----:B------:R-:W-:Y:S01]  /*5db0*/  ISETP.GT.U32.AND P3, PT, R2, R7, PT ;  /* 0x000000070200720c */ /* 0x000fe20003f64070 */
[----:B------:R-:W-:Y:S02]  /*5dc0*/  IMAD.MOV R13, RZ, RZ, -R13 ;  /* 0x000000ffff0d7224 */ /* 0x000fe400078e0a0d */
[----:B------:R-:W-:Y:S01]  /*5dd0*/  @!P5 IMAD.IADD R8, R8, 0x1, -R2 ;  /* 0x000000010808d824 */ /* 0x000fe200078e0a02 */
[----:B------:R0:W-:Y:S01]  /*5de0*/  STL [R1+0x410], R5 ;  /* 0x0004100501007387 */ /* 0x0001e20000100800 */
[----:B------:R-:W-:-:S02]  /*5df0*/  IMAD R6, R2, R13, R11 ;  /* 0x0000000d02067224 */ /* 0x000fc400078e020b */
[----:B------:R-:W-:Y:S01]  /*5e00*/  VIADD R15, R28, 0x196 ;  /* 0x000001961c0f7836 */ /* 0x000fe20000000000 */
[----:B------:R-:W-:Y:S01]  /*5e10*/  ISETP.GT.U32.AND P5, PT, R2, R8, PT ;  /* 0x000000080200720c */ /* 0x000fe20003fa4070 */
[----:B------:R-:W-:Y:S02]  /*5e20*/  VIADD R12, R28, 0x195 ;  /* 0x000001951c0c7836 */ /* 0x000fe40000000000 */
[--C-:B------:R-:W-:Y:S02]  /*5e30*/  @!P6 IMAD.IADD R0, R0, 0x1, -R2.reuse ;  /* 0x000000010000e824 */ /* 0x100fe400078e0a02 */
[----:B------:R-:W-:Y:S01]  /*5e40*/  @!P3 IMAD.IADD R7, R7, 0x1, -R2 ;  /* 0x000000010707b824 */ /* 0x000fe200078e0a02 */
[C---:B------:R-:W-:Y:S01]  /*5e50*/  ISETP.GT.U32.AND P3, PT, R2.reuse, R6, PT ;  /* 0x000000060200720c */ /* 0x040fe20003f64070 */
[----:B0-----:R-:W-:Y:S01]  /*5e60*/  IMAD.MOV.U32 R5, RZ, RZ, R9 ;  /* 0x000000ffff057224 */ /* 0x001fe200078e0009 */
[----:B------:R-:W-:Y:S01]  /*5e70*/  ISETP.GT.U32.AND P6, PT, R2, R0, PT ;  /* 0x000000000200720c */ /* 0x000fe20003fc4070 */
[----:B------:R-:W-:-:S02]  /*5e80*/  VIADD R9, R28, 0x194 ;  /* 0x000001941c097836 */ /* 0x000fc40000000000 */
[----:B------:R-:W-:Y:S01]  /*5e90*/  @!P0 IMAD.MOV R5, RZ, RZ, -R5 ;  /* 0x000000ffff058224 */ /* 0x000fe200078e0a05 */
[----:B------:R-:W-:Y:S01]  /*5ea0*/  ISETP.GE.AND P0, PT, R15, RZ, PT ;  /* 0x000000ff0f00720c */ /* 0x000fe20003f06270 */
[----:B------:R-:W-:Y:S01]  /*5eb0*/  @!P5 IMAD.IADD R8, R8, 0x1, -R2 ;  /* 0x000000010808d824 */ /* 0x000fe200078e0a02 */
[----:B------:R-:W-:Y:S01]  /*5ec0*/  IABS R15, R15 ;  /* 0x0000000f000f7213 */ /* 0x000fe20000000000 */
[----:B------:R-:W-:Y:S01]  /*5ed0*/  VIADD R11, R28, 0x193 ;  /* 0x000001931c0b7836 */ /* 0x000fe20000000000 */
[----:B------:R0:W-:Y:S01]  /*5ee0*/  STL [R1+0x414], R5 ;  /* 0x0004140501007387 */ /* 0x0001e20000100800 */
[----:B------:R-:W-:Y:S01]  /*5ef0*/  ISETP.GE.AND P5, PT, R10, RZ, PT ;  /* 0x000000ff0a00720c */ /* 0x000fe20003fa6270 */
[----:B------:R-:W-:Y:S01]  /*5f00*/  @!P2 IMAD.MOV R8, RZ, RZ, -R8 ;  /* 0x000000ffff08a224 */ /* 0x000fe200078e0a08 */
[----:B------:R-:W-:Y:S01]  /*5f10*/  ISETP.GE.AND P2, PT, R12, RZ, PT ;  /* 0x000000ff0c00720c */ /* 0x000fe20003f46270 */
[----:B------:R-:W-:Y:S01]  /*5f20*/  @!P3 IMAD.IADD R6, R6, 0x1, -R2 ;  /* 0x000000010606b824 */ /* 0x000fe200078e0a02 */
[----:B------:R-:W-:Y:S01]  /*5f30*/  IABS R12, R12 ;  /* 0x0000000c000c7213 */ /* 0x000fe20000000000 */
[----:B------:R-:W-:Y:S01]  /*5f40*/  IMAD.HI.U32 R10, R3, R15, RZ ;  /* 0x0000000f030a7227 */ /* 0x000fe200078e00ff */
[----:B------:R2:W-:Y:S02]  /*5f50*/  STL [R1+0x418], R8 ;  /* 0x0004180801007387 */ /* 0x0005e40000100800 */
[----:B------:R-:W-:Y:S01]  /*5f60*/  ISETP.GT.U32.AND P3, PT, R2, R6, PT ;  /* 0x000000060200720c */ /* 0x000fe20003f64070 */
[----:B0-----:R-:W-:-:S02]  /*5f70*/  IMAD.MOV.U32 R5, RZ, RZ, R7 ;  /* 0x000000ffff057224 */ /* 0x001fc400078e0007 */
[----:B------:R-:W-:Y:S01]  /*5f80*/  @!P6 IMAD.IADD R0, R0, 0x1, -R2 ;  /* 0x000000010000e824 */ /* 0x000fe200078e0a02 */
[----:B------:R-:W-:Y:S01]  /*5f90*/  ISETP.GE.AND P6, PT, R11, RZ, PT ;  /* 0x000000ff0b00720c */ /* 0x000fe20003fc6270 */
[----:B------:R-:W-:Y:S01]  /*5fa0*/  @!P1 IMAD.MOV R5, RZ, RZ, -R5 ;  /* 0x000000ffff059224 */ /* 0x000fe200078e0a05 */
[----:B------:R-:W-:Y:S01]  /*5fb0*/  ISETP.GE.AND P1, PT, R9, RZ, PT ;  /* 0x000000ff0900720c */ /* 0x000fe20003f26270 */
[----:B------:R-:W-:Y:S01]  /*5fc0*/  IMAD.MOV R10, RZ, RZ, -R10 ;  /* 0x000000ffff0a7224 */ /* 0x000fe200078e0a0a */
[----:B------:R-:W-:Y:S01]  /*5fd0*/  IABS R9, R9 ;  /* 0x0000000900097213 */ /* 0x000fe20000000000 */
[C---:B--2---:R-:W-:Y:S01]  /*5fe0*/  IMAD.HI.U32 R8, R3.reuse, R12, RZ ;  /* 0x0000000c03087227 */ /* 0x044fe200078e00ff */
[----:B------:R0:W-:Y:S01]  /*5ff0*/  STL [R1+0x41c], R5 ;  /* 0x00041c0501007387 */ /* 0x0001e20000100800 */
[----:B------:R-:W-:Y:S02]  /*6000*/  IABS R11, R11 ;  /* 0x0000000b000b7213 */ /* 0x000fe40000000000 */
[----:B------:R-:W-:-:S04]  /*6010*/  IMAD.HI.U32 R7, R3, R9, RZ ;  /* 0x0000000903077227 */ /* 0x000fc800078e00ff */
[----:B------:R-:W-:Y:S02]  /*6020*/  IMAD R15, R2, R10, R15 ;  /* 0x0000000a020f7224 */ /* 0x000fe400078e020f */
[----:B------:R-:W-:Y:S02]  /*6030*/  IMAD.MOV R7, RZ, RZ, -R7 ;  /* 0x000000ffff077224 */ /* 0x000fe400078e0a07 */
[----:B0-----:R-:W-:Y:S02]  /*6040*/  IMAD.MOV.U32 R5, RZ, RZ, R0 ;  /* 0x000000ffff057224 */ /* 0x001fe400078e0000 */
[----:B------:R-:W-:Y:S02]  /*6050*/  @!P3 IMAD.IADD R6, R6, 0x1, -R2 ;  /* 0x000000010606b824 */ /* 0x000fe400078e0a02 */
[----:B------:R-:W-:Y:S01]  /*6060*/  @!P4 IMAD.MOV R5, RZ, RZ, -R5 ;  /* 0x000000ffff05c224 */ /* 0x000fe200078e0a05 */
[C---:B------:R-:W-:Y:S01]  /*6070*/  ISETP.GT.U32.AND P4, PT, R2.reuse, R15, PT ;  /* 0x0000000f0200720c */ /* 0x040fe20003f84070 */
[----:B------:R-:W-:-:S02]  /*6080*/  IMAD R9, R2, R7, R9 ;  /* 0x0000000702097224 */ /* 0x000fc400078e0209 */
[----:B------:R-:W-:Y:S01]  /*6090*/  IMAD.MOV R8, RZ, RZ, -R8 ;  /* 0x000000ffff087224 */ /* 0x000fe200078e0a08 */
[----:B------:R0:W-:Y:S01]  /*60a0*/  STL [R1+0x420], R5 ;  /* 0x0004200501007387 */ /* 0x0001e20000100800 */
[----:B------:R-:W-:Y:S02]  /*60b0*/  VIADD R14, R28, 0x191 ;  /* 0x000001911c0e7836 */ /* 0x000fe40000000000 */
[C---:B------:R-:W-:Y:S02]  /*60c0*/  IMAD R12, R2.reuse, R8, R12 ;  /* 0x00000008020c7224 */ /* 0x040fe400078e020c */
[----:B------:R-:W-:Y:S01]  /*60d0*/  IMAD.HI.U32 R0, R3, R11, RZ ;  /* 0x0000000b03007227 */ /* 0x000fe200078e00ff */
[----:B------:R-:W-:Y:S02]  /*60e0*/  IABS R17, R14 ;  /* 0x0000000e00117213 */ /* 0x000fe40000000000 */
[----:B------:R-:W-:Y:S01]  /*60f0*/  ISETP.GT.U32.AND P3, PT, R2, R12, PT ;  /* 0x0000000c0200720c */ /* 0x000fe20003f64070 */
[----:B------:R-:W-:-:S02]  /*6100*/  @!P4 IMAD.IADD R15, R15, 0x1, -R2 ;  /* 0x000000010f0fc824 */ /* 0x000fc400078e0a02 */
[----:B0-----:R-:W-:Y:S02]  /*6110*/  IMAD.MOV.U32 R5, RZ, RZ, R6 ;  /* 0x000000ffff057224 */ /* 0x001fe400078e0006 */
[----:B------:R-:W-:Y:S01]  /*6120*/  IMAD.MOV R0, RZ, RZ, -R0 ;  /* 0x000000ffff007224 */ /* 0x000fe200078e0a00 */
[C---:B------:R-:W-:Y:S01]  /*6130*/  ISETP.GT.U32.AND P4, PT, R2.reuse, R15, PT ;  /* 0x0000000f0200720c */ /* 0x040fe20003f84070 */
[----:B------:R-:W-:Y:S01]  /*6140*/  @!P5 IMAD.MOV R5, RZ, RZ, -R5 ;  /* 0x000000ffff05d224 */ /* 0x000fe200078e0a05 */
[----:B------:R-:W-:Y:S01]  /*6150*/  ISETP.GT.U32.AND P5, PT, R2, R9, PT ;  /* 0x000000090200720c */ /* 0x000fe20003fa4070 */
[----:B------:R-:W-:Y:S02]  /*6160*/  VIADD R19, R28, 0x192 ;  /* 0x000001921c137836 */ /* 0x000fe40000000000 */
[----:B------:R-:W-:Y:S01]  /*6170*/  IMAD R11, R2, R0, R11 ;  /* 0x00000000020b7224 */ /* 0x000fe200078e020b */
[----:B------:R0:W-:Y:S01]  /*6180*/  STL [R1+0x424], R5 ;  /* 0x0004240501007387 */ /* 0x0001e20000100800 */
[----:B------:R-:W-:Y:S01]  /*6190*/  IMAD.HI.U32 R8, R3, R17, RZ ;  /* 0x0000001103087227 */ /* 0x000fe200078e00ff */
[----:B------:R-:W-:-:S03]  /*61a0*/  IABS R7, R19 ;  /* 0x0000001300077213 */ /* 0x000fc60000000000 */
[----:B------:R-:W-:Y:S02]  /*61b0*/  @!P3 IMAD.IADD R12, R12, 0x1, -R2 ;  /* 0x000000010c0cb824 */ /* 0x000fe400078e0a02 */
[----:B------:R-:W-:Y:S02]  /*61c0*/  IMAD.MOV R8, RZ, RZ, -R8 ;  /* 0x000000ffff087224 */ /* 0x000fe400078e0a08 */
[--C-:B------:R-:W-:Y:S01]  /*61d0*/  @!P5 IMAD.IADD R9, R9, 0x1, -R2.reuse ;  /* 0x000000010909d824 */ /* 0x100fe200078e0a02 */
[C---:B------:R-:W-:Y:S01]  /*61e0*/  ISETP.GT.U32.AND P3, PT, R2.reuse, R12, PT ;  /* 0x0000000c0200720c */ /* 0x040fe20003f64070 */
[----:B------:R-:W-:Y:S01]  /*61f0*/  @!P4 IMAD.IADD R15, R15, 0x1, -R2 ;  /* 0x000000010f0fc824 */ /* 0x000fe200078e0a02 */
[C---:B------:R-:W-:Y:S01]  /*6200*/  ISETP.GT.U32.AND P4, PT, R2.reuse, R11, PT ;  /* 0x0000000b0200720c */ /* 0x040fe20003f84070 */
[----:B------:R-:W-:Y:S01]  /*6210*/  IMAD.HI.U32 R13, R3, R7, RZ ;  /* 0x00000007030d7227 */ /* 0x000fe200078e00ff */
[----:B------:R-:W-:-:S03]  /*6220*/  ISETP.GT.U32.AND P5, PT, R2, R9, PT ;  /* 0x000000090200720c */ /* 0x000fc60003fa4070 */
[----:B------:R-:W-:Y:S02]  /*6230*/  IMAD R17, R2, R8, R17 ;  /* 0x0000000802117224 */ /* 0x000fe400078e0211 */
[----:B------:R-:W-:Y:S02]  /*6240*/  IMAD.MOV R13, RZ, RZ, -R13 ;  /* 0x000000ffff0d7224 */ /* 0x000fe400078e0a0d */
[----:B------:R-:W-:Y:S02]  /*6250*/  VIADD R0, R28, 0x190 ;  /* 0x000001901c007836 */ /* 0x000fe40000000000 */
[C---:B------:R-:W-:Y:S02]  /*6260*/  IMAD R7, R2.reuse, R13, R7 ;  /* 0x0000000d02077224 */ /* 0x040fe400078e0207 */
[----:B0-----:R-:W-:Y:S01]  /*6270*/  IMAD.MOV.U32 R5, RZ, RZ, R15 ;  /* 0x000000ffff057224 */ /* 0x001fe200078e000f */
[----:B------:R-:W-:Y:S01]  /*6280*/  IABS R10, R0 ;  /* 0x00000000000a7213 */ /* 0x000fe20000000000 */
[--C-:B------:R-:W-:Y:S01]  /*6290*/  @!P5 IMAD.IADD R9, R9, 0x1, -R2.reuse ;  /* 0x000000010909d824 */ /* 0x100fe200078e0a02 */
[----:B------:R-:W-:Y:S01]  /*62a0*/  ISETP.GT.U32.AND P5, PT, R2, R17, PT ;  /* 0x000000110200720c */ /* 0x000fe20003fa4070 */
[--C-:B------:R-:W-:Y:S01]  /*62b0*/  @!P4 IMAD.IADD R11, R11, 0x1, -R2.reuse ;  /* 0x000000010b0bc824 */ /* 0x100fe200078e0a02 */
[----:B------:R-:W-:Y:S01]  /*62c0*/  ISETP.GE.AND P4, PT, R19, RZ, PT ;  /* 0x000000ff1300720c */ /* 0x000fe20003f86270 */
[----:B------:R-:W-:Y:S01]  /*62d0*/  @!P3 IMAD.IADD R12, R12, 0x1, -R2 ;  /* 0x000000010c0cb824 */ /* 0x000fe200078e0a02 */
[----:B------:R-:W-:Y:S01]  /*62e0*/  ISETP.GT.U32.AND P3, PT, R2, R7, PT ;  /* 0x000000070200720c */ /* 0x000fe20003f64070 */
[----:B------:R-:W-:-:S02]  /*62f0*/  VIADD R6, R28, 0x18f ;  /* 0x0000018f1c067836 */ /* 0x000fc40000000000 */
[----:B------:R-:W-:Y:S02]  /*6300*/  VIADD R8, R28, 0x18e ;  /* 0x0000018e1c087836 */ /* 0x000fe40000000000 */
[----:B------:R-:W-:Y:S01]  /*6310*/  @!P0 IMAD.MOV R5, RZ, RZ, -R5 ;  /* 0x000000ffff058224 */ /* 0x000fe200078e0a05 */
[----:B------:R-:W-:Y:S01]  /*6320*/  ISETP.GT.U32.AND P0, PT, R2, R11, PT ;  /* 0x0000000b0200720c */ /* 0x000fe20003f04070 */
[----:B------:R-:W-:Y:S01]  /*6330*/  IMAD.HI.U32 R18, R3, R10, RZ ;  /* 0x0000000a03127227 */ /* 0x000fe200078e00ff */
[----:B------:R-:W-:Y:S02]  /*6340*/  IABS R16, R6 ;  /* 0x0000000600107213 */ /* 0x000fe40000000000 */
[----:B------:R-:W-:Y:S01]  /*6350*/  IABS R15, R8 ;  /* 0x00000008000f7213 */ /* 0x000fe20000000000 */
[----:B------:R-:W-:Y:S01]  /*6360*/  @!P5 IMAD.IADD R17, R17, 0x1, -R2 ;  /* 0x000000011111d824 */ /* 0x000fe200078e0a02 */
[----:B------:R0:W-:Y:S01]  /*6370*/  STL [R1+0x42c], R5 ;  /* 0x00042c0501007387 */ /* 0x0001e20000100800 */
[----:B------:R-:W-:-:S03]  /*6380*/  IMAD.HI.U32 R13, R3, R16, RZ ;  /* 0x00000010030d7227 */ /* 0x000fc600078e00ff */
[----:B------:R-:W-:Y:S01]  /*6390*/  ISETP.GT.U32.AND P5, PT, R2, R17, PT ;  /* 0x000000110200720c */ /* 0x000fe20003fa4070 */
[----:B------:R-:W-:Y:S02]  /*63a0*/  IMAD.MOV R18, RZ, RZ, -R18 ;  /* 0x000000ffff127224 */ /* 0x000fe400078e0a12 */
[----:B------:R-:W-:Y:S01]  /*63b0*/  @!P3 IMAD.IADD R7, R7, 0x1, -R2 ;  /* 0x000000010707b824 */ /* 0x000fe200078e0a02 */
[----:B------:R-:W-:Y:S01]  /*63c0*/  ISETP.GE.AND P3, PT, R14, RZ, PT ;  /* 0x000000ff0e00720c */ /* 0x000fe20003f66270 */
[----:B------:R-:W-:Y:S02]  /*63d0*/  IMAD.MOV R13, RZ, RZ, -R13 ;  /* 0x000000ffff0d7224 */ /* 0x000fe400078e0a0d */
[----:B0-----:R-:W-:Y:S02]  /*63e0*/  IMAD.MOV.U32 R5, RZ, RZ, R12 ;  /* 0x000000ffff057224 */ /* 0x001fe400078e000c */
[----:B------:R-:W-:-:S04]  /*63f0*/  IMAD.HI.U32 R12, R3, R15, RZ ;  /* 0x0000000f030c7227 */ /* 0x000fc800078e00ff */
[----:B------:R-:W-:Y:S01]  /*6400*/  @!P2 IMAD.MOV R5, RZ, RZ, -R5 ;  /* 0x000000ffff05a224 */ /* 0x000fe200078e0a05 */
[C---:B------:R-:W-:Y:S01]  /*6410*/  ISETP.GT.U32.AND P2, PT, R2.reuse, R7, PT ;  /* 0x000000070200720c */ /* 0x040fe20003f44070 */
[C---:B------:R-:W-:Y:S02]  /*6420*/  IMAD R10, R2.reuse, R18, R10 ;  /* 0x00000012020a7224 */ /* 0x040fe400078e020a */
[----:B------:R-:W-:Y:S01]  /*6430*/  @!P0 IMAD.IADD R11, R11, 0x1, -R2 ;  /* 0x000000010b0b8824 */ /* 0x000fe200078e0a02 */
[----:B------:R0:W-:Y:S01]  /*6440*/  STL [R1+0x430], R5 ;  /* 0x0004300501007387 */ /* 0x0001e20000100800 */
[----:B------:R-:W-:Y:S01]  /*6450*/  IMAD.MOV R12, RZ, RZ, -R12 ;  /* 0x000000ffff0c7224 */ /* 0x000fe200078e0a0c */
[C---:B------:R-:W-:Y:S01]  /*6460*/  ISETP.GT.U32.AND P0, PT, R2.reuse, R10, PT ;  /* 0x0000000a0200720c */ /* 0x040fe20003f04070 */
[C---:B------:R-:W-:Y:S02]  /*6470*/  IMAD R16, R2.reuse, R13, R16 ;  /* 0x0000000d02107224 */ /* 0x040fe400078e0210 */
[----:B------:R-:W-:-:S02]  /*6480*/  IMAD R15, R2, R12, R15 ;  /* 0x0000000c020f7224 */ /* 0x000fc400078e020f */
[--C-:B------:R-:W-:Y:S02]  /*6490*/  @!P5 IMAD.IADD R17, R17, 0x1, -R2.reuse ;  /* 0x000000011111d824 */ /* 0x100fe400078e0a02 */
[----:B------:R-:W-:Y:S01]  /*64a0*/  @!P1 IMAD.MOV R9, RZ, RZ, -R9 ;  /* 0x000000ffff099224 */ /* 0x000fe200078e0a09 */
[----:B------:R-:W-:Y:S01]  /*64b0*/  ISETP.GT.U32.AND P5, PT, R2, R15, PT ;  /* 0x0000000f0200720c */ /* 0x000fe20003fa4070 */
[----:B0-----:R-:W-:Y:S01]  /*64c0*/  IMAD.MOV.U32 R5, RZ, RZ, R11 ;  /* 0x000000ffff057224 */ /* 0x001fe200078e000b */
[----:B------:R-:W-:Y:S01]  /*64d0*/  ISETP.GE.AND P1, PT, R0, RZ, PT ;  /* 0x000000ff0000720c */ /* 0x000fe20003f26270 */
[----:B------:R-:W-:Y:S01]  /*64e0*/  VIADD R0, R28, 0x18d ;  /* 0x0000018d1c007836 */ /* 0x000fe20000000000 */
[----:B------:R0:W-:Y:S01]  /*64f0*/  STL [R1+0x434], R9 ;  /* 0x0004340901007387 */ /* 0x0001e20000100800 */
[----:B------:R-:W-:Y:S01]  /*6500*/  @!P6 IMAD.MOV R5, RZ, RZ, -R5 ;  /* 0x000000ffff05e224 */ /* 0x000fe200078e0a05 */
[----:B------:R-:W-:Y:S01]  /*6510*/  ISETP.GT.U32.AND P6, PT, R2, R16, PT ;  /* 0x000000100200720c */ /* 0x000fe20003fc4070 */
[--C-:B------:R-:W-:Y:S01]  /*6520*/  @!P2 IMAD.IADD R7, R7, 0x1, -R2.reuse ;  /* 0x000000010707a824 */ /* 0x100fe200078e0a02 */
[----:B------:R-:W-:Y:S01]  /*6530*/  ISETP.GE.AND P2, PT, R6, RZ, PT ;  /* 0x000000ff0600720c */ /* 0x000fe20003f46270 */
[----:B------:R-:W-:Y:S01]  /*6540*/  VIADD R6, R28, 0x18c ;  /* 0x0000018c1c067836 */ /* 0x000fe20000000000 */
[----:B------:R-:W-:Y:S01]  /*6550*/  IABS R11, R0 ;  /* 0x00000000000b7213 */ /* 0x000fe20000000000 */
[--C-:B------:R-:W-:Y:S01]  /*6560*/  @!P0 IMAD.IADD R10, R10, 0x1, -R2.reuse ;  /* 0x000000010a0a8824 */ /* 0x100fe200078e0a02 */
[----:B------:R2:W-:Y:S01]  /*6570*/  STL [R1+0x448], R5 ;  /* 0x0004480501007387 */ /* 0x0005e20000100800 */
[----:B------:R-:W-:Y:S01]  /*6580*/  ISETP.GE.AND P0, PT, R8, RZ, PT ;  /* 0x000000ff0800720c */ /* 0x000fe20003f06270 */
[----:B------:R-:W-:Y:S01]  /*6590*/  @!P5 IMAD.IADD R15, R15, 0x1, -R2 ;  /* 0x000000010f0fd824 */ /* 0x000fe200078e0a02 */
[----:B------:R-:W-:Y:S01]  /*65a0*/  IABS R8, R6 ;  /* 0x0000000600087213 */ /* 0x000fe20000000000 */
[----:B0-----:R-:W-:-:S04]  /*65b0*/  IMAD.HI.U32 R9, R3, R11, RZ ;  /* 0x0000000b03097227 */ /* 0x001fc800078e00ff */
[----:B------:R-:W-:Y:S01]  /*65c0*/  @!P6 IMAD.IADD R16, R16, 0x1, -R2 ;  /* 0x000000011010e824 */ /* 0x000fe200078e0a02 */
[C---:B------:R-:W-:Y:S01]  /*65d0*/  ISETP.GT.U32.AND P6, PT, R2.reuse, R10, PT ;  /* 0x0000000a0200720c */ /* 0x040fe20003fc4070 */
[----:B--2---:R-:W-:Y:S02]  /*65e0*/  IMAD.MOV.U32 R5, RZ, RZ, R7 ;  /* 0x000000ffff057224 */ /* 0x004fe400078e0007 */
[----:B------:R-:W-:Y:S01]  /*65f0*/  IMAD.MOV R9, RZ, RZ, -R9 ;  /* 0x000000ffff097224 */ /* 0x000fe200078e0a09 */
[C---:B------:R-:W-:Y:S01]  /*6600*/  ISETP.GT.U32.AND P5, PT, R2.reuse, R16, PT ;  /* 0x000000100200720c */ /* 0x040fe20003fa4070 */
[----:B------:R-:W-:Y:S01]  /*6610*/  @!P4 IMAD.MOV R5, RZ, RZ, -R5 ;  /* 0x000000ffff05c224 */ /* 0x000fe200078e0a05 */
[----:B------:R-:W-:Y:S01]  /*6620*/  ISETP.GT.U32.AND P4, PT, R2, R15, PT ;  /* 0x0000000f0200720c */ /* 0x000fe20003f84070 */
[----:B------:R-:W-:-:S03]  /*6630*/  IMAD.HI.U32 R7, R3, R8, RZ ;  /* 0x0000000803077227 */ /* 0x000fc600078e00ff */
[----:B------:R0:W-:Y:S01]  /*6640*/  STL [R1+0x44c], R5 ;  /* 0x00044c0501007387 */ /* 0x0001e20000100800 */
[----:B------:R-:W-:Y:S02]  /*6650*/  IMAD R11, R2, R9, R11 ;  /* 0x00000009020b7224 */ /* 0x000fe400078e020b */
[----:B------:R-:W-:Y:S02]  /*6660*/  IMAD.MOV R7, RZ, RZ, -R7 ;  /* 0x000000ffff077224 */ /* 0x000fe400078e0a07 */
[----:B------:R-:W-:Y:S01]  /*6670*/  @!P6 IMAD.IADD R10, R10, 0x1, -R2 ;  /* 0x000000010a0ae824 */ /* 0x000fe200078e0a02 */
[C---:B------:R-:W-:Y:S01]  /*6680*/  ISETP.GT.U32.AND P6, PT, R2.reuse, R11, PT ;  /* 0x0000000b0200720c */ /* 0x040fe20003fc4070 */
[----:B------:R-:W-:Y:S02]  /*6690*/  IMAD R8, R2, R7, R8 ;  /* 0x0000000702087224 */ /* 0x000fe400078e0208 */
[----:B------:R-:W-:Y:S02]  /*66a0*/  VIADD R14, R28, 0x18b ;  /* 0x0000018b1c0e7836 */ /* 0x000fe40000000000 */
[--C-:B------:R-:W-:Y:S01]  /*66b0*/  @!P4 IMAD.IADD R15, R15, 0x1, -R2.reuse ;  /* 0x000000010f0fc824 */ /* 0x100fe200078e0a02 */
[----:B------:R-:W-:Y:S01]  /*66c0*/  ISETP.GT.U32.AND P4, PT, R2, R8, PT ;  /* 0x000000080200720c */ /* 0x000fe20003f84070 */
[----:B------:R-:W-:Y:S01]  /*66d0*/  VIADD R12, R28, 0x18a ;  /* 0x0000018a1c0c7836 */ /* 0x000fe20000000000 */
[----:B------:R-:W-:Y:S01]  /*66e0*/  IABS R13, R14 ;  /* 0x0000000e000d7213 */ /* 0x000fe20000000000 */
[----:B------:R-:W-:Y:S01]  /*66f0*/  @!P5 IMAD.IADD R16, R16, 0x1, -R2 ;  /* 0x000000011010d824 */ /* 0x000fe200078e0a02 */
[----:B------:R-:W-:Y:S01]  /*6700*/  ISETP.GE.AND P5, PT, R0, RZ, PT ;  /* 0x000000ff0000720c */ /* 0x000fe20003fa6270 */
[----:B------:R-:W-:Y:S01]  /*6710*/  VIADD R0, R28, 0x189 ;  /* 0x000001891c007836 */ /* 0x000fe20000000000 */
[----:B------:R-:W-:Y:S01]  /*6720*/  IABS R19, R12 ;  /* 0x0000000c00137213 */ /* 0x000fe20000000000 */
[----:B------:R-:W-:-:S04]  /*6730*/  IMAD.HI.U32 R7, R3, R13, RZ ;  /* 0x0000000d03077227 */ /* 0x000fc800078e00ff */
[----:B------:R-:W-:Y:S01]  /*6740*/  @!P6 IMAD.IADD R11, R11, 0x1, -R2 ;  /* 0x000000010b0be824 */ /* 0x000fe200078e0a02 */
[----:B------:R-:W-:Y:S01]  /*6750*/  ISETP.GE.AND P6, PT, R6, RZ, PT ;  /* 0x000000ff0600720c */ /* 0x000fe20003fc6270 */
[----:B------:R-:W-:-:S04]  /*6760*/  IMAD.HI.U32 R9, R3, R19, RZ ;  /* 0x0000001303097227 */ /* 0x000fc800078e00ff */
[----:B------:R-:W-:Y:S02]  /*6770*/  IMAD.MOV R7, RZ, RZ, -R7 ;  /* 0x000000ffff077224 */ /* 0x000fe400078e0a07 */
[----:B------:R-:W-:Y:S01]  /*6780*/  @!P4 IMAD.IADD R8, R8, 0x1, -R2 ;  /* 0x000000010808c824 */ /* 0x000fe200078e0a02 */
[----:B------:R-:W-:Y:S01]  /*6790*/  ISETP.GT.U32.AND P4, PT, R2, R11, PT ;  /* 0x0000000b0200720c */ /* 0x000fe20003f84070 */
[----:B0-----:R-:W-:Y:S02]  /*67a0*/  IMAD.MOV.U32 R5, RZ, RZ, R10 ;  /* 0x000000ffff057224 */ /* 0x001fe400078e000a */
[----:B------:R-:W-:Y:S02]  /*67b0*/  IMAD.MOV R9, RZ, RZ, -R9 ;  /* 0x000000ffff097224 */ /* 0x000fe400078e0a09 */
[----:B------:R-:W-:Y:S02]  /*67c0*/  VIADD R6, R28, 0x188 ;  /* 0x000001881c067836 */ /* 0x000fe40000000000 */
[C---:B------:R-:W-:Y:S01]  /*67d0*/  IMAD R13, R2.reuse, R7, R13 ;  /* 0x00000007020d7224 */ /* 0x040fe200078e020d */
[----:B------:R-:W-:Y:S01]  /*67e0*/  IABS R7, R0 ;  /* 0x0000000000077213 */ /* 0x000fe20000000000 */
[----:B------:R-:W-:Y:S01]  /*67f0*/  @!P3 IMAD.MOV R17, RZ, RZ, -R17 ;  /* 0x000000ffff11b224 */ /* 0x000fe200078e0a11 */
[C---:B------:R-:W-:Y:S01]  /*6800*/  ISETP.GT.U32.AND P3, PT, R2.reuse, R8, PT ;  /* 0x000000080200720c */ /* 0x040fe20003f64070 */
[----:B------:R-:W-:Y:S01]  /*6810*/  @!P1 IMAD.MOV R5, RZ, RZ, -R5 ;  /* 0x000000ffff059224 */ /* 0x000fe200078e0a05 */
[C---:B------:R-:W-:Y:S01]  /*6820*/  ISETP.GT.U32.AND P1, PT, R2.reuse, R13, PT ;  /* 0x0000000d0200720c */ /* 0x040fe20003f24070 */
[C---:B------:R-:W-:Y:S01]  /*6830*/  IMAD R19, R2.reuse, R9, R19 ;  /* 0x0000000902137224 */ /* 0x040fe200078e0213 */
[----:B------:R-:W-:Y:S01]  /*6840*/  IABS R9, R6 ;  /* 0x0000000600097213 */ /* 0x000fe20000000000 */
[----:B------:R-:W-:Y:S01]  /*6850*/  IMAD.HI.U32 R10, R3, R7, RZ ;  /* 0x00000007030a7227 */ /* 0x000fe200078e00ff */
[----:B------:R-:W-:Y:S03]  /*6860*/  STL [R1+0x450], R17 ;  /* 0x0004501101007387 */ /* 0x000fe60000100800 */
[----:B------:R-:W-:Y:S01]  /*6870*/  @!P2 IMAD.MOV R16, RZ, RZ, -R16 ;  /* 0x000000ffff10a224 */ /* 0x000fe200078e0a10 */
[----:B------:R0:W-:Y:S01]  /*6880*/  STL [R1+0x48c], R5 ;  /* 0x00048c0501007387 */ /* 0x0001e20000100800 */
[----:B------:R-:W-:Y:S01]  /*6890*/  ISETP.GT.U32.AND P2, PT, R2, R19, PT ;  /* 0x000000130200720c */ /* 0x000fe20003f44070 */
[----:B------:R-:W-:Y:S01]  /*68a0*/  @!P4 IMAD.IADD R11, R11, 0x1, -R2 ;  /* 0x000000010b0bc824 */ /* 0x000fe200078e0a02 */
[----:B------:R-:W-:Y:S01]  /*68b0*/  ISETP.GE.AND P4, PT, R12, RZ, PT ;  /* 0x000000ff0c00720c */ /* 0x000fe20003f86270 */
[----:B------:R-:W-:Y:S01]  /*68c0*/  IMAD.MOV R10, RZ, RZ, -R10 ;  /* 0x000000ffff0a7224 */ /* 0x000fe200078e0a0a */
[----:B------:R2:W-:Y:S01]  /*68d0*/  STL [R1+0x490], R16 ;  /* 0x0004901001007387 */ /* 0x0005e20000100800 */
[----:B------:R-:W-:Y:S01]  /*68e0*/  @!P3 IMAD.IADD R8, R8, 0x1, -R2 ;  /* 0x000000010808b824 */ /* 0x000fe200078e0a02 */
[----:B------:R-:W-:Y:S01]  /*68f0*/  ISETP.GE.AND P3, PT, R0, RZ, PT ;  /* 0x000000ff0000720c */ /* 0x000fe20003f66270 */
[----:B------:R-:W-:-:S02]  /*6900*/  IMAD R7, R2, R10, R7 ;  /* 0x0000000a02077224 */ /* 0x000fc400078e0207 */
[----:B0-----:R-:W-:Y:S02]  /*6910*/  IMAD.MOV.U32 R5, RZ, RZ, R15 ;  /* 0x000000ffff057224 */ /* 0x001fe400078e000f */
[----:B------:R-:W-:-:S04]  /*6920*/  IMAD.HI.U32 R15, R3, R9, RZ ;  /* 0x00000009030f7227 */ /* 0x000fc800078e00ff */
[----:B------:R-:W-:Y:S01]  /*6930*/  @!P0 IMAD.MOV R5, RZ, RZ, -R5 ;  /* 0x000000ffff058224 */ /* 0x000fe200078e0a05 */
[----:B------:R-:W-:Y:S01]  /*6940*/  ISETP.GE.AND P0, PT, R14, RZ, PT ;  /* 0x000000ff0e00720c */ /* 0x000fe20003f06270 */
[----:B------:R-:W-:Y:S02]  /*6950*/  IMAD.MOV R15, RZ, RZ, -R15 ;  /* 0x000000ffff0f7224 */ /* 0x000fe400078e0a0f */
[----:B--2---:R-:W-:Y:S01]  /*6960*/  IMAD.MOV.U32 R16, RZ, RZ, R11 ;  /* 0x000000ffff107224 */ /* 0x004fe200078e000b */
[----:B------:R0:W-:Y:S01]  /*6970*/  STL [R1+0x494], R5 ;  /* 0x0004940501007387 */ /* 0x0001e20000100800 */
[----:B------:R-:W-:Y:S02]  /*6980*/  @!P1 IMAD.IADD R13, R13, 0x1, -R2 ;  /* 0x000000010d0d9824 */ /* 0x000fe400078e0a02 */
[C---:B------:R-:W-:Y:S02]  /*6990*/  IMAD R9, R2.reuse, R15, R9 ;  /* 0x0000000f02097224 */ /* 0x040fe400078e0209 */
[----:B------:R-:W-:Y:S01]  /*69a0*/  @!P5 IMAD.MOV R16, RZ, RZ, -R16 ;  /* 0x000000ffff10d224 */ /* 0x000fe200078e0a10 */
[C---:B------:R-:W-:Y:S01]  /*69b0*/  ISETP.GT.U32.AND P5, PT, R2.reuse, R7, PT ;  /* 0x000000070200720c */ /* 0x040fe20003fa4070 */
[----:B------:R-:W-:Y:S01]  /*69c0*/  @!P2 IMAD.IADD R19, R19, 0x1, -R2 ;  /* 0x000000011313a824 */ /* 0x000fe200078e0a02 */
[----:B------:R-:W-:Y:S01]  /*69d0*/  ISETP.GT.U32.AND P1, PT, R2, R13, PT ;  /* 0x0000000d0200720c */ /* 0x000fe20003f24070 */
[----:B------:R-:W-:Y:S01]  /*69e0*/  VIADD R0, R28, 0x187 ;  /* 0x000001871c007836 */ /* 0x000fe20000000000 */
[----:B------:R-:W-:Y:S01]  /*69f0*/  STL [R1+0x498], R16 ;  /* 0x0004981001007387 */ /* 0x000fe20000100800 */
        /* <DEDUP_REMOVED lines=8> */
[--C-:B------:R-:W-:Y:S01]  /*6a80*/  @!P5 IMAD.IADD R7, R7, 0x1, -R2.reuse ;  /* 0x000000010707d824 */ /* 0x100fe200078e0a02 */
[----:B------:R0:W-:Y:S01]  /*6a90*/  STL [R1+0x49c], R5 ;  /* 0x00049c0501007387 */ /* 0x0001e20000100800 */
[----:B------:R-:W-:Y:S01]  /*6aa0*/  @!P1 IMAD.IADD R13, R13, 0x1, -R2 ;  /* 0x000000010d0d9824 */ /* 0x000fe200078e0a02 */
[----:B------:R-:W-:Y:S01]  /*6ab0*/  ISETP.GE.AND P1, PT, R6, RZ, PT ;  /* 0x000000ff0600720c */ /* 0x000fe20003f26270 */
[----:B------:R-:W-:Y:S01]  /*6ac0*/  IMAD.HI.U32 R12, R3, R11, RZ ;  /* 0x0000000b030c7227 */ /* 0x000fe200078e00ff */
[----:B------:R-:W-:-:S02]  /*6ad0*/  ISETP.GT.U32.AND P5, PT, R2, R7, PT ;  /* 0x000000070200720c */ /* 0x000fc40003fa4070 */
[----:B------:R-:W-:Y:S01]  /*6ae0*/  IABS R6, R15 ;  /* 0x0000000f00067213 */ /* 0x000fe20000000000 */
[--C-:B------:R-:W-:Y:S01]  /*6af0*/  @!P2 IMAD.IADD R19, R19, 0x1, -R2.reuse ;  /* 0x000000011313a824 */ /* 0x100fe200078e0a02 */
[----:B------:R-:W-:Y:S01]  /*6b00*/  ISETP.GE.AND P2, PT, R0, RZ, PT ;  /* 0x000000ff0000720c */ /* 0x000fe20003f46270 */
[----:B------:R-:W-:Y:S02]  /*6b10*/  @!P6 IMAD.IADD R9, R9, 0x1, -R2 ;  /* 0x000000010909e824 */ /* 0x000fe400078e0a02 */
[----:B0-----:R-:W-:Y:S02]  /*6b20*/  IMAD.MOV.U32 R5, RZ, RZ, R13 ;  /* 0x000000ffff057224 */ /* 0x001fe400078e000d */
[----:B------:R-:W-:Y:S01]  /*6b30*/  IMAD.HI.U32 R0, R3, R8, RZ ;  /* 0x0000000803007227 */ /* 0x000fe200078e00ff */
[----:B------:R-:W-:-:S03]  /*6b40*/  ISETP.GT.U32.AND P6, PT, R2, R9, PT ;  /* 0x000000090200720c */ /* 0x000fc60003fc4070 */
[----:B------:R-:W-:Y:S02]  /*6b50*/  IMAD.MOV R12, RZ, RZ, -R12 ;  /* 0x000000ffff0c7224 */ /* 0x000fe400078e0a0c */
[----:B------:R-:W-:Y:S01]  /*6b60*/  @!P0 IMAD.MOV R5, RZ, RZ, -R5 ;  /* 0x000000ffff058224 */ /* 0x000fe200078e0a05 */
[----:B------:R-:W-:Y:S01]  /*6b70*/  ISETP.GE.AND P0, PT, R10, RZ, PT ;  /* 0x000000ff0a00720c */ /* 0x000fe20003f06270 */
[----:B------:R-:W-:Y:S02]  /*6b80*/  IMAD.MOV R0, RZ, RZ, -R0 ;  /* 0x000000ffff007224 */ /* 0x000fe400078e0a00 */
[C---:B------:R-:W-:Y:S01]  /*6b90*/  IMAD R10, R2.reuse, R12, R11 ;  /* 0x0000000c020a7224 */ /* 0x040fe200078e020b */
[----:B------:R0:W-:Y:S01]  /*6ba0*/  STL [R1+0x4a0], R5 ;  /* 0x0004a00501007387 */ /* 0x0001e20000100800 */
[C---:B------:R-:W-:Y:S02]  /*6bb0*/  IMAD R8, R2.reuse, R0, R8 ;  /* 0x0000000002087224 */ /* 0x040fe400078e0208 */
[--C-:B------:R-:W-:Y:S01]  /*6bc0*/  @!P5 IMAD.IADD R7, R7, 0x1, -R2.reuse ;  /* 0x000000010707d824 */ /* 0x100fe200078e0a02 */
[C---:B------:R-:W-:Y:S01]  /*6bd0*/  ISETP.GT.U32.AND P5, PT, R2.reuse, R10, PT ;  /* 0x0000000a0200720c */ /* 0x040fe20003fa4070 */
[----:B------:R-:W-:Y:S01]  /*6be0*/  @!P6 IMAD.IADD R9, R9, 0x1, -R2 ;  /* 0x000000010909e824 */ /* 0x000fe200078e0a02 */
[----:B------:R-:W-:Y:S01]  /*6bf0*/  ISETP.GT.U32.AND P6, PT, R2, R8, PT ;  /* 0x000000080200720c */ /* 0x000fe20003fc4070 */
[----:B------:R-:W-:-:S02]  /*6c00*/  VIADD R13, R28, 0x184 ;  /* 0x000001841c0d7836 */ /* 0x000fc40000000000 */
[----:B------:R-:W-:-:S03]  /*6c10*/  IMAD.HI.U32 R11, R3, R6, RZ ;  /* 0x00000006030b7227 */ /* 0x000fc600078e00ff */
[----:B------:R-:W-:Y:S01]  /*6c20*/  IABS R17, R13 ;  /* 0x0000000d00117213 */ /* 0x000fe20000000000 */
[----:B0-----:R-:W-:Y:S02]  /*6c30*/  IMAD.MOV.U32 R5, RZ, RZ, R19 ;  /* 0x000000ffff057224 */ /* 0x001fe400078e0013 */
[----:B------:R-:W-:Y:S02]  /*6c40*/  VIADD R14, R28, 0x183 ;  /* 0x000001831c0e7836 */ /* 0x000fe40000000000 */
[--C-:B------:R-:W-:Y:S02]  /*6c50*/  @!P5 IMAD.IADD R10, R10, 0x1, -R2.reuse ;  /* 0x000000010a0ad824 */ /* 0x100fe400078e0a02 */
[----:B------:R-:W-:Y:S01]  /*6c60*/  IMAD.MOV R11, RZ, RZ, -R11 ;  /* 0x000000ffff0b7224 */ /* 0x000fe200078e0a0b */
[----:B------:R-:W-:Y:S01]  /*6c70*/  IABS R16, R14 ;  /* 0x0000000e00107213 */ /* 0x000fe20000000000 */
[----:B------:R-:W-:Y:S01]  /*6c80*/  @!P6 IMAD.IADD R8, R8, 0x1, -R2 ;  /* 0x000000010808e824 */ /* 0x000fe200078e0a02 */
[----:B------:R-:W-:Y:S01]  /*6c90*/  ISETP.GT.U32.AND P6, PT, R2, R10, PT ;  /* 0x0000000a0200720c */ /* 0x000fe20003fc4070 */
[----:B------:R-:W-:-:S02]  /*6ca0*/  VIADD R0, R28, 0x182 ;  /* 0x000001821c007836 */ /* 0x000fc40000000000 */
[----:B------:R-:W-:-:S03]  /*6cb0*/  IMAD.HI.U32 R20, R3, R17, RZ ;  /* 0x0000001103147227 */ /* 0x000fc600078e00ff */
[----:B------:R-:W-:Y:S01]  /*6cc0*/  IABS R12, R0 ;  /* 0x00000000000c7213 */ /* 0x000fe20000000000 */
[----:B------:R-:W-:Y:S01]  /*6cd0*/  @!P4 IMAD.MOV R5, RZ, RZ, -R5 ;  /* 0x000000ffff05c224 */ /* 0x000fe200078e0a05 */
[----:B------:R-:W-:Y:S01]  /*6ce0*/  ISETP.GE.AND P4, PT, R15, RZ, PT ;  /* 0x000000ff0f00720c */ /* 0x000fe20003f86270 */
[C---:B------:R-:W-:Y:S02]  /*6cf0*/  IMAD R6, R2.reuse, R11, R6 ;  /* 0x0000000b02067224 */ /* 0x040fe400078e0206 */
[----:B------:R-:W-:Y:S01]  /*6d00*/  IMAD.MOV R20, RZ, RZ, -R20 ;  /* 0x000000ffff147224 */ /* 0x000fe200078e0a14 */
[----:B------:R0:W-:Y:S01]  /*6d10*/  STL [R1+0x4a4], R5 ;  /* 0x0004a40501007387 */ /* 0x0001e20000100800 */
[----:B------:R-:W-:Y:S01]  /*6d20*/  IMAD.HI.U32 R18, R3, R16, RZ ;  /* 0x0000001003127227 */ /* 0x000fe200078e00ff */
[----:B------:R-:W-:-:S03]  /*6d30*/  ISETP.GT.U32.AND P5, PT, R2, R6, PT ;  /* 0x000000060200720c */ /* 0x000fc60003fa4070 */
[----:B------:R-:W-:Y:S02]  /*6d40*/  IMAD R15, R2, R20, R17 ;  /* 0x00000014020f7224 */ /* 0x000fe400078e0211 */
[----:B------:R-:W-:Y:S02]  /*6d50*/  IMAD.MOV.U32 R19, RZ, RZ, R12 ;  /* 0x000000ffff137224 */ /* 0x000fe400078e000c */
[----:B------:R-:W-:Y:S02]  /*6d60*/  IMAD.MOV R18, RZ, RZ, -R18 ;  /* 0x000000ffff127224 */ /* 0x000fe400078e0a12 */
[----:B0-----:R-:W-:Y:S02]  /*6d70*/  IMAD.MOV.U32 R5, RZ, RZ, R7 ;  /* 0x000000ffff057224 */ /* 0x001fe400078e0007 */
[----:B------:R-:W-:Y:S01]  /*6d80*/  @!P6 IMAD.IADD R10, R10, 0x1, -R2 ;  /* 0x000000010a0ae824 */ /* 0x000fe200078e0a02 */
[C---:B------:R-:W-:Y:S01]  /*6d90*/  ISETP.GT.U32.AND P6, PT, R2.reuse, R15, PT ;  /* 0x0000000f0200720c */ /* 0x040fe20003fc4070 */
[----:B------:R-:W-:Y:S01]  /*6da0*/  @!P3 IMAD.MOV R5, RZ, RZ, -R5 ;  /* 0x000000ffff05b224 */ /* 0x000fe200078e0a05 */
[----:B------:R-:W-:Y:S01]  /*6db0*/  ISETP.GT.U32.AND P3, PT, R2, R8, PT ;  /* 0x000000080200720c */ /* 0x000fe20003f64070 */
[----:B------:R-:W-:-:S03]  /*6dc0*/  IMAD.HI.U32 R7, R3, R19, RZ ;  /* 0x0000001303077227 */ /* 0x000fc600078e00ff */
[----:B------:R0:W-:Y:S01]  /*6dd0*/  STL [R1+0x4a8], R5 ;  /* 0x0004a80501007387 */ /* 0x0001e20000100800 */
[----:B------:R-:W-:Y:S02]  /*6de0*/  IMAD R12, R2, R18, R16 ;  /* 0x00000012020c7224 */ /* 0x000fe400078e0210 */
[----:B------:R-:W-:Y:S02]  /*6df0*/  IMAD.MOV.U32 R16, RZ, RZ, R9 ;  /* 0x000000ffff107224 */ /* 0x000fe400078e0009 */
[----:B------:R-:W-:Y:S02]  /*6e00*/  IMAD.MOV R7, RZ, RZ, -R7 ;  /* 0x000000ffff077224 */ /* 0x000fe400078e0a07 */
[----:B------:R-:W-:Y:S02]  /*6e10*/  @!P5 IMAD.IADD R6, R6, 0x1, -R2 ;  /* 0x000000010606d824 */ /* 0x000fe400078e0a02 */
[----:B------:R-:W-:Y:S01]  /*6e20*/  @!P1 IMAD.MOV R16, RZ, RZ, -R16 ;  /* 0x000000ffff109224 */ /* 0x000fe200078e0a10 */
[----:B------:R-:W-:Y:S01]  /*6e30*/  ISETP.GE.AND P1, PT, R13, RZ, PT ;  /* 0x000000ff0d00720c */ /* 0x000fe20003f26270 */
[----:B0-----:R-:W-:Y:S01]  /*6e40*/  IMAD.MOV.U32 R5, RZ, RZ, R10 ;  /* 0x000000ffff057224 */ /* 0x001fe200078e000a */
[----:B------:R-:W-:Y:S01]  /*6e50*/  ISETP.GT.U32.AND P5, PT, R2, R6, PT ;  /* 0x000000060200720c */ /* 0x000fe20003fa4070 */
[----:B------:R-:W-:Y:S01]  /*6e60*/  VIADD R11, R28, 0x181 ;  /* 0x000001811c0b7836 */ /* 0x000fe20000000000 */
[----:B------:R-:W-:Y:S01]  /*6e70*/  STL [R1+0x4b0], R16 ;  /* 0x0004b01001007387 */ /* 0x000fe20000100800 */
[----:B------:R-:W-:Y:S01]  /*6e80*/  @!P2 IMAD.MOV R5, RZ, RZ, -R5 ;  /* 0x000000ffff05a224 */ /* 0x000fe200078e0a05 */
[C---:B------:R-:W-:Y:S01]  /*6e90*/  ISETP.GT.U32.AND P2, PT, R2.reuse, R12, PT ;  /* 0x0000000c0200720c */ /* 0x040fe20003f44070 */
[----:B------:R-:W-:Y:S01]  /*6ea0*/  IMAD R13, R2, R7, R19 ;  /* 0x00000007020d7224 */ /* 0x000fe200078e0213 */
[----:B------:R-:W-:Y:S01]  /*6eb0*/  IABS R17, R11 ;  /* 0x0000000b00117213 */ /* 0x000fe20000000000 */
[--C-:B------:R-:W-:Y:S01]  /*6ec0*/  @!P6 IMAD.IADD R15, R15, 0x1, -R2.reuse ;  /* 0x000000010f0fe824 */ /* 0x100fe200078e0a02 */
[----:B------:R0:W-:Y:S01]  /*6ed0*/  STL [R1+0x4b4], R5 ;  /* 0x0004b40501007387 */ /* 0x0001e20000100800 */
[----:B------:R-:W-:Y:S01]  /*6ee0*/  @!P3 IMAD.IADD R8, R8, 0x1, -R2 ;  /* 0x000000010808b824 */ /* 0x000fe200078e0a02 */
[----:B------:R-:W-:Y:S01]  /*6ef0*/  ISETP.GT.U32.AND P6, PT, R2, R13, PT ;  /* 0x0000000d0200720c */ /* 0x000fe20003fc4070 */
[----:B------:R-:W-:Y:S01]  /*6f00*/  IMAD.HI.U32 R9, R3, R17, RZ ;  /* 0x0000001103097227 */ /* 0x000fe200078e00ff */
[----:B------:R-:W-:-:S03]  /*6f10*/  ISETP.GE.AND P3, PT, R14, RZ, PT ;  /* 0x000000ff0e00720c */ /* 0x000fc60003f66270 */
[----:B------:R-:W-:Y:S02]  /*6f20*/  IMAD.MOV R9, RZ, RZ, -R9 ;  /* 0x000000ffff097224 */ /* 0x000fe400078e0a09 */
[----:B------:R-:W-:Y:S02]  /*6f30*/  @!P2 IMAD.IADD R12, R12, 0x1, -R2 ;  /* 0x000000010c0ca824 */ /* 0x000fe400078e0a02 */
[----:B0-----:R-:W-:Y:S02]  /*6f40*/  IMAD.MOV.U32 R5, RZ, RZ, R8 ;  /* 0x000000ffff057224 */ /* 0x001fe400078e0008 */
[----:B------:R-:W-:Y:S01]  /*6f50*/  VIADD R16, R28, 0x180 ;  /* 0x000001801c107836 */ /* 0x000fe20000000000 */
[----:B------:R-:W-:Y:S01]  /*6f60*/  ISETP.GT.U32.AND P2, PT, R2, R12, PT ;  /* 0x0000000c0200720c */ /* 0x000fe20003f44070 */
[--C-:B------:R-:W-:Y:S01]  /*6f70*/  @!P5 IMAD.IADD R6, R6, 0x1, -R2.reuse ;  /* 0x000000010606d824 */ /* 0x100fe200078e0a02 */
[----:B------:R-:W-:Y:S01]  /*6f80*/  ISETP.GE.AND P5, PT, R0, RZ, PT ;  /* 0x000000ff0000720c */ /* 0x000fe20003fa6270 */
[----:B------:R-:W-:Y:S01]  /*6f90*/  @!P0 IMAD.MOV R5, RZ, RZ, -R5 ;  /* 0x000000ffff058224 */ /* 0x000fe200078e0a05 */
[C---:B------:R-:W-:Y:S01]  /*6fa0*/  ISETP.GT.U32.AND P0, PT, R2.reuse, R15, PT ;  /* 0x0000000f0200720c */ /* 0x040fe20003f04070 */
[----:B------:R-:W-:Y:S01]  /*6fb0*/  IMAD R0, R2, R9, R17 ;  /* 0x0000000902007224 */ /* 0x000fe200078e0211 */
[----:B------:R-:W-:Y:S01]  /*6fc0*/  IABS R17, R16 ;  /* 0x0000001000117213 */ /* 0x000fe20000000000 */
[----:B------:R-:W-:Y:S01]  /*6fd0*/  @!P6 IMAD.IADD R13, R13, 0x1, -R2 ;  /* 0x000000010d0de824 */ /* 0x000fe200078e0a02 */
[----:B------:R0:W-:Y:S01]  /*6fe0*/  STL [R1+0x4b8], R5 ;  /* 0x0004b80501007387 */ /* 0x0001e20000100800 */
[----:B------:R-:W-:-:S02]  /*6ff0*/  VIADD R14, R28, 0x17d ;  /* 0x0000017d1c0e7836 */ /* 0x000fc40000000000 */
[----:B------:R-:W-:Y:S01]  /*7000*/  IMAD.HI.U32 R19, R3, R17, RZ ;  /* 0x0000001103137227 */ /* 0x000fe200078e00ff */
[C---:B------:R-:W-:Y:S02]  /*7010*/  ISETP.GT.U32.AND P6, PT, R2.reuse, R13, PT ;  /* 0x0000000d0200720c */ /* 0x040fe40003fc4070 */
[----:B------:R-:W-:Y:S01]  /*7020*/  IABS R9, R14 ;  /* 0x0000000e00097213 */ /* 0x000fe20000000000 */
[----:B------:R-:W-:Y:S02]  /*7030*/  IMAD.MOV R19, RZ, RZ, -R19 ;  /* 0x000000ffff137224 */ /* 0x000fe400078e0a13 */
[--C-:B------:R-:W-:Y:S01]  /*7040*/  @!P0 IMAD.IADD R15, R15, 0x1, -R2.reuse ;  /* 0x000000010f0f8824 */ /* 0x100fe200078e0a02 */
[----:B------:R-:W-:Y:S01]  /*7050*/  ISETP.GT.U32.AND P0, PT, R2, R0, PT ;  /* 0x000000000200720c */ /* 0x000fe20003f04070 */
[----:B------:R-:W-:Y:S01]  /*7060*/  @!P2 IMAD.IADD R12, R12, 0x1, -R2 ;  /* 0x000000010c0ca824 */ /* 0x000fe200078e0a02 */
[----:B------:R-:W-:Y:S01]  /*7070*/  ISETP.GE.AND P2, PT, R11, RZ, PT ;  /* 0x000000ff0b00720c */ /* 0x000fe20003f46270 */
[----:B------:R-:W-:-:S02]  /*7080*/  IMAD R11, R2, R19, R17 ;  /* 0x00000013020b7224 */ /* 0x000fc400078e0211 */
[----:B------:R-:W-:Y:S02]  /*7090*/  VIADD R7, R28, 0x17f ;  /* 0x0000017f1c077836 */ /* 0x000fe40000000000 */
[----:B------:R-:W-:Y:S01]  /*70a0*/  @!P6 IMAD.IADD R13, R13, 0x1, -R2 ;  /* 0x000000010d0de824 */ /* 0x000fe200078e0a02 */
[----:B------:R-:W-:Y:S01]  /*70b0*/  ISETP.GT.U32.AND P6, PT, R2, R11, PT ;  /* 0x0000000b0200720c */ /* 0x000fe20003fc4070 */
[----:B------:R-:W-:Y:S01]  /*70c0*/  VIADD R10, R28, 0x17e ;  /* 0x0000017e1c0a7836 */ /* 0x000fe20000000000 */
[----:B------:R-:W-:Y:S01]  /*70d0*/  IABS R18, R7 ;  /* 0x0000000700127213 */ /* 0x000fe20000000000 */
[----:B------:R-:W-:-:S03]  /*70e0*/  IMAD.HI.U32 R19, R3, R9, RZ ;  /* 0x0000000903137227 */ /* 0x000fc600078e00ff */
[----:B------:R-:W-:Y:S01]  /*70f0*/  IABS R8, R10 ;  /* 0x0000000a00087213 */ /* 0x000fe20000000000 */
[----:B------:R-:W-:Y:S01]  /*7100*/  @!P0 IMAD.IADD R0, R0, 0x1, -R2 ;  /* 0x0000000100008824 */ /* 0x000fe200078e0a02 */
[----:B------:R-:W-:Y:S01]  /*7110*/  ISETP.GE.AND P0, PT, R16, RZ, PT ;  /* 0x000000ff1000720c */ /* 0x000fe20003f06270 */
[----:B------:R-:W-:Y:S02]  /*7120*/  IMAD.MOV R19, RZ, RZ, -R19 ;  /* 0x000000ffff137224 */ /* 0x000fe400078e0a13 */
[----:B------:R-:W-:Y:S02]  /*7130*/  VIADD R16, R28, 0x17c ;  /* 0x0000017c1c107836 */ /* 0x000fe40000000000 */
[----:B------:R-:W-:-:S04]  /*7140*/  IMAD.HI.U32 R17, R3, R18, RZ ;  /* 0x0000001203117227 */ /* 0x000fc800078e00ff */
[----:B0-----:R-:W-:Y:S02]  /*7150*/  IMAD.MOV.U32 R5, RZ, RZ, R15 ;  /* 0x000000ffff057224 */ /* 0x001fe400078e000f */
[----:B------:R-:W-:-:S04]  /*7160*/  IMAD.HI.U32 R20, R3, R8, RZ ;  /* 0x0000000803147227 */ /* 0x000fc800078e00ff */
[C---:B------:R-:W-:Y:S01]  /*7170*/  IMAD R9, R2.reuse, R19, R9 ;  /* 0x0000001302097224 */ /* 0x040fe200078e0209 */
[----:B------:R-:W-:Y:S01]  /*7180*/  IABS R19, R16 ;  /* 0x0000001000137213 */ /* 0x000fe20000000000 */
[----:B------:R-:W-:Y:S01]  /*7190*/  @!P6 IMAD.IADD R11, R11, 0x1, -R2 ;  /* 0x000000010b0be824 */ /* 0x000fe200078e0a02 */
[C---:B------:R-:W-:Y:S01]  /*71a0*/  ISETP.GT.U32.AND P6, PT, R2.reuse, R0, PT ;  /* 0x000000000200720c */ /* 0x040fe20003fc4070 */
[----:B------:R-:W-:Y:S02]  /*71b0*/  @!P4 IMAD.MOV R6, RZ, RZ, -R6 ;  /* 0x000000ffff06c224 */ /* 0x000fe400078e0a06 */
[----:B------:R-:W-:Y:S02]  /*71c0*/  IMAD.MOV R17, RZ, RZ, -R17 ;  /* 0x000000ffff117224 */ /* 0x000fe400078e0a11 */
[----:B------:R-:W-:Y:S01]  /*71d0*/  @!P1 IMAD.MOV R5, RZ, RZ, -R5 ;  /* 0x000000ffff059224 */ /* 0x000fe200078e0a05 */
[----:B------:R-:W-:Y:S01]  /*71e0*/  STL [R1+0x4bc], R6 ;  /* 0x0004bc0601007387 */ /* 0x000fe20000100800 */
[----:B------:R-:W-:Y:S01]  /*71f0*/  IMAD.MOV R20, RZ, RZ, -R20 ;  /* 0x000000ffff147224 */ /* 0x000fe200078e0a14 */
[C---:B------:R-:W-:Y:S01]  /*7200*/  ISETP.GT.U32.AND P1, PT, R2.reuse, R11, PT ;  /* 0x0000000b0200720c */ /* 0x040fe20003f24070 */
[----:B------:R-:W-:Y:S01]  /*7210*/  IMAD R17, R2, R17, R18 ;  /* 0x0000001102117224 */ /* 0x000fe200078e0212 */
[----:B------:R0:W-:Y:S01]  /*7220*/  STL [R1+0x4c4], R5 ;  /* 0x0004c40501007387 */ /* 0x0001e20000100800 */
[----:B------:R-:W-:-:S02]  /*7230*/  IMAD.MOV.U32 R15, RZ, RZ, R19 ;  /* 0x000000ffff0f7224 */ /* 0x000fc400078e0013 */
[----:B------:R-:W-:Y:S01]  /*7240*/  IMAD.MOV.U32 R19, RZ, RZ, R12 ;  /* 0x000000ffff137224 */ /* 0x000fe200078e000c */
[C---:B------:R-:W-:Y:S01]  /*7250*/  ISETP.GT.U32.AND P4, PT, R2.reuse, R17, PT ;  /* 0x000000110200720c */ /* 0x040fe20003f84070 */
[----:B------:R-:W-:Y:S02]  /*7260*/  IMAD R8, R2, R20, R8 ;  /* 0x0000001402087224 */ /* 0x000fe400078e0208 */
[----:B------:R-:W-:Y:S02]  /*7270*/  @!P3 IMAD.MOV R19, RZ, RZ, -R19 ;  /* 0x000000ffff13b224 */ /* 0x000fe400078e0a13 */
[----:B------:R-:W-:Y:S01]  /*7280*/  @!P6 IMAD.IADD R0, R0, 0x1, -R2 ;  /* 0x000000010000e824 */ /* 0x000fe200078e0a02 */
[C---:B------:R-:W-:Y:S01]  /*7290*/  ISETP.GT.U32.AND P3, PT, R2.reuse, R8, PT ;  /* 0x000000080200720c */ /* 0x040fe20003f64070 */
[----:B0-----:R-:W-:Y:S01]  /*72a0*/  IMAD.MOV.U32 R5, RZ, RZ, R13 ;  /* 0x000000ffff057224 */ /* 0x001fe200078e000d */
[----:B------:R-:W-:Y:S01]  /*72b0*/  STL [R1+0x4c0], R19 ;  /* 0x0004c01301007387 */ /* 0x000fe20000100800 */
[----:B------:R-:W-:Y:S01]  /*72c0*/  ISETP.GT.U32.AND P6, PT, R2, R9, PT ;  /* 0x000000090200720c */ /* 0x000fe20003fc4070 */
[----:B------:R-:W-:-:S02]  /*72d0*/  VIADD R18, R28, 0x17b ;  /* 0x0000017b1c127836 */ /* 0x000fc40000000000 */
[----:B------:R-:W-:Y:S01]  /*72e0*/  @!P5 IMAD.MOV R5, RZ, RZ, -R5 ;  /* 0x000000ffff05d224 */ /* 0x000fe200078e0a05 */
[----:B------:R-:W-:Y:S01]  /*72f0*/  ISETP.GE.AND P5, PT, R7, RZ, PT ;  /* 0x000000ff0700720c */ /* 0x000fe20003fa6270 */
[----:B------:R-:W-:Y:S01]  /*7300*/  IMAD.HI.U32 R12, R3, R15, RZ ;  /* 0x0000000f030c7227 */ /* 0x000fe200078e00ff */
[----:B------:R-:W-:Y:S02]  /*7310*/  IABS R6, R18 ;  /* 0x0000001200067213 */ /* 0x000fe40000000000 */
[----:B------:R0:W-:Y:S01]  /*7320*/  STL [R1+0x4c8], R5 ;  /* 0x0004c80501007387 */ /* 0x0001e20000100800 */
[----:B------:R-:W-:Y:S02]  /*7330*/  IMAD.MOV R12, RZ, RZ, -R12 ;  /* 0x000000ffff0c7224 */ /* 0x000fe400078e0a0c */
[--C-:B------:R-:W-:Y:S01]  /*7340*/  @!P1 IMAD.IADD R11, R11, 0x1, -R2.reuse ;  /* 0x000000010b0b9824 */ /* 0x100fe200078e0a02 */
[----:B------:R-:W-:Y:S01]  /*7350*/  ISETP.GE.AND P1, PT, R10, RZ, PT ;  /* 0x000000ff0a00720c */ /* 0x000fe20003f26270 */
[--C-:B------:R-:W-:Y:S01]  /*7360*/  @!P4 IMAD.IADD R17, R17, 0x1, -R2.reuse ;  /* 0x000000011111c824 */ /* 0x100fe200078e0a02 */
[----:B------:R-:W-:Y:S01]  /*7370*/  ISETP.GE.AND P4, PT, R14, RZ, PT ;  /* 0x000000ff0e00720c */ /* 0x000fe20003f86270 */
[----:B------:R-:W-:-:S02]  /*7380*/  @!P3 IMAD.IADD R8, R8, 0x1, -R2 ;  /* 0x000000010808b824 */ /* 0x000fc400078e0a02 */
[C---:B------:R-:W-:Y:S01]  /*7390*/  IMAD R10, R2.reuse, R12, R15 ;  /* 0x0000000c020a7224 */ /* 0x040fe200078e020f */
[----:B------:R-:W-:Y:S01]  /*73a0*/  ISETP.GT.U32.AND P3, PT, R2, R17, PT ;  /* 0x000000110200720c */ /* 0x000fe20003f64070 */
[----:B0-----:R-:W-:Y:S02]  /*73b0*/  IMAD.MOV.U32 R5, RZ, RZ, R0 ;  /* 0x000000ffff057224 */ /* 0x001fe400078e0000 */
[----:B------:R-:W-:-:S04]  /*73c0*/  IMAD.HI.U32 R7, R3, R6, RZ ;  /* 0x0000000603077227 */ /* 0x000fc800078e00ff */
[----:B------:R-:W-:Y:S02]  /*73d0*/  @!P2 IMAD.MOV R5, RZ, RZ, -R5 ;  /* 0x000000ffff05a224 */ /* 0x000fe400078e0a05 */
[----:B------:R-:W-:Y:S01]  /*73e0*/  @!P6 IMAD.IADD R9, R9, 0x1, -R2 ;  /* 0x000000010909e824 */ /* 0x000fe200078e0a02 */
[----:B------:R-:W-:Y:S01]  /*73f0*/  ISETP.GT.U32.AND P6, PT, R2, R8, PT ;  /* 0x000000080200720c */ /* 0x000fe20003fc4070 */
[----:B------:R-:W-:Y:S01]  /*7400*/  IMAD.MOV R7, RZ, RZ, -R7 ;  /* 0x000000ffff077224 */ /* 0x000fe200078e0a07 */
[----:B------:R0:W-:Y:S01]  /*7410*/  STL [R1+0x4cc], R5 ;  /* 0x0004cc0501007387 */ /* 0x0001e20000100800 */
[----:B------:R-:W-:Y:S01]  /*7420*/  VIADD R13, R28, 0x17a ;  /* 0x0000017a1c0d7836 */ /* 0x000fe20000000000 */
[C---:B------:R-:W-:Y:S01]  /*7430*/  ISETP.GT.U32.AND P2, PT, R2.reuse, R9, PT ;  /* 0x000000090200720c */ /* 0x040fe20003f44070 */
[----:B------:R-:W-:Y:S02]  /*7440*/  IMAD R0, R2, R7, R6 ;  /* 0x0000000702007224 */ /* 0x000fe400078e0206 */
[----:B------:R-:W-:Y:S01]  /*7450*/  @!P3 IMAD.IADD R17, R17, 0x1, -R2 ;  /* 0x000000011111b824 */ /* 0x000fe200078e0a02 */
[----:B------:R-:W-:Y:S01]  /*7460*/  IABS R7, R13 ;  /* 0x0000000d00077213 */ /* 0x000fe20000000000 */
[----:B------:R-:W-:Y:S01]  /*7470*/  VIADD R12, R28, 0x178 ;  /* 0x000001781c0c7836 */ /* 0x000fe20000000000 */
[----:B------:R-:W-:Y:S01]  /*7480*/  ISETP.GE.AND P3, PT, R16, RZ, PT ;  /* 0x000000ff1000720c */ /* 0x000fe20003f66270 */
[----:B0-----:R-:W-:-:S02]  /*7490*/  IMAD.MOV.U32 R5, RZ, RZ, R11 ;  /* 0x000000ffff057224 */ /* 0x001fc400078e000b */
[----:B------:R-:W-:Y:S01]  /*74a0*/  @!P6 IMAD.IADD R8, R8, 0x1, -R2 ;  /* 0x000000010808e824 */ /* 0x000fe200078e0a02 */
[C---:B------:R-:W-:Y:S01]  /*74b0*/  ISETP.GT.U32.AND P6, PT, R2.reuse, R0, PT ;  /* 0x000000000200720c */ /* 0x040fe20003fc4070 */
[----:B------:R-:W-:Y:S01]  /*74c0*/  @!P0 IMAD.MOV R5, RZ, RZ, -R5 ;  /* 0x000000ffff058224 */ /* 0x000fe200078e0a05 */
[----:B------:R-:W-:Y:S01]  /*74d0*/  ISETP.GT.U32.AND P0, PT, R2, R10, PT ;  /* 0x0000000a0200720c */ /* 0x000fe20003f04070 */
[----:B------:R-:W-:Y:S01]  /*74e0*/  IMAD.HI.U32 R16, R3, R7, RZ ;  /* 0x0000000703107227 */ /* 0x000fe200078e00ff */
[----:B------:R-:W-:Y:S02]  /*74f0*/  IABS R14, R12 ;  /* 0x0000000c000e7213 */ /* 0x000fe40000000000 */
[----:B------:R0:W-:Y:S01]  /*7500*/  STL [R1+0x4d0], R5 ;  /* 0x0004d00501007387 */ /* 0x0001e20000100800 */
[----:B------:R-:W-:Y:S02]  /*7510*/  IMAD.MOV R16, RZ, RZ, -R16 ;  /* 0x000000ffff107224 */ /* 0x000fe400078e0a10 */
[----:B------:R-:W-:-:S02]  /*7520*/  VIADD R11, R28, 0x179 ;  /* 0x000001791c0b7836 */ /* 0x000fc40000000000 */
[----:B------:R-:W-:Y:S02]  /*7530*/  IMAD R7, R2, R16, R7 ;  /* 0x0000001002077224 */ /* 0x000fe400078e0207 */
[--C-:B------:R-:W-:Y:S01]  /*7540*/  @!P2 IMAD.IADD R9, R9, 0x1, -R2.reuse ;  /* 0x000000010909a824 */ /* 0x100fe200078e0a02 */
[----:B------:R-:W-:Y:S01]  /*7550*/  IABS R6, R11 ;  /* 0x0000000b00067213 */ /* 0x000fe20000000000 */
[----:B------:R-:W-:Y:S01]  /*7560*/  @!P0 IMAD.IADD R10, R10, 0x1, -R2 ;  /* 0x000000010a0a8824 */ /* 0x000fe200078e0a02 */
[----:B------:R-:W-:Y:S01]  /*7570*/  ISETP.GE.AND P0, PT, R13, RZ, PT ;  /* 0x000000ff0d00720c */ /* 0x000fe20003f06270 */
[----:B0-----:R-:W-:Y:S01]  /*7580*/  IMAD.MOV.U32 R5, RZ, RZ, R17 ;  /* 0x000000ffff057224 */ /* 0x001fe200078e0011 */
[----:B------:R-:W-:Y:S01]  /*7590*/  ISETP.GE.AND P2, PT, R18, RZ, PT ;  /* 0x000000ff1200720c */ /* 0x000fe20003f46270 */
[----:B------:R-:W-:Y:S01]  /*75a0*/  @!P1 IMAD.MOV R8, RZ, RZ, -R8 ;  /* 0x000000ffff089224 */ /* 0x000fe200078e0a08 */
[C---:B------:R-:W-:Y:S01]  /*75b0*/  ISETP.GT.U32.AND P1, PT, R2.reuse, R7, PT ;  /* 0x000000070200720c */ /* 0x040fe20003f24070 */
[----:B------:R-:W-:Y:S01]  /*75c0*/  @!P5 IMAD.MOV R5, RZ, RZ, -R5 ;  /* 0x000000ffff05d224 */ /* 0x000fe200078e0a05 */
[----:B------:R-:W-:Y:S01]  /*75d0*/  ISETP.GT.U32.AND P5, PT, R2, R10, PT ;  /* 0x0000000a0200720c */ /* 0x000fe20003fa4070 */
[----:B------:R-:W-:-:S02]  /*75e0*/  @!P6 IMAD.IADD R0, R0, 0x1, -R2 ;  /* 0x000000010000e824 */ /* 0x000fc400078e0a02 */
[----:B------:R-:W-:Y:S01]  /*75f0*/  IMAD.HI.U32 R15, R3, R6, RZ ;  /* 0x00000006030f7227 */ /* 0x000fe200078e00ff */
[----:B------:R0:W-:Y:S02]  /*7600*/  STL [R1+0x4dc], R5 ;  /* 0x0004dc0501007387 */ /* 0x0001e40000100800 */
[----:B------:R-:W-:Y:S01]  /*7610*/  ISETP.GT.U32.AND P6, PT, R2, R0, PT ;  /* 0x000000000200720c */ /* 0x000fe20003fc4070 */
[----:B------:R-:W-:Y:S01]  /*7620*/  IMAD.MOV R13, RZ, RZ, -R15 ;  /* 0x000000ffff0d7224 */ /* 0x000fe200078e0a0f */
[----:B------:R-:W-:Y:S01]  /*7630*/  STL [R1+0x4e0], R8 ;  /* 0x0004e00801007387 */ /* 0x000fe20000100800 */
[----:B------:R-:W-:Y:S02]  /*7640*/  VIADD R17, R28, 0x172 ;  /* 0x000001721c117836 */ /* 0x000fe40000000000 */
[----:B------:R-:W-:Y:S02]  /*7650*/  IMAD R6, R2, R13, R6 ;  /* 0x0000000d02067224 */ /* 0x000fe400078e0206 */
[----:B------:R-:W-:-:S02]  /*7660*/  @!P5 IMAD.IADD R10, R10, 0x1, -R2 ;  /* 0x000000010a0ad824 */ /* 0x000fc400078e0a02 */
[----:B0-----:R-:W-:Y:S01]  /*7670*/  IMAD.MOV.U32 R5, RZ, RZ, R9 ;  /* 0x000000ffff057224 */ /* 0x001fe200078e0009 */
[----:B------:R-:W-:Y:S01]  /*7680*/  ISETP.GT.U32.AND P5, PT, R2, R6, PT ;  /* 0x000000060200720c */ /* 0x000fe20003fa4070 */
[----:B------:R-:W-:-:S04]  /*7690*/  IMAD.HI.U32 R9, R3, R14, RZ ;  /* 0x0000000e03097227 */ /* 0x000fc800078e00ff */
[----:B------:R-:W-:Y:S02]  /*76a0*/  IMAD.MOV R9, RZ, RZ, -R9 ;  /* 0x000000ffff097224 */ /* 0x000fe400078e0a09 */
[----:B------:R-:W-:Y:S02]  /*76b0*/  IMAD.MOV.U32 R15, RZ, RZ, R10 ;  /* 0x000000ffff0f7224 */ /* 0x000fe400078e000a */
[C---:B------:R-:W-:Y:S02]  /*76c0*/  IMAD R9, R2.reuse, R9, R14 ;  /* 0x0000000902097224 */ /* 0x040fe400078e020e */
[--C-:B------:R-:W-:Y:S02]  /*76d0*/  @!P1 IMAD.IADD R7, R7, 0x1, -R2.reuse ;  /* 0x0000000107079824 */ /* 0x100fe400078e0a02 */
[----:B------:R-:W-:Y:S01]  /*76e0*/  @!P3 IMAD.MOV R15, RZ, RZ, -R15 ;  /* 0x000000ffff0fb224 */ /* 0x000fe200078e0a0f */
[C---:B------:R-:W-:Y:S01]  /*76f0*/  ISETP.GT.U32.AND P3, PT, R2.reuse, R9, PT ;  /* 0x000000090200720c */ /* 0x040fe20003f64070 */
[----:B------:R-:W-:Y:S01]  /*7700*/  @!P4 IMAD.MOV R5, RZ, RZ, -R5 ;  /* 0x000000ffff05c224 */ /* 0x000fe200078e0a05 */
[----:B------:R-:W-:Y:S01]  /*7710*/  ISETP.GT.U32.AND P1, PT, R2, R7, PT ;  /* 0x000000070200720c */ /* 0x000fe20003f24070 */
[--C-:B------:R-:W-:Y:S01]  /*7720*/  @!P6 IMAD.IADD R0, R0, 0x1, -R2.reuse ;  /* 0x000000010000e824 */ /* 0x100fe200078e0a02 */
[----:B------:R-:W-:Y:S01]  /*7730*/  ISETP.GE.AND P6, PT, R12, RZ, PT ;  /* 0x000000ff0c00720c */ /* 0x000fe20003fc6270 */
[C---:B------:R-:W-:Y:S01]  /*7740*/  VIADD R13, R28.reuse, 0x177 ;  /* 0x000001771c0d7836 */ /* 0x040fe20000000000 */
[----:B------:R0:W-:Y:S01]  /*7750*/  STL [R1+0x4e8], R5 ;  /* 0x0004e80501007387 */ /* 0x0001e20000100800 */
[----:B------:R-:W-:Y:S01]  /*7760*/  VIADD R12, R28, 0x176 ;  /* 0x000001761c0c7836 */ /* 0x000fe20000000000 */
[----:B------:R-:W-:Y:S01]  /*7770*/  ISETP.GE.AND P4, PT, R11, RZ, PT ;  /* 0x000000ff0b00720c */ /* 0x000fe20003f86270 */
[--C-:B------:R-:W-:Y:S01]  /*7780*/  @!P5 IMAD.IADD R6, R6, 0x1, -R2.reuse ;  /* 0x000000010606d824 */ /* 0x100fe200078e0a02 */
[----:B------:R-:W-:Y:S01]  /*7790*/  IABS R20, R13 ;  /* 0x0000000d00147213 */ /* 0x000fe20000000000 */
[----:B------:R-:W-:Y:S01]  /*77a0*/  VIADD R11, R28, 0x175 ;  /* 0x000001751c0b7836 */ /* 0x000fe20000000000 */
[----:B------:R-:W-:Y:S01]  /*77b0*/  IABS R21, R12 ;  /* 0x0000000c00157213 */ /* 0x000fe20000000000 */
[--C-:B------:R-:W-:Y:S01]  /*77c0*/  @!P3 IMAD.IADD R9, R9, 0x1, -R2.reuse ;  /* 0x000000010909b824 */ /* 0x100fe200078e0a02 */
[----:B------:R-:W-:Y:S01]  /*77d0*/  ISETP.GT.U32.AND P5, PT, R2, R6, PT ;  /* 0x000000060200720c */ /* 0x000fe20003fa4070 */
[----:B------:R-:W-:Y:S01]  /*77e0*/  @!P1 IMAD.IADD R7, R7, 0x1, -R2 ;  /* 0x0000000107079824 */ /* 0x000fe200078e0a02 */
[----:B------:R-:W-:Y:S01]  /*77f0*/  ISETP.GE.AND P1, PT, R12, RZ, PT ;  /* 0x000000ff0c00720c */ /* 0x000fe20003f26270 */
[----:B0-----:R-:W-:Y:S01]  /*7800*/  IMAD.MOV.U32 R5, RZ, RZ, R0 ;  /* 0x000000ffff057224 */ /* 0x001fe200078e0000 */
[----:B------:R-:W-:Y:S01]  /*7810*/  ISETP.GT.U32.AND P3, PT, R2, R9, PT ;  /* 0x000000090200720c */ /* 0x000fe20003f64070 */
[----:B------:R-:W-:Y:S01]  /*7820*/  IMAD.HI.U32 R10, R3, R21, RZ ;  /* 0x00000015030a7227 */ /* 0x000fe200078e00ff */
[----:B------:R-:W-:Y:S01]  /*7830*/  IABS R8, R11 ;  /* 0x0000000b00087213 */ /* 0x000fe20000000000 */
[----:B------:R-:W-:Y:S02]  /*7840*/  STL [R1+0x4ec], R15 ;  /* 0x0004ec0f01007387 */ /* 0x000fe40000100800 */
[----:B------:R-:W-:Y:S01]  /*7850*/  @!P2 IMAD.MOV R5, RZ, RZ, -R5 ;  /* 0x000000ffff05a224 */ /* 0x000fe200078e0a05 */
[----:B------:R-:W-:Y:S01]  /*7860*/  ISETP.GE.AND P2, PT, R13, RZ, PT ;  /* 0x000000ff0d00720c */ /* 0x000fe20003f46270 */
[----:B------:R-:W-:-:S03]  /*7870*/  IMAD.HI.U32 R13, R3, R20, RZ ;  /* 0x00000014030d7227 */ /* 0x000fc600078e00ff */
[----:B------:R0:W-:Y:S01]  /*7880*/  STL [R1+0x514], R5 ;  /* 0x0005140501007387 */ /* 0x0001e20000100800 */
[----:B------:R-:W-:Y:S02]  /*7890*/  IMAD.MOV R12, RZ, RZ, -R13 ;  /* 0x000000ffff0c7224 */ /* 0x000fe400078e0a0d */
[----:B------:R-:W-:Y:S02]  /*78a0*/  IMAD.MOV.U32 R14, RZ, RZ, R7 ;  /* 0x000000ffff0e7224 */ /* 0x000fe400078e0007 */
[C---:B------:R-:W-:Y:S02]  /*78b0*/  IMAD R20, R2.reuse, R12, R20 ;  /* 0x0000000c02147224 */ /* 0x040fe400078e0214 */
[----:B------:R-:W-:Y:S02]  /*78c0*/  IMAD.MOV R10, RZ, RZ, -R10 ;  /* 0x000000ffff0a7224 */ /* 0x000fe400078e0a0a */
[----:B------:R-:W-:Y:S01]  /*78d0*/  @!P0 IMAD.MOV R14, RZ, RZ, -R14 ;  /* 0x000000ffff0e8224 */ /* 0x000fe200078e0a0e */
[C---:B------:R-:W-:Y:S01]  /*78e0*/  ISETP.GT.U32.AND P0, PT, R2.reuse, R20, PT ;  /* 0x000000140200720c */ /* 0x040fe20003f04070 */
[----:B------:R-:W-:-:S02]  /*78f0*/  IMAD R21, R2, R10, R21 ;  /* 0x0000000a02157224 */ /* 0x000fc400078e0215 */
[--C-:B------:R-:W-:Y:S01]  /*7900*/  @!P5 IMAD.IADD R6, R6, 0x1, -R2.reuse ;  /* 0x000000010606d824 */ /* 0x100fe200078e0a02 */
[----:B------:R2:W-:Y:S01]  /*7910*/  STL [R1+0x518], R14 ;  /* 0x0005180e01007387 */ /* 0x0005e20000100800 */
[----:B------:R-:W-:Y:S01]  /*7920*/  @!P3 IMAD.IADD R9, R9, 0x1, -R2 ;  /* 0x000000010909b824 */ /* 0x000fe200078e0a02 */
[----:B------:R-:W-:Y:S01]  /*7930*/  ISETP.GT.U32.AND P3, PT, R2, R21, PT ;  /* 0x000000150200720c */ /* 0x000fe20003f64070 */
[----:B0-----:R-:W-:Y:S01]  /*7940*/  IMAD.MOV.U32 R5, RZ, RZ, R6 ;  /* 0x000000ffff057224 */ /* 0x001fe200078e0006 */
[----:B------:R-:W-:Y:S01]  /*7950*/  ISETP.GE.AND P5, PT, R11, RZ, PT ;  /* 0x000000ff0b00720c */ /* 0x000fe20003fa6270 */
[----:B------:R-:W-:Y:S01]  /*7960*/  IMAD.HI.U32 R0, R3, R8, RZ ;  /* 0x0000000803007227 */ /* 0x000fe200078e00ff */
[----:B------:R-:W-:-:S03]  /*7970*/  IABS R11, R17 ;  /* 0x00000011000b7213 */ /* 0x000fc60000000000 */
[----:B------:R-:W-:Y:S02]  /*7980*/  @!P4 IMAD.MOV R5, RZ, RZ, -R5 ;  /* 0x000000ffff05c224 */ /* 0x000fe400078e0a05 */
[----:B------:R-:W-:Y:S02]  /*7990*/  @!P0 IMAD.IADD R20, R20, 0x1, -R2 ;  /* 0x0000000114148824 */ /* 0x000fe400078e0a02 */
[----:B------:R-:W-:Y:S01]  /*79a0*/  VIADD R12, R28, 0x174 ;  /* 0x000001741c0c7836 */ /* 0x000fe20000000000 */
[----:B------:R0:W-:Y:S01]  /*79b0*/  STL [R1+0x58c], R5 ;  /* 0x00058c0501007387 */ /* 0x0001e20000100800 */
[----:B------:R-:W-:Y:S01]  /*79c0*/  IMAD.MOV R0, RZ, RZ, -R0 ;  /* 0x000000ffff007224 */ /* 0x000fe200078e0a00 */
[----:B------:R-:W-:Y:S01]  /*79d0*/  ISETP.GT.U32.AND P0, PT, R2, R20, PT ;  /* 0x000000140200720c */ /* 0x000fe20003f04070 */
[----:B------:R-:W-:Y:S01]  /*79e0*/  VIADD R7, R28, 0x173 ;  /* 0x000001731c077836 */ /* 0x000fe20000000000 */
[----:B------:R-:W-:Y:S01]  /*79f0*/  ISETP.GE.AND P4, PT, R12, RZ, PT ;  /* 0x000000ff0c00720c */ /* 0x000fe20003f86270 */
[----:B------:R-:W-:Y:S01]  /*7a00*/  IMAD R0, R2, R0, R8 ;  /* 0x0000000002007224 */ /* 0x000fe200078e0208 */
[----:B------:R-:W-:Y:S01]  /*7a10*/  IABS R12, R12 ;  /* 0x0000000c000c7213 */ /* 0x000fe20000000000 */
[----:B------:R-:W-:Y:S01]  /*7a20*/  @!P3 IMAD.IADD R21, R21, 0x1, -R2 ;  /* 0x000000011515b824 */ /* 0x000fe200078e0a02 */
[----:B------:R-:W-:Y:S01]  /*7a30*/  IABS R8, R7 ;  /* 0x0000000700087213 */ /* 0x000fe20000000000 */
[----:B--2---:R-:W-:-:S02]  /*7a40*/  VIADD R14, R28, 0x171 ;  /* 0x000001711c0e7836 */ /* 0x004fc40000000000 */
[----:B0-----:R-:W-:Y:S01]  /*7a50*/  IMAD.MOV.U32 R5, RZ, RZ, R9 ;  /* 0x000000ffff057224 */ /* 0x001fe200078e0009 */
[----:B------:R-:W-:Y:S01]  /*7a60*/  ISETP.GT.U32.AND P3, PT, R2, R21, PT ;  /* 0x000000150200720c */ /* 0x000fe20003f64070 */
[----:B------:R-:W-:Y:S01]  /*7a70*/  IMAD.HI.U32 R13, R3, R12, RZ ;  /* 0x0000000c030d7227 */ /* 0x000fe200078e00ff */
[----:B------:R-:W-:-:S03]  /*7a80*/  IABS R16, R14 ;  /* 0x0000000e00107213 */ /* 0x000fc60000000000 */
[----:B------:R-:W-:Y:S01]  /*7a90*/  @!P6 IMAD.MOV R5, RZ, RZ, -R5 ;  /* 0x000000ffff05e224 */ /* 0x000fe200078e0a05 */
[----:B------:R-:W-:Y:S01]  /*7aa0*/  ISETP.GT.U32.AND P6, PT, R2, R0, PT ;  /* 0x000000000200720c */ /* 0x000fe20003fc4070 */
[----:B------:R-:W-:-:S03]  /*7ab0*/  IMAD.HI.U32 R10, R3, R8, RZ ;  /* 0x00000008030a7227 */ /* 0x000fc600078e00ff */
[----:B------:R0:W-:Y:S01]  /*7ac0*/  STL [R1+0x510], R5 ;  /* 0x0005100501007387 */ /* 0x0001e20000100800 */
[----:B------:R-:W-:Y:S02]  /*7ad0*/  IMAD.MOV R13, RZ, RZ, -R13 ;  /* 0x000000ffff0d7224 */ /* 0x000fe400078e0a0d */
[----:B------:R-:W-:Y:S02]  /*7ae0*/  IMAD.MOV R10, RZ, RZ, -R10 ;  /* 0x000000ffff0a7224 */ /* 0x000fe400078e0a0a */
[----:B------:R-:W-:Y:S01]  /*7af0*/  @!P0 IMAD.IADD R20, R20, 0x1, -R2 ;  /* 0x0000000114148824 */ /* 0x000fe200078e0a02 */
[----:B------:R-:W-:Y:S01]  /*7b00*/  ISETP.GE.AND P0, PT, R7, RZ, PT ;  /* 0x000000ff0700720c */ /* 0x000fe20003f06270 */
[C---:B------:R-:W-:Y:S02]  /*7b10*/  IMAD R7, R2.reuse, R13, R12 ;  /* 0x0000000d02077224 */ /* 0x040fe400078e020c */
[C---:B------:R-:W-:Y:S02]  /*7b20*/  IMAD R8, R2.reuse, R10, R8 ;  /* 0x0000000a02087224 */ /* 0x040fe400078e0208 */
[--C-:B------:R-:W-:Y:S01]  /*7b30*/  @!P3 IMAD.IADD R21, R21, 0x1, -R2.reuse ;  /* 0x000000011515b824 */ /* 0x100fe200078e0a02 */
[----:B------:R-:W-:Y:S01]  /*7b40*/  ISETP.GT.U32.AND P3, PT, R2, R7, PT ;  /* 0x000000070200720c */ /* 0x000fe20003f64070 */
[----:B------:R-:W-:Y:S01]  /*7b50*/  @!P6 IMAD.IADD R0, R0, 0x1, -R2 ;  /* 0x000000010000e824 */ /* 0x000fe200078e0a02 */
[----:B------:R-:W-:Y:S01]  /*7b60*/  ISETP.GT.U32.AND P6, PT, R2, R8, PT ;  /* 0x000000080200720c */ /* 0x000fe20003fc4070 */
[----:B------:R-:W-:-:S04]  /*7b70*/  IMAD.HI.U32 R6, R3, R16, RZ ;  /* 0x0000001003067227 */ /* 0x000fc800078e00ff */
[----:B------:R-:W-:Y:S02]  /*7b80*/  IMAD.MOV R6, RZ, RZ, -R6 ;  /* 0x000000ffff067224 */ /* 0x000fe400078e0a06 */
[----:B------:R-:W-:Y:S02]  /*7b90*/  VIADD R10, R28, 0x16f ;  /* 0x0000016f1c0a7836 */ /* 0x000fe40000000000 */
[----:B------:R-:W-:Y:S02]  /*7ba0*/  IMAD R16, R2, R6, R16 ;  /* 0x0000000602107224 */ /* 0x000fe400078e0210 */
[----:B------:R-:W-:Y:S01]  /*7bb0*/  VIADD R6, R28, 0x170 ;  /* 0x000001701c067836 */ /* 0x000fe20000000000 */
[----:B------:R-:W-:Y:S01]  /*7bc0*/  IABS R18, R10 ;  /* 0x0000000a00127213 */ /* 0x000fe20000000000 */
[----:B------:R-:W-:Y:S01]  /*7bd0*/  @!P3 IMAD.IADD R7, R7, 0x1, -R2 ;  /* 0x000000010707b824 */ /* 0x000fe200078e0a02 */
[----:B------:R-:W-:Y:S01]  /*7be0*/  ISETP.GT.U32.AND P3, PT, R2, R0, PT ;  /* 0x000000000200720c */ /* 0x000fe20003f64070 */
[----:B0-----:R-:W-:Y:S01]  /*7bf0*/  IMAD.MOV.U32 R5, RZ, RZ, R20 ;  /* 0x000000ffff057224 */ /* 0x001fe200078e0014 */
[----:B------:R-:W-:Y:S01]  /*7c00*/  IABS R13, R6 ;  /* 0x00000006000d7213 */ /* 0x000fe20000000000 */
[----:B------:R-:W-:-:S02]  /*7c10*/  @!P6 IMAD.IADD R8, R8, 0x1, -R2 ;  /* 0x000000010808e824 */ /* 0x000fc400078e0a02 */
[----:B------:R-:W-:-:S03]  /*7c20*/  IMAD.HI.U32 R15, R3, R11, RZ ;  /* 0x0000000b030f7227 */ /* 0x000fc600078e00ff */
[C---:B------:R-:W-:Y:S01]  /*7c30*/  ISETP.GT.U32.AND P6, PT, R2.reuse, R8, PT ;  /* 0x000000080200720c */ /* 0x040fe20003fc4070 */
[----:B------:R-:W-:Y:S01]  /*7c40*/  @!P2 IMAD.MOV R5, RZ, RZ, -R5 ;  /* 0x000000ffff05a224 */ /* 0x000fe200078e0a05 */
[----:B------:R-:W-:Y:S01]  /*7c50*/  ISETP.GT.U32.AND P2, PT, R2, R7, PT ;  /* 0x000000070200720c */ /* 0x000fe20003f44070 */
[----:B------:R-:W-:Y:S02]  /*7c60*/  IMAD.MOV R9, RZ, RZ, -R15 ;  /* 0x000000ffff097224 */ /* 0x000fe400078e0a0f */
[C---:B------:R-:W-:Y:S01]  /*7c70*/  IMAD.HI.U32 R22, R3.reuse, R13, RZ ;  /* 0x0000000d03167227 */ /* 0x040fe200078e00ff */
[----:B------:R0:W-:Y:S03]  /*7c80*/  STL [R1+0x51c], R5 ;  /* 0x00051c0501007387 */ /* 0x0001e60000100800 */
[----:B------:R-:W-:-:S04]  /*7c90*/  IMAD.HI.U32 R20, R3, R18, RZ ;  /* 0x0000001203147227 */ /* 0x000fc800078e00ff */
[C---:B------:R-:W-:Y:S02]  /*7ca0*/  IMAD R11, R2.reuse, R9, R11 ;  /* 0x00000009020b7224 */ /* 0x040fe400078e020b */
[----:B------:R-:W-:Y:S02]  /*7cb0*/  IMAD.MOV R22, RZ, RZ, -R22 ;  /* 0x000000ffff167224 */ /* 0x000fe400078e0a16 */
[----:B0-----:R-:W-:Y:S02]  /*7cc0*/  IMAD.MOV.U32 R5, RZ, RZ, R21 ;  /* 0x000000ffff057224 */ /* 0x001fe400078e0015 */
[----:B------:R-:W-:Y:S02]  /*7cd0*/  IMAD.MOV R20, RZ, RZ, -R20 ;  /* 0x000000ffff147224 */ /* 0x000fe400078e0a14 */
[----:B------:R-:W-:Y:S01]  /*7ce0*/  @!P1 IMAD.MOV R5, RZ, RZ, -R5 ;  /* 0x000000ffff059224 */ /* 0x000fe200078e0a05 */
[----:B------:R-:W-:Y:S01]  /*7cf0*/  ISETP.GT.U32.AND P1, PT, R2, R11, PT ;  /* 0x0000000b0200720c */ /* 0x000fe20003f24070 */
[----:B------:R-:W-:Y:S01]  /*7d00*/  @!P3 IMAD.IADD R0, R0, 0x1, -R2 ;  /* 0x000000010000b824 */ /* 0x000fe200078e0a02 */
[C---:B------:R-:W-:Y:S01]  /*7d10*/  ISETP.GT.U32.AND P3, PT, R2.reuse, R16, PT ;  /* 0x000000100200720c */ /* 0x040fe20003f64070 */
[C---:B------:R-:W-:Y:S01]  /*7d20*/  IMAD R13, R2.reuse, R22, R13 ;  /* 0x00000016020d7224 */ /* 0x040fe200078e020d */
[----:B------:R0:W-:Y:S01]  /*7d30*/  STL [R1+0x548], R5 ;  /* 0x0005480501007387 */ /* 0x0001e20000100800 */
[----:B------:R-:W-:-:S02]  /*7d40*/  IMAD R18, R2, R20, R18 ;  /* 0x0000001402127224 */ /* 0x000fc400078e0212 */
[--C-:B------:R-:W-:Y:S01]  /*7d50*/  @!P2 IMAD.IADD R7, R7, 0x1, -R2.reuse ;  /* 0x000000010707a824 */ /* 0x100fe200078e0a02 */
[----:B------:R-:W-:Y:S01]  /*7d60*/  ISETP.GT.U32.AND P2, PT, R2, R13, PT ;  /* 0x0000000d0200720c */ /* 0x000fe20003f44070 */
[----:B------:R-:W-:Y:S01]  /*7d70*/  @!P6 IMAD.IADD R8, R8, 0x1, -R2 ;  /* 0x000000010808e824 */ /* 0x000fe200078e0a02 */
[----:B------:R-:W-:Y:S01]  /*7d80*/  ISETP.GT.U32.AND P6, PT, R2, R18, PT ;  /* 0x000000120200720c */ /* 0x000fe20003fc4070 */
[C---:B------:R-:W-:Y:S02]  /*7d90*/  VIADD R9, R28.reuse, 0x16e ;  /* 0x0000016e1c097836 */ /* 0x040fe40000000000 */
[----:B------:R-:W-:Y:S02]  /*7da0*/  VIADD R15, R28, 0x16d ;  /* 0x0000016d1c0f7836 */ /* 0x000fe40000000000 */
[----:B------:R-:W-:Y:S01]  /*7db0*/  IMAD.MOV.U32 R23, RZ, RZ, R0 ;  /* 0x000000ffff177224 */ /* 0x000fe200078e0000 */
[----:B------:R-:W-:Y:S01]  /*7dc0*/  IABS R19, R9 ;  /* 0x0000000900137213 */ /* 0x000fe20000000000 */
[--C-:B------:R-:W-:Y:S01]  /*7dd0*/  @!P1 IMAD.IADD R11, R11, 0x1, -R2.reuse ;  /* 0x000000010b0b9824 */ /* 0x100fe200078e0a02 */
[----:B------:R-:W-:Y:S01]  /*7de0*/  IABS R12, R15 ;  /* 0x0000000f000c7213 */ /* 0x000fe20000000000 */
[----:B------:R-:W-:Y:S01]  /*7df0*/  @!P3 IMAD.IADD R16, R16, 0x1, -R2 ;  /* 0x000000011010b824 */ /* 0x000fe200078e0a02 */
[----:B------:R-:W-:Y:S01]  /*7e00*/  ISETP.GE.AND P1, PT, R17, RZ, PT ;  /* 0x000000ff1100720c */ /* 0x000fe20003f26270 */
[----:B0-----:R-:W-:Y:S01]  /*7e10*/  IMAD.MOV.U32 R5, RZ, RZ, R7 ;  /* 0x000000ffff057224 */ /* 0x001fe200078e0007 */
[----:B------:R-:W-:Y:S01]  /*7e20*/  ISETP.GE.AND P3, PT, R14, RZ, PT ;  /* 0x000000ff0e00720c */ /* 0x000fe20003f66270 */
[----:B------:R-:W-:-:S04]  /*7e30*/  IMAD.HI.U32 R21, R3, R19, RZ ;  /* 0x0000001303157227 */ /* 0x000fc800078e00ff */
[----:B------:R-:W-:Y:S02]  /*7e40*/  @!P5 IMAD.MOV R23, RZ, RZ, -R23 ;  /* 0x000000ffff17d224 */ /* 0x000fe400078e0a17 */
[--C-:B------:R-:W-:Y:S01]  /*7e50*/  @!P2 IMAD.IADD R13, R13, 0x1, -R2.reuse ;  /* 0x000000010d0da824 */ /* 0x100fe200078e0a02 */
[----:B------:R-:W-:Y:S01]  /*7e60*/  ISETP.GT.U32.AND P2, PT, R2, R11, PT ;  /* 0x0000000b0200720c */ /* 0x000fe20003f44070 */
[----:B------:R-:W-:Y:S01]  /*7e70*/  @!P6 IMAD.IADD R18, R18, 0x1, -R2 ;  /* 0x000000011212e824 */ /* 0x000fe200078e0a02 */
[C---:B------:R-:W-:Y:S01]  /*7e80*/  ISETP.GT.U32.AND P6, PT, R2.reuse, R16, PT ;  /* 0x000000100200720c */ /* 0x040fe20003fc4070 */
[----:B------:R-:W-:Y:S01]  /*7e90*/  @!P4 IMAD.MOV R5, RZ, RZ, -R5 ;  /* 0x000000ffff05c224 */ /* 0x000fe200078e0a05 */
[----:B------:R-:W-:Y:S01]  /*7ea0*/  STL [R1+0x544], R23 ;  /* 0x0005441701007387 */ /* 0x000fe20000100800 */
[----:B------:R-:W-:Y:S01]  /*7eb0*/  IMAD.HI.U32 R22, R3, R12, RZ ;  /* 0x0000000c03167227 */ /* 0x000fe200078e00ff */
[C---:B------:R-:W-:Y:S02]  /*7ec0*/  ISETP.GT.U32.AND P5, PT, R2.reuse, R13, PT ;  /* 0x0000000d0200720c */ /* 0x040fe40003fa4070 */
[----:B------:R0:W-:Y:S01]  /*7ed0*/  STL [R1+0x550], R5 ;  /* 0x0005500501007387 */ /* 0x0001e20000100800 */
[----:B------:R-:W-:Y:S01]  /*7ee0*/  IMAD.MOV R21, RZ, RZ, -R21 ;  /* 0x000000ffff157224 */ /* 0x000fe200078e0a15 */
[----:B------:R-:W-:Y:S01]  /*7ef0*/  ISETP.GT.U32.AND P4, PT, R2, R18, PT ;  /* 0x000000120200720c */ /* 0x000fe20003f84070 */
[----:B------:R-:W-:-:S02]  /*7f00*/  IMAD.MOV R22, RZ, RZ, -R22 ;  /* 0x000000ffff167224 */ /* 0x000fc400078e0a16 */
[----:B------:R-:W-:Y:S02]  /*7f10*/  IMAD R19, R2, R21, R19 ;  /* 0x0000001502137224 */ /* 0x000fe400078e0213 */
[C---:B------:R-:W-:Y:S02]  /*7f20*/  VIADD R17, R28.reuse, 0x16c ;  /* 0x0000016c1c117836 */ /* 0x040fe40000000000 */
[----:B------:R-:W-:Y:S02]  /*7f30*/  VIADD R14, R28, 0x16b ;  /* 0x0000016b1c0e7836 */ /* 0x000fe40000000000 */
[----:B0-----:R-:W-:Y:S01]  /*7f40*/  IMAD.MOV.U32 R5, RZ, RZ, R8 ;  /* 0x000000ffff057224 */ /* 0x001fe200078e0008 */
[----:B------:R-:W-:Y:S01]  /*7f50*/  IABS R8, R17 ;  /* 0x0000001100087213 */ /* 0x000fe20000000000 */
[C---:B------:R-:W-:Y:S01]  /*7f60*/  IMAD R12, R2.reuse, R22, R12 ;  /* 0x00000016020c7224 */ /* 0x040fe200078e020c */
[----:B------:R-:W-:Y:S01]  /*7f70*/  IABS R0, R14 ;  /* 0x0000000e00007213 */ /* 0x000fe20000000000 */
[----:B------:R-:W-:Y:S01]  /*7f80*/  @!P0 IMAD.MOV R5, RZ, RZ, -R5 ;  /* 0x000000ffff058224 */ /* 0x000fe200078e0a05 */
[----:B------:R-:W-:Y:S01]  /*7f90*/  ISETP.GT.U32.AND P0, PT, R2, R19, PT ;  /* 0x000000130200720c */ /* 0x000fe20003f04070 */
[--C-:B------:R-:W-:Y:S01]  /*7fa0*/  @!P2 IMAD.IADD R11, R11, 0x1, -R2.reuse ;  /* 0x000000010b0ba824 */ /* 0x100fe200078e0a02 */
[----:B------:R-:W-:Y:S01]  /*7fb0*/  ISETP.GE.AND P2, PT, R6, RZ, PT ;  /* 0x000000ff0600720c */ /* 0x000fe20003f46270 */
[----:B------:R-:W-:Y:S01]  /*7fc0*/  @!P6 IMAD.IADD R16, R16, 0x1, -R2 ;  /* 0x000000011010e824 */ /* 0x000fe200078e0a02 */
[----:B------:R-:W-:Y:S01]  /*7fd0*/  ISETP.GT.U32.AND P6, PT, R2, R12, PT ;  /* 0x0000000c0200720c */ /* 0x000fe20003fc4070 */
[----:B------:R-:W-:Y:S01]  /*7fe0*/  IMAD.MOV.U32 R6, RZ, RZ, R0 ;  /* 0x000000ffff067224 */ /* 0x000fe200078e0000 */
[----:B------:R0:W-:Y:S01]  /*7ff0*/  STL [R1+0x54c], R5 ;  /* 0x00054c0501007387 */ /* 0x0001e20000100800 */
[----:B------:R-:W-:-:S04]  /*8000*/  IMAD.HI.U32 R7, R3, R8, RZ ;  /* 0x0000000803077227 */ /* 0x000fc800078e00ff */
[----:B------:R-:W-:Y:S02]  /*8010*/  IMAD.MOV.U32 R20, RZ, RZ, R11 ;  /* 0x000000ffff147224 */ /* 0x000fe400078e000b */
[----:B------:R-:W-:Y:S01]  /*8020*/  @!P5 IMAD.IADD R13, R13, 0x1, -R2 ;  /* 0x000000010d0dd824 */ /* 0x000fe200078e0a02 */
[----:B------:R-:W-:Y:S01]  /*8030*/  ISETP.GE.AND P5, PT, R10, RZ, PT ;  /* 0x000000ff0a00720c */ /* 0x000fe20003fa6270 */
[----:B------:R-:W-:-:S04]  /*8040*/  IMAD.HI.U32 R0, R3, R6, RZ ;  /* 0x0000000603007227 */ /* 0x000fc800078e00ff */
[----:B0-----:R-:W-:Y:S02]  /*8050*/  IMAD.MOV.U32 R5, RZ, RZ, R16 ;  /* 0x000000ffff057224 */ /* 0x001fe400078e0010 */
[----:B------:R-:W-:Y:S02]  /*8060*/  IMAD.MOV R7, RZ, RZ, -R7 ;  /* 0x000000ffff077224 */ /* 0x000fe400078e0a07 */
[----:B------:R-:W-:Y:S02]  /*8070*/  @!P1 IMAD.MOV R20, RZ, RZ, -R20 ;  /* 0x000000ffff149224 */ /* 0x000fe400078e0a14 */
[--C-:B------:R-:W-:Y:S01]  /*8080*/  @!P4 IMAD.IADD R18, R18, 0x1, -R2.reuse ;  /* 0x000000011212c824 */ /* 0x100fe200078e0a02 */
[----:B------:R-:W-:Y:S01]  /*8090*/  ISETP.GE.AND P4, PT, R9, RZ, PT ;  /* 0x000000ff0900720c */ /* 0x000fe20003f86270 */
[----:B------:R-:W-:Y:S01]  /*80a0*/  @!P3 IMAD.MOV R5, RZ, RZ, -R5 ;  /* 0x000000ffff05b224 */ /* 0x000fe200078e0a05 */
[----:B------:R-:W-:Y:S01]  /*80b0*/  STL [R1+0x540], R20 ;  /* 0x0005401401007387 */ /* 0x000fe20000100800 */
[----:B------:R-:W-:Y:S01]  /*80c0*/  @!P0 IMAD.IADD R19, R19, 0x1, -R2 ;  /* 0x0000000113138824 */ /* 0x000fe200078e0a02 */
[----:B------:R-:W-:Y:S01]  /*80d0*/  ISETP.GE.AND P0, PT, R15, RZ, PT ;  /* 0x000000ff0f00720c */ /* 0x000fe20003f06270 */
[----:B------:R-:W-:Y:S01]  /*80e0*/  IMAD.MOV R0, RZ, RZ, -R0 ;  /* 0x000000ffff007224 */ /* 0x000fe200078e0a00 */
[----:B------:R0:W-:Y:S01]  /*80f0*/  STL [R1+0x56c], R5 ;  /* 0x00056c0501007387 */ /* 0x0001e20000100800 */
[C---:B------:R-:W-:Y:S01]  /*8100*/  IMAD R8, R2.reuse, R7, R8 ;  /* 0x0000000702087224 */ /* 0x040fe200078e0208 */
[----:B------:R-:W-:Y:S01]  /*8110*/  ISETP.GT.U32.AND P1, PT, R2, R19, PT ;  /* 0x000000130200720c */ /* 0x000fe20003f24070 */
[----:B------:R-:W-:-:S02]  /*8120*/  IMAD.MOV.U32 R9, RZ, RZ, R13 ;  /* 0x000000ffff097224 */ /* 0x000fc400078e000d */
[----:B------:R-:W-:Y:S01]  /*8130*/  @!P6 IMAD.IADD R12, R12, 0x1, -R2 ;  /* 0x000000010c0ce824 */ /* 0x000fe200078e0a02 */
[----:B------:R-:W-:Y:S01]  /*8140*/  ISETP.GE.AND P6, PT, R17, RZ, PT ;  /* 0x000000ff1100720c */ /* 0x000fe20003fc6270 */
[C---:B------:R-:W-:Y:S02]  /*8150*/  IMAD R6, R2.reuse, R0, R6 ;  /* 0x0000000002067224 */ /* 0x040fe400078e0206 */
[----:B------:R-:W-:Y:S01]  /*8160*/  @!P2 IMAD.MOV R9, RZ, RZ, -R9 ;  /* 0x000000ffff09a224 */ /* 0x000fe200078e0a09 */
[C---:B------:R-:W-:Y:S01]  /*8170*/  ISETP.GT.U32.AND P2, PT, R2.reuse, R8, PT ;  /* 0x000000080200720c */ /* 0x040fe20003f44070 */
[----:B0-----:R-:W-:Y:S01]  /*8180*/  IMAD.MOV.U32 R5, RZ, RZ, R18 ;  /* 0x000000ffff057224 */ /* 0x001fe200078e0012 */
[----:B------:R-:W-:Y:S01]  /*8190*/  ISETP.GT.U32.AND P3, PT, R2, R12, PT ;  /* 0x0000000c0200720c */ /* 0x000fe20003f64070 */
[----:B------:R-:W-:Y:S01]  /*81a0*/  VIADD R0, R28, 0x169 ;  /* 0x000001691c007836 */ /* 0x000fe20000000000 */
[----:B------:R0:W-:Y:S01]  /*81b0*/  STL [R1+0x568], R9 ;  /* 0x0005680901007387 */ /* 0x0001e20000100800 */
[----:B------:R-:W-:Y:S01]  /*81c0*/  @!P5 IMAD.MOV R5, RZ, RZ, -R5 ;  /* 0x000000ffff05d224 */ /* 0x000fe200078e0a05 */
[----:B------:R-:W-:Y:S01]  /*81d0*/  ISETP.GT.U32.AND P5, PT, R2, R6, PT ;  /* 0x000000060200720c */ /* 0x000fe20003fa4070 */
[----:B------:R-:W-:-:S02]  /*81e0*/  VIADD R7, R28, 0x16a ;  /* 0x0000016a1c077836 */ /* 0x000fc40000000000 */
[--C-:B------:R-:W-:Y:S01]  /*81f0*/  @!P1 IMAD.IADD R19, R19, 0x1, -R2.reuse ;  /* 0x0000000113139824 */ /* 0x100fe200078e0a02 */
[----:B------:R-:W-:Y:S01]  /*8200*/  ISETP.GE.AND P1, PT, R14, RZ, PT ;  /* 0x000000ff0e00720c */ /* 0x000fe20003f26270 */
[----:B------:R2:W-:Y:S01]  /*8210*/  STL [R1+0x588], R5 ;  /* 0x0005880501007387 */ /* 0x0005e20000100800 */
[----:B------:R-:W-:Y:S01]  /*8220*/  IABS R14, R7 ;  /* 0x00000007000e7213 */ /* 0x000fe20000000000 */
[--C-:B------:R-:W-:Y:S01]  /*8230*/  @!P2 IMAD.IADD R8, R8, 0x1, -R2.reuse ;  /* 0x000000010808a824 */ /* 0x100fe200078e0a02 */
[----:B0-----:R-:W-:Y:S01]  /*8240*/  IABS R9, R0 ;  /* 0x0000000000097213 */ /* 0x001fe20000000000 */
[--C-:B------:R-:W-:Y:S01]  /*8250*/  @!P3 IMAD.IADD R12, R12, 0x1, -R2.reuse ;  /* 0x000000010c0cb824 */ /* 0x100fe200078e0a02 */
[----:B------:R-:W-:Y:S01]  /*8260*/  ISETP.GE.AND P3, PT, R7, RZ, PT ;  /* 0x000000ff0700720c */ /* 0x000fe20003f66270 */
[----:B------:R-:W-:Y:S01]  /*8270*/  VIADD R13, R28, 0x168 ;  /* 0x000001681c0d7836 */ /* 0x000fe20000000000 */
[----:B------:R-:W-:Y:S01]  /*8280*/  ISETP.GE.AND P2, PT, R0, RZ, PT ;  /* 0x000000ff0000720c */ /* 0x000fe20003f46270 */
[----:B------:R-:W-:Y:S01]  /*8290*/  @!P5 IMAD.IADD R6, R6, 0x1, -R2 ;  /* 0x000000010606d824 */ /* 0x000fe200078e0a02 */
[----:B------:R-:W-:Y:S01]  /*82a0*/  ISETP.GT.U32.AND P5, PT, R2, R8, PT ;  /* 0x000000080200720c */ /* 0x000fe20003fa4070 */
[----:B------:R-:W-:-:S02]  /*82b0*/  IMAD.MOV.U32 R7, RZ, RZ, R9 ;  /* 0x000000ffff077224 */ /* 0x000fc400078e0009 */
[----:B------:R-:W-:-:S04]  /*82c0*/  IMAD.HI.U32 R9, R3, R14, RZ ;  /* 0x0000000e03097227 */ /* 0x000fc800078e00ff */
[----:B------:R-:W-:Y:S02]  /*82d0*/  IMAD.MOV R9, RZ, RZ, -R9 ;  /* 0x000000ffff097224 */ /* 0x000fe400078e0a09 */
[----:B--2---:R-:W-:Y:S02]  /*82e0*/  IMAD.MOV.U32 R5, RZ, RZ, R19 ;  /* 0x000000ffff057224 */ /* 0x004fe400078e0013 */
[----:B------:R-:W-:Y:S02]  /*82f0*/  IMAD R14, R2, R9, R14 ;  /* 0x00000009020e7224 */ /* 0x000fe400078e020e */
[----:B------:R-:W-:-:S04]  /*8300*/  IMAD.HI.U32 R0, R3, R7, RZ ;  /* 0x0000000703007227 */ /* 0x000fc800078e00ff */
[----:B------:R-:W-:Y:S01]  /*8310*/  @!P5 IMAD.IADD R8, R8, 0x1, -R2 ;  /* 0x000000010808d824 */ /* 0x000fe200078e0a02 */
[C---:B------:R-:W-:Y:S01]  /*8320*/  ISETP.GT.U32.AND P5, PT, R2.reuse, R14, PT ;  /* 0x0000000e0200720c */ /* 0x040fe20003fa4070 */
[----:B------:R-:W-:Y:S01]  /*8330*/  @!P4 IMAD.MOV R5, RZ, RZ, -R5 ;  /* 0x000000ffff05c224 */ /* 0x000fe200078e0a05 */
[C---:B------:R-:W-:Y:S01]  /*8340*/  ISETP.GT.U32.AND P4, PT, R2.reuse, R6, PT ;  /* 0x000000060200720c */ /* 0x040fe20003f84070 */
[----:B------:R-:W-:Y:S02]  /*8350*/  IMAD.MOV R0, RZ, RZ, -R0 ;  /* 0x000000ffff007224 */ /* 0x000fe400078e0a00 */
[----:B------:R-:W-:Y:S01]  /*8360*/  IMAD.MOV.U32 R11, RZ, RZ, R8 ;  /* 0x000000ffff0b7224 */ /* 0x000fe200078e0008 */
[----:B------:R0:W-:Y:S01]  /*8370*/  STL [R1+0x5d4], R5 ;  /* 0x0005d40501007387 */ /* 0x0001e20000100800 */
[----:B------:R-:W-:Y:S02]  /*8380*/  IMAD R7, R2, R0, R7 ;  /* 0x0000000002077224 */ /* 0x000fe400078e0207 */
[----:B------:R-:W-:-:S02]  /*8390*/  @!P6 IMAD.MOV R11, RZ, RZ, -R11 ;  /* 0x000000ffff0be224 */ /* 0x000fc400078e0a0b */
[----:B------:R-:W-:Y:S01]  /*83a0*/  VIADD R10, R28, 0x167 ;  /* 0x000001671c0a7836 */ /* 0x000fe20000000000 */
[----:B------:R-:W-:Y:S01]  /*83b0*/  ISETP.GT.U32.AND P6, PT, R2, R7, PT ;  /* 0x000000070200720c */ /* 0x000fe20003fc4070 */
[--C-:B------:R-:W-:Y:S02]  /*83c0*/  @!P5 IMAD.IADD R14, R14, 0x1, -R2.reuse ;  /* 0x000000010e0ed824 */ /* 0x100fe400078e0a02 */
[----:B------:R-:W-:Y:S01]  /*83d0*/  @!P4 IMAD.IADD R6, R6, 0x1, -R2 ;  /* 0x000000010606c824 */ /* 0x000fe200078e0a02 */
[----:B------:R-:W-:Y:S01]  /*83e0*/  ISETP.GE.AND P4, PT, R10, RZ, PT ;  /* 0x000000ff0a00720c */ /* 0x000fe20003f86270 */
[----:B0-----:R-:W-:Y:S01]  /*83f0*/  IMAD.MOV.U32 R5, RZ, RZ, R12 ;  /* 0x000000ffff057224 */ /* 0x001fe200078e000c */
[----:B------:R-:W-:Y:S01]  /*8400*/  ISETP.GT.U32.AND P5, PT, R2, R14, PT ;  /* 0x0000000e0200720c */ /* 0x000fe20003fa4070 */
[C---:B------:R-:W-:Y:S01]  /*8410*/  VIADD R12, R28.reuse, 0x166 ;  /* 0x000001661c0c7836 */ /* 0x040fe20000000000 */
[----:B------:R-:W-:Y:S01]  /*8420*/  IABS R10, R10 ;  /* 0x0000000a000a7213 */ /* 0x000fe20000000000 */
[----:B------:R-:W-:Y:S01]  /*8430*/  @!P0 IMAD.MOV R5, RZ, RZ, -R5 ;  /* 0x000000ffff058224 */ /* 0x000fe200078e0a05 */
[----:B------:R-:W-:Y:S01]  /*8440*/  ISETP.GE.AND P0, PT, R13, RZ, PT ;  /* 0x000000ff0d00720c */ /* 0x000fe20003f06270 */
[C---:B------:R-:W-:Y:S01]  /*8450*/  VIADD R0, R28.reuse, 0x165 ;  /* 0x000001651c007836 */ /* 0x040fe20000000000 */
[----:B------:R-:W-:Y:S01]  /*8460*/  IABS R13, R13 ;  /* 0x0000000d000d7213 */ /* 0x000fe20000000000 */
[----:B------:R-:W-:Y:S01]  /*8470*/  @!P6 IMAD.IADD R7, R7, 0x1, -R2 ;  /* 0x000000010707e824 */ /* 0x000fe200078e0a02 */
[----:B------:R0:W-:Y:S01]  /*8480*/  STL [R1+0x5d8], R5 ;  /* 0x0005d80501007387 */ /* 0x0001e20000100800 */
[----:B------:R-:W-:-:S02]  /*8490*/  VIADD R19, R28, 0x164 ;  /* 0x000001641c137836 */ /* 0x000fc40000000000 */
[C---:B------:R-:W-:Y:S01]  /*84a0*/  IMAD.HI.U32 R9, R3.reuse, R13, RZ ;  /* 0x0000000d03097227 */ /* 0x040fe200078e00ff */
[----:B------:R2:W-:Y:S01]  /*84b0*/  STL [R1+0x5dc], R11 ;  /* 0x0005dc0b01007387 */ /* 0x0005e20000100800 */
[----:B------:R-:W-:Y:S02]  /*84c0*/  ISETP.GT.U32.AND P6, PT, R2, R7, PT ;  /* 0x000000070200720c */ /* 0x000fe40003fc4070 */
[----:B------:R-:W-:Y:S02]  /*84d0*/  IMAD.MOV R8, RZ, RZ, -R9 ;  /* 0x000000ffff087224 */ /* 0x000fe400078e0a09 */
[----:B------:R-:W-:Y:S02]  /*84e0*/  @!P5 IMAD.IADD R14, R14, 0x1, -R2 ;  /* 0x000000010e0ed824 */ /* 0x000fe400078e0a02 */
[----:B0-----:R-:W-:Y:S02]  /*84f0*/  IMAD.MOV.U32 R5, RZ, RZ, R6 ;  /* 0x000000ffff057224 */ /* 0x001fe400078e0006 */
[----:B------:R-:W-:Y:S01]  /*8500*/  IMAD R13, R2, R8, R13 ;  /* 0x00000008020d7224 */ /* 0x000fe200078e020d */
[----:B--2---:R-:W-:Y:S01]  /*8510*/  IABS R11, R0 ;  /* 0x00000000000b7213 */ /* 0x004fe20000000000 */
[----:B------:R-:W-:Y:S01]  /*8520*/  @!P1 IMAD.MOV R5, RZ, RZ, -R5 ;  /* 0x000000ffff059224 */ /* 0x000fe200078e0a05 */
[----:B------:R-:W-:Y:S01]  /*8530*/  ISETP.GE.AND P1, PT, R12, RZ, PT ;  /* 0x000000ff0c00720c */ /* 0x000fe20003f26270 */
[----:B------:R-:W-:Y:S01]  /*8540*/  IMAD.HI.U32 R6, R3, R10, RZ ;  /* 0x0000000a03067227 */ /* 0x000fe200078e00ff */
[----:B------:R-:W-:-:S02]  /*8550*/  IABS R12, R12 ;  /* 0x0000000c000c7213 */ /* 0x000fc40000000000 */
[----:B------:R-:W-:Y:S01]  /*8560*/  ISETP.GT.U32.AND P5, PT, R2, R13, PT ;  /* 0x0000000d0200720c */ /* 0x000fe20003fa4070 */
[C---:B------:R-:W-:Y:S01]  /*8570*/  IMAD.HI.U32 R9, R3.reuse, R11, RZ ;  /* 0x0000000b03097227 */ /* 0x040fe200078e00ff */
[----:B------:R0:W-:Y:S03]  /*8580*/  STL [R1+0x7b8], R5 ;  /* 0x0007b80501007387 */ /* 0x0001e60000100800 */
        /* <DEDUP_REMOVED lines=15> */
[----:B------:R-:W-:Y:S01]  /*8680*/  VIADD R16, R28, 0x163 ;  /* 0x000001631c107836 */ /* 0x000fe20000000000 */
[----:B------:R0:W-:Y:S01]  /*8690*/  STL [R1+0x654], R5 ;  /* 0x0006540501007387 */ /* 0x0001e20000100800 */
[----:B------:R-:W-:-:S03]  /*86a0*/  IMAD.HI.U32 R8, R3, R6, RZ ;  /* 0x0000000603087227 */ /* 0x000fc600078e00ff */
[----:B------:R-:W-:Y:S01]  /*86b0*/  IABS R15, R16 ;  /* 0x00000010000f7213 */ /* 0x000fe20000000000 */
[----:B------:R-:W-:Y:S02]  /*86c0*/  IMAD.MOV R8, RZ, RZ, -R8 ;  /* 0x000000ffff087224 */ /* 0x000fe400078e0a08 */
[--C-:B------:R-:W-:Y:S02]  /*86d0*/  @!P6 IMAD.IADD R12, R12, 0x1, -R2.reuse ;  /* 0x000000010c0ce824 */ /* 0x100fe400078e0a02 */
[--C-:B------:R-:W-:Y:S01]  /*86e0*/  @!P3 IMAD.IADD R10, R10, 0x1, -R2.reuse ;  /* 0x000000010a0ab824 */ /* 0x100fe200078e0a02 */
[C---:B------:R-:W-:Y:S01]  /*86f0*/  ISETP.GT.U32.AND P3, PT, R2.reuse, R13, PT ;  /* 0x0000000d0200720c */ /* 0x040fe20003f64070 */
[----:B------:R-:W-:Y:S01]  /*8700*/  @!P5 IMAD.IADD R11, R11, 0x1, -R2 ;  /* 0x000000010b0bd824 */ /* 0x000fe200078e0a02 */
[C---:B------:R-:W-:Y:S01]  /*8710*/  ISETP.GT.U32.AND P5, PT, R2.reuse, R12, PT ;  /* 0x0000000c0200720c */ /* 0x040fe20003fa4070 */
[----:B0-----:R-:W-:Y:S01]  /*8720*/  IMAD.MOV.U32 R5, RZ, RZ, R7 ;  /* 0x000000ffff057224 */ /* 0x001fe200078e0007 */
[----:B------:R-:W-:Y:S01]  /*8730*/  ISETP.GT.U32.AND P6, PT, R2, R10, PT ;  /* 0x0000000a0200720c */ /* 0x000fe20003fc4070 */
[----:B------:R-:W-:-:S04]  /*8740*/  IMAD.HI.U32 R7, R3, R15, RZ ;  /* 0x0000000f03077227 */ /* 0x000fc800078e00ff */
        /* <DEDUP_REMOVED lines=11> */
[C---:B------:R-:W-:Y:S02]  /*8800*/  VIADD R9, R28.reuse, 0x162 ;  /* 0x000001621c097836 */ /* 0x040fe40000000000 */
[--C-:B------:R-:W-:Y:S01]  /*8810*/  @!P2 IMAD.IADD R11, R11, 0x1, -R2.reuse ;  /* 0x000000010b0ba824 */ /* 0x100fe200078e0a02 */
[----:B------:R-:W-:Y:S01]  /*8820*/  ISETP.GE.AND P2, PT, R19, RZ, PT ;  /* 0x000000ff1300720c */ /* 0x000fe20003f46270 */
[----:B------:R-:W-:Y:S01]  /*8830*/  VIADD R8, R28, 0x161 ;  /* 0x000001611c087836 */ /* 0x000fe20000000000 */
[----:B------:R-:W-:Y:S01]  /*8840*/  IABS R19, R7 ;  /* 0x0000000700137213 */ /* 0x000fe20000000000 */
[--C-:B------:R-:W-:Y:S01]  /*8850*/  @!P6 IMAD.IADD R10, R10, 0x1, -R2.reuse ;  /* 0x000000010a0ae824 */ /* 0x100fe200078e0a02 */
[----:B------:R-:W-:Y:S01]  /*8860*/  IABS R18, R9 ;  /* 0x0000000900127213 */ /* 0x000fe20000000000 */
[--C-:B------:R-:W-:Y:S01]  /*8870*/  @!P3 IMAD.IADD R6, R6, 0x1, -R2.reuse ;  /* 0x000000010606b824 */ /* 0x100fe200078e0a02 */
[----:B------:R-:W-:Y:S01]  /*8880*/  ISETP.GE.AND P3, PT, R16, RZ, PT ;  /* 0x000000ff1000720c */ /* 0x000fe20003f66270 */
[----:B------:R-:W-:Y:S01]  /*8890*/  @!P5 IMAD.IADD R15, R15, 0x1, -R2 ;  /* 0x000000010f0fd824 */ /* 0x000fe200078e0a02 */
[----:B------:R-:W-:Y:S01]  /*88a0*/  IABS R17, R8 ;  /* 0x0000000800117213 */ /* 0x000fe20000000000 */
[----:B------:R-:W-:Y:S01]  /*88b0*/  IMAD.MOV.U32 R16, RZ, RZ, R19 ;  /* 0x000000ffff107224 */ /* 0x000fe200078e0013 */
[----:B------:R-:W-:Y:S01]  /*88c0*/  ISETP.GE.AND P6, PT, R0, RZ, PT ;  /* 0x000000ff0000720c */ /* 0x000fe20003fc6270 */
[----:B------:R-:W-:Y:S01]  /*88d0*/  IMAD.HI.U32 R14, R3, R18, RZ ;  /* 0x00000012030e7227 */ /* 0x000fe200078e00ff */
[----:B------:R-:W-:-:S03]  /*88e0*/  ISETP.GT.U32.AND P5, PT, R2, R15, PT ;  /* 0x0000000f0200720c */ /* 0x000fc60003fa4070 */
[----:B------:R-:W-:Y:S02]  /*88f0*/  IMAD.MOV.U32 R20, RZ, RZ, R13 ;  /* 0x000000ffff147224 */ /* 0x000fe400078e000d */
        /* <DEDUP_REMOVED lines=52> */
[----:B------:R-:W-:Y:S01]  /*8c40*/  IMAD.MOV.U32 R20, RZ, RZ, R15 ;  /* 0x000000ffff147224 */ /* 0x000fe200078e000f */
[----:B------:R0:W-:Y:S01]  /*8c50*/  STL [R1+0x64c], R5 ;  /* 0x00064c0501007387 */ /* 0x0001e20000100800 */
[----:B------:R-:W-:Y:S01]  /*8c60*/  @!P5 IMAD.IADD R7, R7, 0x1, -R2 ;  /* 0x000000010707d824 */ /* 0x000fe200078e0a02 */
[----:B------:R-:W-:Y:S01]  /*8c70*/  IABS R14, R11 ;  /* 0x0000000b000e7213 */ /* 0x000fe20000000000 */
[----:B------:R-:W-:-:S02]  /*8c80*/  VIADD R6, R28, 0x15c ;  /* 0x0000015c1c067836 */ /* 0x000fc40000000000 */
[----:B------:R-:W-:Y:S01]  /*8c90*/  @!P3 IMAD.MOV R20, RZ, RZ, -R20 ;  /* 0x000000ffff14b224 */ /* 0x000fe200078e0a14 */
[----:B------:R-:W-:Y:S01]  /*8ca0*/  ISETP.GT.U32.AND P3, PT, R2, R7, PT ;  /* 0x000000070200720c */ /* 0x000fe20003f64070 */
[----:B------:R-:W-:Y:S01]  /*8cb0*/  @!P6 IMAD.IADD R13, R13, 0x1, -R2 ;  /* 0x000000010d0de824 */ /* 0x000fe200078e0a02 */
[----:B------:R-:W-:Y:S01]  /*8cc0*/  IABS R10, R6 ;  /* 0x00000006000a7213 */ /* 0x000fe20000000000 */
[----:B------:R-:W-:Y:S01]  /*8cd0*/  IMAD.HI.U32 R15, R3, R12, RZ ;  /* 0x0000000c030f7227 */ /* 0x000fe200078e00ff */
[----:B------:R-:W-:Y:S01]  /*8ce0*/  STL [R1+0x644], R20 ;  /* 0x0006441401007387 */ /* 0x000fe20000100800 */
[----:B------:R-:W-:Y:S02]  /*8cf0*/  ISETP.GE.AND P6, PT, R8, RZ, PT ;  /* 0x000000ff0800720c */ /* 0x000fe40003fc6270 */
[----:B0-----:R-:W-:Y:S01]  /*8d00*/  IMAD.MOV.U32 R5, RZ, RZ, R18 ;  /* 0x000000ffff057224 */ /* 0x001fe200078e0012 */
[----:B------:R-:W-:Y:S01]  /*8d10*/  ISETP.GT.U32.AND P5, PT, R2, R13, PT ;  /* 0x0000000d0200720c */ /* 0x000fe20003fa4070 */
[----:B------:R-:W-:Y:S01]  /*8d20*/  @!P2 IMAD.IADD R17, R17, 0x1, -R2 ;  /* 0x000000011111a824 */ /* 0x000fe200078e0a02 */
[----:B------:R-:W-:Y:S01]  /*8d30*/  ISETP.GE.AND P2, PT, R0, RZ, PT ;  /* 0x000000ff0000720c */ /* 0x000fe20003f46270 */
[----:B------:R-:W-:-:S04]  /*8d40*/  IMAD.HI.U32 R19, R3, R14, RZ ;  /* 0x0000000e03137227 */ /* 0x000fc800078e00ff */
[----:B------:R-:W-:Y:S02]  /*8d50*/  IMAD.MOV R15, RZ, RZ, -R15 ;  /* 0x000000ffff0f7224 */ /* 0x000fe400078e0a0f */
[----:B------:R-:W-:Y:S02]  /*8d60*/  @!P1 IMAD.MOV R5, RZ, RZ, -R5 ;  /* 0x000000ffff059224 */ /* 0x000fe400078e0a05 */
[----:B------:R-:W-:Y:S02]  /*8d70*/  IMAD.MOV R19, RZ, RZ, -R19 ;  /* 0x000000ffff137224 */ /* 0x000fe400078e0a13 */
[----:B------:R-:W-:Y:S01]  /*8d80*/  @!P0 IMAD.MOV R17, RZ, RZ, -R17 ;  /* 0x000000ffff118224 */ /* 0x000fe200078e0a11 */
[----:B------:R-:W-:Y:S01]  /*8d90*/  ISETP.GE.AND P0, PT, R11, RZ, PT ;  /* 0x000000ff0b00720c */ /* 0x000fe20003f06270 */
[----:B------:R-:W-:Y:S01]  /*8da0*/  IMAD.HI.U32 R0, R3, R10, RZ ;  /* 0x0000000a03007227 */ /* 0x000fe200078e00ff */
[----:B------:R0:W-:Y:S03]  /*8db0*/  STL [R1+0x648], R5 ;  /* 0x0006480501007387 */ /* 0x0001e60000100800 */
[C---:B------:R-:W-:Y:S01]  /*8dc0*/  IMAD R11, R2.reuse, R15, R12 ;  /* 0x0000000f020b7224 */ /* 0x040fe200078e020c */
[----:B------:R-:W-:Y:S01]  /*8dd0*/  STL [R1+0x670], R17 ;  /* 0x0006701101007387 */ /* 0x000fe20000100800 */
[----:B------:R-:W-:-:S02]  /*8de0*/  IMAD R14, R2, R19, R14 ;  /* 0x00000013020e7224 */ /* 0x000fc400078e020e */
[----:B------:R-:W-:Y:S02]  /*8df0*/  IMAD.MOV R0, RZ, RZ, -R0 ;  /* 0x000000ffff007224 */ /* 0x000fe400078e0a00 */
[----:B------:R-:W-:Y:S01]  /*8e00*/  @!P3 IMAD.IADD R7, R7, 0x1, -R2 ;  /* 0x000000010707b824 */ /* 0x000fe200078e0a02 */
[C---:B------:R-:W-:Y:S01]  /*8e10*/  ISETP.GT.U32.AND P3, PT, R2.reuse, R11, PT ;  /* 0x0000000b0200720c */ /* 0x040fe20003f64070 */
[----:B0-----:R-:W-:Y:S01]  /*8e20*/  IMAD.MOV.U32 R5, RZ, RZ, R16 ;  /* 0x000000ffff057224 */ /* 0x001fe200078e0010 */
[C---:B------:R-:W-:Y:S01]  /*8e30*/  ISETP.GT.U32.AND P1, PT, R2.reuse, R14, PT ;  /* 0x0000000e0200720c */ /* 0x040fe20003f24070 */
[C---:B------:R-:W-:Y:S02]  /*8e40*/  IMAD R10, R2.reuse, R0, R10 ;  /* 0x00000000020a7224 */ /* 0x040fe400078e020a */
[----:B------:R-:W-:Y:S02]  /*8e50*/  @!P4 IMAD.MOV R5, RZ, RZ, -R5 ;  /* 0x000000ffff05c224 */ /* 0x000fe400078e0a05 */
[----:B------:R-:W-:Y:S01]  /*8e60*/  @!P5 IMAD.IADD R13, R13, 0x1, -R2 ;  /* 0x000000010d0dd824 */ /* 0x000fe200078e0a02 */
[----:B------:R-:W-:Y:S01]  /*8e70*/  ISETP.GT.U32.AND P4, PT, R2, R10, PT ;  /* 0x0000000a0200720c */ /* 0x000fe20003f84070 */
[----:B------:R-:W-:Y:S01]  /*8e80*/  VIADD R8, R28, 0x15a ;  /* 0x0000015a1c087836 */ /* 0x000fe20000000000 */
[----:B------:R0:W-:Y:S01]  /*8e90*/  STL [R1+0x674], R5 ;  /* 0x0006740501007387 */ /* 0x0001e20000100800 */
[----:B------:R-:W-:Y:S01]  /*8ea0*/  ISETP.GE.AND P5, PT, R6, RZ, PT ;  /* 0x000000ff0600720c */ /* 0x000fe20003fa6270 */
[----:B------:R-:W-:-:S02]  /*8eb0*/  VIADD R6, R28, 0x159 ;  /* 0x000001591c067836 */ /* 0x000fc40000000000 */
[--C-:B------:R-:W-:Y:S01]  /*8ec0*/  @!P3 IMAD.IADD R11, R11, 0x1, -R2.reuse ;  /* 0x000000010b0bb824 */ /* 0x100fe200078e0a02 */
[----:B------:R-:W-:Y:S01]  /*8ed0*/  IABS R0, R8 ;  /* 0x0000000800007213 */ /* 0x000fe20000000000 */
[----:B------:R-:W-:Y:S01]  /*8ee0*/  @!P1 IMAD.IADD R14, R14, 0x1, -R2 ;  /* 0x000000010e0e9824 */ /* 0x000fe200078e0a02 */
[----:B------:R-:W-:Y:S01]  /*8ef0*/  ISETP.GE.AND P1, PT, R9, RZ, PT ;  /* 0x000000ff0900720c */ /* 0x000fe20003f26270 */
[----:B------:R-:W-:Y:S01]  /*8f00*/  VIADD R9, R28, 0x158 ;  /* 0x000001581c097836 */ /* 0x000fe20000000000 */
[----:B------:R-:W-:Y:S01]  /*8f10*/  ISETP.GT.U32.AND P3, PT, R2, R11, PT ;  /* 0x0000000b0200720c */ /* 0x000fe20003f64070 */
[----:B0-----:R-:W-:Y:S01]  /*8f20*/  IMAD.MOV.U32 R5, RZ, RZ, R13 ;  /* 0x000000ffff057224 */ /* 0x001fe200078e000d */
[----:B------:R-:W-:Y:S01]  /*8f30*/  IABS R13, R6 ;  /* 0x00000006000d7213 */ /* 0x000fe20000000000 */
[----:B------:R-:W-:-:S04]  /*8f40*/  IMAD.HI.U32 R12, R3, R0, RZ ;  /* 0x00000000030c7227 */ /* 0x000fc800078e00ff */
[----:B------:R-:W-:Y:S01]  /*8f50*/  @!P2 IMAD.MOV R5, RZ, RZ, -R5 ;  /* 0x000000ffff05a224 */ /* 0x000fe200078e0a05 */
[----:B------:R-:W-:Y:S01]  /*8f60*/  ISETP.GT.U32.AND P2, PT, R2, R14, PT ;  /* 0x0000000e0200720c */ /* 0x000fe20003f44070 */
[----:B------:R-:W-:Y:S02]  /*8f70*/  @!P4 IMAD.IADD R10, R10, 0x1, -R2 ;  /* 0x000000010a0ac824 */ /* 0x000fe400078e0a02 */
[----:B------:R-:W-:Y:S01]  /*8f80*/  IMAD.MOV R12, RZ, RZ, -R12 ;  /* 0x000000ffff0c7224 */ /* 0x000fe200078e0a0c */
[----:B------:R0:W-:Y:S01]  /*8f90*/  STL [R1+0x678], R5 ;  /* 0x0006780501007387 */ /* 0x0001e20000100800 */
[----:B------:R-:W-:Y:S01]  /*8fa0*/  @!P3 IMAD.IADD R11, R11, 0x1, -R2 ;  /* 0x000000010b0bb824 */ /* 0x000fe200078e0a02 */
[C---:B------:R-:W-:Y:S01]  /*8fb0*/  ISETP.GT.U32.AND P4, PT, R2.reuse, R10, PT ;  /* 0x0000000a0200720c */ /* 0x040fe20003f84070 */
[----:B------:R-:W-:Y:S01]  /*8fc0*/  IMAD R0, R2, R12, R0 ;  /* 0x0000000c02007224 */ /* 0x000fe200078e0200 */
[----:B------:R-:W-:Y:S01]  /*8fd0*/  IABS R12, R9 ;  /* 0x00000009000c7213 */ /* 0x000fe20000000000 */
[----:B------:R-:W-:-:S04]  /*8fe0*/  VIADD R19, R28, 0x145 ;  /* 0x000001451c137836 */ /* 0x000fc80000000000 */
[----:B------:R-:W-:Y:S01]  /*8ff0*/  @!P2 IMAD.IADD R14, R14, 0x1, -R2 ;  /* 0x000000010e0ea824 */ /* 0x000fe200078e0a02 */
[----:B------:R-:W-:Y:S01]  /*9000*/  ISETP.GT.U32.AND P2, PT, R2, R0, PT ;  /* 0x000000000200720c */ /* 0x000fe20003f44070 */
[----:B0-----:R-:W-:Y:S01]  /*9010*/  IMAD.MOV.U32 R5, RZ, RZ, R7 ;  /* 0x000000ffff057224 */ /* 0x001fe200078e0007 */
[----:B------:R-:W-:Y:S01]  /*9020*/  IABS R20, R19 ;  /* 0x0000001300147213 */ /* 0x000fe20000000000 */
        /* <DEDUP_REMOVED lines=9> */
[----:B------:R-:W-:Y:S01]  /*90c0*/  IMAD.HI.U32 R16, R3, R12, RZ ;  /* 0x0000000c03107227 */ /* 0x000fe200078e00ff */
[----:B------:R0:W-:Y:S02]  /*90d0*/  STL [R1+0x7b4], R5 ;  /* 0x0007b40501007387 */ /* 0x0001e40000100800 */
[----:B------:R-:W-:Y:S01]  /*90e0*/  IABS R8, R6 ;  /* 0x0000000600087213 */ /* 0x000fe20000000000 */
[----:B------:R-:W-:-:S02]  /*90f0*/  IMAD.MOV R16, RZ, RZ, -R16 ;  /* 0x000000ffff107224 */ /* 0x000fc400078e0a10 */
[----:B------:R-:W-:Y:S01]  /*9100*/  @!P2 IMAD.IADD R0, R0, 0x1, -R2 ;  /* 0x000000010000a824 */ /* 0x000fe200078e0a02 */
[----:B------:R-:W-:Y:S01]  /*9110*/  ISETP.GE.AND P2, PT, R9, RZ, PT ;  /* 0x000000ff0900720c */ /* 0x000fe20003f46270 */
[----:B------:R-:W-:Y:S02]  /*9120*/  IMAD R12, R2, R16, R12 ;  /* 0x00000010020c7224 */ /* 0x000fe400078e020c */
[----:B------:R-:W-:Y:S02]  /*9130*/  VIADD R7, R28, 0x156 ;  /* 0x000001561c077836 */ /* 0x000fe40000000000 */
[----:B------:R-:W-:Y:S02]  /*9140*/  @!P3 IMAD.IADD R13, R13, 0x1, -R2 ;  /* 0x000000010d0db824 */ /* 0x000fe400078e0a02 */
[----:B0-----:R-:W-:Y:S01]  /*9150*/  IMAD.MOV.U32 R5, RZ, RZ, R14 ;  /* 0x000000ffff057224 */ /* 0x001fe200078e000e */
[----:B------:R-:W-:Y:S01]  /*9160*/  IABS R15, R7 ;  /* 0x00000007000f7213 */ /* 0x000fe20000000000 */
[----:B------:R-:W-:Y:S01]  /*9170*/  IMAD.MOV.U32 R14, RZ, RZ, R10 ;  /* 0x000000ffff0e7224 */ /* 0x000fe200078e000a */
[C---:B------:R-:W-:Y:S01]  /*9180*/  ISETP.GT.U32.AND P3, PT, R2.reuse, R13, PT ;  /* 0x0000000d0200720c */ /* 0x040fe20003f64070 */
[----:B------:R-:W-:Y:S01]  /*9190*/  @!P0 IMAD.MOV R5, RZ, RZ, -R5 ;  /* 0x000000ffff058224 */ /* 0x000fe200078e0a05 */
[----:B------:R-:W-:Y:S01]  /*91a0*/  ISETP.GT.U32.AND P0, PT, R2, R0, PT ;  /* 0x000000000200720c */ /* 0x000fe20003f04070 */
[----:B------:R-:W-:-:S03]  /*91b0*/  IMAD.HI.U32 R9, R3, R8, RZ ;  /* 0x0000000803097227 */ /* 0x000fc600078e00ff */
[----:B------:R0:W-:Y:S01]  /*91c0*/  STL [R1+0x6c0], R5 ;  /* 0x0006c00501007387 */ /* 0x0001e20000100800 */
[----:B------:R-:W-:Y:S01]  /*91d0*/  @!P5 IMAD.MOV R14, RZ, RZ, -R14 ;  /* 0x000000ffff0ed224 */ /* 0x000fe200078e0a0e */
[C---:B------:R-:W-:Y:S01]  /*91e0*/  ISETP.GT.U32.AND P5, PT, R2.reuse, R12, PT ;  /* 0x0000000c0200720c */ /* 0x040fe20003fa4070 */
[----:B------:R-:W-:Y:S02]  /*91f0*/  IMAD.MOV R9, RZ, RZ, -R9 ;  /* 0x000000ffff097224 */ /* 0x000fe400078e0a09 */
[----:B------:R-:W-:Y:S01]  /*9200*/  IMAD.HI.U32 R10, R3, R15, RZ ;  /* 0x0000000f030a7227 */ /* 0x000fe200078e00ff */
[----:B------:R2:W-:Y:S03]  /*9210*/  STL [R1+0x688], R14 ;  /* 0x0006880e01007387 */ /* 0x0005e60000100800 */
[----:B------:R-:W-:Y:S02]  /*9220*/  IMAD R8, R2, R9, R8 ;  /* 0x0000000902087224 */ /* 0x000fe400078e0208 */
[----:B------:R-:W-:-:S02]  /*9230*/  @!P3 IMAD.IADD R13, R13, 0x1, -R2 ;  /* 0x000000010d0db824 */ /* 0x000fc400078e0a02 */
[----:B------:R-:W-:Y:S01]  /*9240*/  IMAD.MOV R10, RZ, RZ, -R10 ;  /* 0x000000ffff0a7224 */ /* 0x000fe200078e0a0a */
[----:B------:R-:W-:Y:S01]  /*9250*/  ISETP.GT.U32.AND P3, PT, R2, R8, PT ;  /* 0x000000080200720c */ /* 0x000fe20003f64070 */
[--C-:B------:R-:W-:Y:S01]  /*9260*/  @!P0 IMAD.IADD R0, R0, 0x1, -R2.reuse ;  /* 0x0000000100008824 */ /* 0x100fe200078e0a02 */
[----:B------:R-:W-:Y:S01]  /*9270*/  ISETP.GE.AND P0, PT, R7, RZ, PT ;  /* 0x000000ff0700720c */ /* 0x000fe20003f06270 */
[----:B------:R-:W-:Y:S02]  /*9280*/  @!P5 IMAD.IADD R12, R12, 0x1, -R2 ;  /* 0x000000010c0cd824 */ /* 0x000fe400078e0a02 */
[----:B0-----:R-:W-:Y:S02]  /*9290*/  IMAD.MOV.U32 R5, RZ, RZ, R11 ;  /* 0x000000ffff057224 */ /* 0x001fe400078e000b */
[C---:B------:R-:W-:Y:S01]  /*92a0*/  IMAD R15, R2.reuse, R10, R15 ;  /* 0x0000000a020f7224 */ /* 0x040fe200078e020f */
[----:B------:R-:W-:Y:S01]  /*92b0*/  ISETP.GT.U32.AND P5, PT, R2, R12, PT ;  /* 0x0000000c0200720c */ /* 0x000fe20003fa4070 */
[----:B--2---:R-:W-:-:S02]  /*92c0*/  IMAD.MOV.U32 R14, RZ, RZ, R0 ;  /* 0x000000ffff0e7224 */ /* 0x004fc400078e0000 */
[----:B------:R-:W-:Y:S01]  /*92d0*/  @!P1 IMAD.MOV R5, RZ, RZ, -R5 ;  /* 0x000000ffff059224 */ /* 0x000fe200078e0a05 */
[----:B------:R-:W-:Y:S01]  /*92e0*/  ISETP.GE.AND P1, PT, R6, RZ, PT ;  /* 0x000000ff0600720c */ /* 0x000fe20003f26270 */
[----:B------:R-:W-:Y:S01]  /*92f0*/  @!P6 IMAD.MOV R14, RZ, RZ, -R14 ;  /* 0x000000ffff0ee224 */ /* 0x000fe200078e0a0e */
[----:B------:R-:W-:Y:S01]  /*9300*/  ISETP.GT.U32.AND P6, PT, R2, R15, PT ;  /* 0x0000000f0200720c */ /* 0x000fe20003fc4070 */
[--C-:B------:R-:W-:Y:S01]  /*9310*/  @!P3 IMAD.IADD R8, R8, 0x1, -R2.reuse ;  /* 0x000000010808b824 */ /* 0x100fe200078e0a02 */
[----:B------:R0:W-:Y:S01]  /*9320*/  STL [R1+0x6b0], R5 ;  /* 0x0006b00501007387 */ /* 0x0001e20000100800 */
[C---:B------:R-:W-:Y:S02]  /*9330*/  VIADD R11, R28.reuse, 0x155 ;  /* 0x000001551c0b7836 */ /* 0x040fe40000000000 */
[----:B------:R-:W-:Y:S01]  /*9340*/  VIADD R10, R28, 0x154 ;  /* 0x000001541c0a7836 */ /* 0x000fe20000000000 */
[----:B------:R-:W-:Y:S01]  /*9350*/  ISETP.GT.U32.AND P3, PT, R2, R8, PT ;  /* 0x000000080200720c */ /* 0x000fe20003f64070 */
[----:B------:R-:W-:Y:S01]  /*9360*/  @!P5 IMAD.IADD R12, R12, 0x1, -R2 ;  /* 0x000000010c0cd824 */ /* 0x000fe200078e0a02 */
[----:B------:R-:W-:Y:S01]  /*9370*/  IABS R7, R11 ;  /* 0x0000000b00077213 */ /* 0x000fe20000000000 */
[----:B------:R-:W-:Y:S01]  /*9380*/  STL [R1+0x6bc], R14 ;  /* 0x0006bc0e01007387 */ /* 0x000fe20000100800 */
[----:B------:R-:W-:Y:S01]  /*9390*/  IABS R9, R10 ;  /* 0x0000000a00097213 */ /* 0x000fe20000000000 */
[----:B------:R-:W-:Y:S01]  /*93a0*/  VIADD R6, R28, 0x153 ;  /* 0x000001531c067836 */ /* 0x000fe20000000000 */
[----:B------:R-:W-:Y:S01]  /*93b0*/  ISETP.GE.AND P5, PT, R10, RZ, PT ;  /* 0x000000ff0a00720c */ /* 0x000fe20003fa6270 */
[----:B0-----:R-:W-:-:S02]  /*93c0*/  IMAD.MOV.U32 R5, RZ, RZ, R13 ;  /* 0x000000ffff057224 */ /* 0x001fc400078e000d */
[----:B------:R-:W-:Y:S01]  /*93d0*/  @!P6 IMAD.IADD R15, R15, 0x1, -R2 ;  /* 0x000000010f0fe824 */ /* 0x000fe200078e0a02 */
[----:B------:R-:W-:Y:S01]  /*93e0*/  IABS R0, R6 ;  /* 0x0000000600007213 */ /* 0x000fe20000000000 */
[----:B------:R-:W-:Y:S01]  /*93f0*/  @!P4 IMAD.MOV R5, RZ, RZ, -R5 ;  /* 0x000000ffff05c224 */ /* 0x000fe200078e0a05 */
[----:B------:R-:W-:Y:S01]  /*9400*/  ISETP.GE.AND P4, PT, R11, RZ, PT ;  /* 0x000000ff0b00720c */ /* 0x000fe20003f86270 */
[C---:B------:R-:W-:Y:S01]  /*9410*/  IMAD.HI.U32 R13, R3.reuse, R7, RZ ;  /* 0x00000007030d7227 */ /* 0x040fe200078e00ff */
[----:B------:R-:W-:Y:S02]  /*9420*/  ISETP.GT.U32.AND P6, PT, R2, R15, PT ;  /* 0x0000000f0200720c */ /* 0x000fe40003fc4070 */
        /* <DEDUP_REMOVED lines=22> */
[C---:B------:R-:W-:Y:S01]  /*9590*/  VIADD R8, R28.reuse, 0x151 ;  /* 0x000001511c087836 */ /* 0x040fe20000000000 */
[----:B------:R-:W-:Y:S01]  /*95a0*/  IABS R11, R11 ;  /* 0x0000000b000b7213 */ /* 0x000fe20000000000 */
[----:B------:R-:W-:Y:S01]  /*95b0*/  VIADD R10, R28, 0x14f ;  /* 0x0000014f1c0a7836 */ /* 0x000fe20000000000 */
[----:B------:R0:W-:Y:S01]  /*95c0*/  STL [R1+0x6e8], R5 ;  /* 0x0006e80501007387 */ /* 0x0001e20000100800 */
[----:B------:R-:W-:Y:S01]  /*95d0*/  ISETP.GT.U32.AND P3, PT, R2, R7, PT ;  /* 0x000000070200720c */ /* 0x000fe20003f64070 */
        /* <DEDUP_REMOVED lines=14> */
[--C-:B------:R-:W-:Y:S01]  /*96c0*/  @!P3 IMAD.IADD R7, R7, 0x1, -R2.reuse ;  /* 0x000000010707b824 */ /* 0x100fe200078e0a02 */
[----:B------:R-:W-:Y:S01]  /*96d0*/  ISETP.GE.AND P3, PT, R8, RZ, PT ;  /* 0x000000ff0800720c */ /* 0x000fe20003f66270 */
[----:B------:R-:W-:Y:S02]  /*96e0*/  IMAD R11, R2, R15, R11 ;  /* 0x0000000f020b7224 */ /* 0x000fe400078e020b */
[----:B------:R-:W-:Y:S02]  /*96f0*/  IMAD.MOV.U32 R18, RZ, RZ, R7 ;  /* 0x000000ffff127224 */ /* 0x000fe400078e0007 */
[--C-:B------:R-:W-:Y:S02]  /*9700*/  @!P0 IMAD.IADD R0, R0, 0x1, -R2.reuse ;  /* 0x0000000100008824 */ /* 0x100fe400078e0a02 */
[----:B------:R-:W-:Y:S01]  /*9710*/  @!P1 IMAD.IADD R6, R6, 0x1, -R2 ;  /* 0x0000000106069824 */ /* 0x000fe200078e0a02 */
[C---:B------:R-:W-:Y:S01]  /*9720*/  ISETP.GT.U32.AND P1, PT, R2.reuse, R11, PT ;  /* 0x0000000b0200720c */ /* 0x040fe20003f24070 */
[----:B------:R-:W-:Y:S01]  /*9730*/  IMAD.MOV R16, RZ, RZ, -R16 ;  /* 0x000000ffff107224 */ /* 0x000fe200078e0a10 */
[----:B------:R-:W-:Y:S01]  /*9740*/  ISETP.GT.U32.AND P0, PT, R2, R0, PT ;  /* 0x000000000200720c */ /* 0x000fe20003f04070 */
[----:B0-----:R-:W-:-:S02]  /*9750*/  IMAD.MOV.U32 R5, RZ, RZ, R6 ;  /* 0x000000ffff057224 */ /* 0x001fc400078e0006 */
[----:B------:R-:W-:-:S04]  /*9760*/  IMAD.HI.U32 R8, R3, R14, RZ ;  /* 0x0000000e03087227 */ /* 0x000fc800078e00ff */
[----:B------:R-:W-:Y:S02]  /*9770*/  @!P4 IMAD.MOV R18, RZ, RZ, -R18 ;  /* 0x000000ffff12c224 */ /* 0x000fe400078e0a12 */
[----:B------:R-:W-:Y:S01]  /*9780*/  @!P5 IMAD.MOV R5, RZ, RZ, -R5 ;  /* 0x000000ffff05d224 */ /* 0x000fe200078e0a05 */
[----:B------:R-:W-:Y:S01]  /*9790*/  ISETP.GE.AND P5, PT, R9, RZ, PT ;  /* 0x000000ff0900720c */ /* 0x000fe20003fa6270 */
[----:B------:R-:W-:Y:S01]  /*97a0*/  IMAD R12, R2, R16, R12 ;  /* 0x00000010020c7224 */ /* 0x000fe200078e020c */
[----:B------:R-:W-:Y:S01]  /*97b0*/  STL [R1+0x6c4], R18 ;  /* 0x0006c41201007387 */ /* 0x000fe20000100800 */
[----:B------:R-:W-:Y:S02]  /*97c0*/  IMAD.MOV R8, RZ, RZ, -R8 ;  /* 0x000000ffff087224 */ /* 0x000fe400078e0a08 */
[----:B------:R-:W-:Y:S01]  /*97d0*/  @!P0 IMAD.IADD R0, R0, 0x1, -R2 ;  /* 0x0000000100008824 */ /* 0x000fe200078e0a02 */
[----:B------:R0:W-:Y:S01]  /*97e0*/  STL [R1+0x6ac], R5 ;  /* 0x0006ac0501007387 */ /* 0x0001e20000100800 */
[C---:B------:R-:W-:Y:S01]  /*97f0*/  IMAD R14, R2.reuse, R8, R14 ;  /* 0x00000008020e7224 */ /* 0x040fe200078e020e */
[----:B------:R-:W-:Y:S01]  /*9800*/  ISETP.GT.U32.AND P4, PT, R2, R12, PT ;  /* 0x0000000c0200720c */ /* 0x000fe20003f84070 */
[----:B------:R-:W-:-:S04]  /*9810*/  IMAD.HI.U32 R17, R3, R13, RZ ;  /* 0x0000000d03117227 */ /* 0x000fc800078e00ff */
[----:B------:R-:W-:Y:S02]  /*9820*/  @!P1 IMAD.IADD R11, R11, 0x1, -R2 ;  /* 0x000000010b0b9824 */ /* 0x000fe400078e0a02 */
[----:B------:R-:W-:Y:S02]  /*9830*/  IMAD.MOV R17, RZ, RZ, -R17 ;  /* 0x000000ffff117224 */ /* 0x000fe400078e0a11 */
[----:B0-----:R-:W-:Y:S01]  /*9840*/  IMAD.MOV.U32 R5, RZ, RZ, R0 ;  /* 0x000000ffff057224 */ /* 0x001fe200078e0000 */
[C---:B------:R-:W-:Y:S01]  /*9850*/  ISETP.GT.U32.AND P1, PT, R2.reuse, R11, PT ;  /* 0x0000000b0200720c */ /* 0x040fe20003f24070 */
[C---:B------:R-:W-:Y:S02]  /*9860*/  IMAD R6, R2.reuse, R17, R13 ;  /* 0x0000001102067224 */ /* 0x040fe400078e020d */
[----:B------:R-:W-:Y:S01]  /*9870*/  @!P2 IMAD.MOV R5, RZ, RZ, -R5 ;  /* 0x000000ffff05a224 */ /* 0x000fe200078e0a05 */
[----:B------:R-:W-:Y:S01]  /*9880*/  ISETP.GT.U32.AND P2, PT, R2, R14, PT ;  /* 0x0000000e0200720c */ /* 0x000fe20003f44070 */
[----:B------:R-:W-:Y:S01]  /*9890*/  VIADD R7, R28, 0x14e ;  /* 0x0000014e1c077836 */ /* 0x000fe20000000000 */
[----:B------:R-:W-:Y:S01]  /*98a0*/  ISETP.GT.U32.AND P0, PT, R2, R6, PT ;  /* 0x000000060200720c */ /* 0x000fe20003f04070 */
[C---:B------:R-:W-:Y:S01]  /*98b0*/  VIADD R9, R28.reuse, 0x14c ;  /* 0x0000014c1c097836 */ /* 0x040fe20000000000 */
[----:B------:R0:W-:Y:S01]  /*98c0*/  STL [R1+0x6a8], R5 ;  /* 0x0006a80501007387 */ /* 0x0001e20000100800 */
[----:B------:R-:W-:Y:S01]  /*98d0*/  VIADD R8, R28, 0x14d ;  /* 0x0000014d1c087836 */ /* 0x000fe20000000000 */
[----:B------:R-:W-:Y:S01]  /*98e0*/  IABS R13, R7 ;  /* 0x00000007000d7213 */ /* 0x000fe20000000000 */
[--C-:B------:R-:W-:Y:S01]  /*98f0*/  @!P4 IMAD.IADD R12, R12, 0x1, -R2.reuse ;  /* 0x000000010c0cc824 */ /* 0x100fe200078e0a02 */
[----:B------:R-:W-:Y:S01]  /*9900*/  IABS R15, R9 ;  /* 0x00000009000f7213 */ /* 0x000fe20000000000 */
[----:B------:R-:W-:Y:S01]  /*9910*/  @!P1 IMAD.IADD R11, R11, 0x1, -R2 ;  /* 0x000000010b0b9824 */ /* 0x000fe200078e0a02 */
[----:B------:R-:W-:Y:S01]  /*9920*/  IABS R0, R8 ;  /* 0x0000000800007213 */ /* 0x000fe20000000000 */
[----:B------:R-:W-:Y:S01]  /*9930*/  IMAD.HI.U32 R16, R3, R13, RZ ;  /* 0x0000000d03107227 */ /* 0x000fe200078e00ff */
[----:B------:R-:W-:-:S02]  /*9940*/  ISETP.GT.U32.AND P4, PT, R2, R12, PT ;  /* 0x0000000c0200720c */ /* 0x000fc40003f84070 */
[----:B------:R-:W-:Y:S01]  /*9950*/  ISETP.GE.AND P1, PT, R10, RZ, PT ;  /* 0x000000ff0a00720c */ /* 0x000fe20003f26270 */
[----:B------:R-:W-:Y:S02]  /*9960*/  @!P2 IMAD.IADD R14, R14, 0x1, -R2 ;  /* 0x000000010e0ea824 */ /* 0x000fe400078e0a02 */
[----:B------:R-:W-:Y:S02]  /*9970*/  IMAD.MOV.U32 R10, RZ, RZ, R15 ;  /* 0x000000ffff0a7224 */ /* 0x000fe400078e000f */
[----:B------:R-:W-:Y:S01]  /*9980*/  IMAD.MOV R16, RZ, RZ, -R16 ;  /* 0x000000ffff107224 */ /* 0x000fe200078e0a10 */
[----:B------:R-:W-:Y:S01]  /*9990*/  ISETP.GT.U32.AND P2, PT, R2, R14, PT ;  /* 0x0000000e0200720c */ /* 0x000fe20003f44070 */
[----:B------:R-:W-:-:S04]  /*99a0*/  IMAD.HI.U32 R15, R3, R0, RZ ;  /* 0x00000000030f7227 */ /* 0x000fc800078e00ff */
[----:B------:R-:W-:Y:S02]  /*99b0*/  IMAD.MOV.U32 R17, RZ, RZ, R11 ;  /* 0x000000ffff117224 */ /* 0x000fe400078e000b */
[----:B------:R-:W-:Y:S02]  /*99c0*/  @!P0 IMAD.IADD R6, R6, 0x1, -R2 ;  /* 0x0000000106068824 */ /* 0x000fe400078e0a02 */
[----:B------:R-:W-:-:S03]  /*99d0*/  IMAD.HI.U32 R11, R3, R10, RZ ;  /* 0x0000000a030b7227 */ /* 0x000fc600078e00ff */
[C---:B------:R-:W-:Y:S01]  /*99e0*/  ISETP.GT.U32.AND P0, PT, R2.reuse, R6, PT ;  /* 0x000000060200720c */ /* 0x040fe20003f04070 */
[----:B------:R-:W-:Y:S02]  /*99f0*/  IMAD R13, R2, R16, R13 ;  /* 0x00000010020d7224 */ /* 0x000fe400078e020d */
[----:B------:R-:W-:Y:S02]  /*9a00*/  IMAD.MOV R15, RZ, RZ, -R15 ;  /* 0x000000ffff0f7224 */ /* 0x000fe400078e0a0f */
[----:B------:R-:W-:Y:S01]  /*9a10*/  @!P6 IMAD.MOV R17, RZ, RZ, -R17 ;  /* 0x000000ffff11e224 */ /* 0x000fe200078e0a11 */
[----:B------:R-:W-:Y:S01]  /*9a20*/  ISETP.GE.AND P6, PT, R7, RZ, PT ;  /* 0x000000ff0700720c */ /* 0x000fe20003fc6270 */
[----:B------:R-:W-:Y:S02]  /*9a30*/  IMAD.MOV R7, RZ, RZ, -R11 ;  /* 0x000000ffff077224 */ /* 0x000fe400078e0a0b */
[----:B------:R-:W-:Y:S01]  /*9a40*/  @!P4 IMAD.IADD R12, R12, 0x1, -R2 ;  /* 0x000000010c0cc824 */ /* 0x000fe200078e0a02 */
[C---:B------:R-:W-:Y:S01]  /*9a50*/  ISETP.GT.U32.AND P4, PT, R2.reuse, R13, PT ;  /* 0x0000000d0200720c */ /* 0x040fe20003f84070 */
[----:B------:R-:W-:Y:S01]  /*9a60*/  IMAD R11, R2, R15, R0 ;  /* 0x0000000f020b7224 */ /* 0x000fe200078e0200 */
[----:B------:R-:W-:Y:S01]  /*9a70*/  STL [R1+0x6e4], R17 ;  /* 0x0006e41101007387 */ /* 0x000fe20000100800 */
[----:B------:R-:W-:-:S02]  /*9a80*/  @!P2 IMAD.IADD R14, R14, 0x1, -R2 ;  /* 0x000000010e0ea824 */ /* 0x000fc400078e0a02 */
[----:B0-----:R-:W-:Y:S01]  /*9a90*/  IMAD.MOV.U32 R5, RZ, RZ, R12 ;  /* 0x000000ffff057224 */ /* 0x001fe200078e000c */
[----:B------:R-:W-:Y:S01]  /*9aa0*/  ISETP.GT.U32.AND P2, PT, R2, R11, PT ;  /* 0x0000000b0200720c */ /* 0x000fe20003f44070 */
[--C-:B------:R-:W-:Y:S01]  /*9ab0*/  @!P0 IMAD.IADD R6, R6, 0x1, -R2.reuse ;  /* 0x0000000106068824 */ /* 0x100fe200078e0a02 */
[----:B------:R-:W-:Y:S01]  /*9ac0*/  ISETP.GE.AND P0, PT, R9, RZ, PT ;  /* 0x000000ff0900720c */ /* 0x000fe20003f06270 */
[----:B------:R-:W-:Y:S01]  /*9ad0*/  @!P3 IMAD.MOV R5, RZ, RZ, -R5 ;  /* 0x000000ffff05b224 */ /* 0x000fe200078e0a05 */
[----:B------:R-:W-:Y:S01]  /*9ae0*/  ISETP.GE.AND P3, PT, R8, RZ, PT ;  /* 0x000000ff0800720c */ /* 0x000fe20003f66270 */
[----:B------:R-:W-:Y:S02]  /*9af0*/  VIADD R0, R28, 0x14b ;  /* 0x0000014b1c007836 */ /* 0x000fe40000000000 */
[----:B------:R-:W-:Y:S01]  /*9b00*/  @!P4 IMAD.IADD R13, R13, 0x1, -R2 ;  /* 0x000000010d0dc824 */ /* 0x000fe200078e0a02 */
[----:B------:R0:W-:Y:S01]  /*9b10*/  STL [R1+0x6e0], R5 ;  /* 0x0006e00501007387 */ /* 0x0001e20000100800 */
[----:B------:R-:W-:-:S02]  /*9b20*/  IMAD.MOV.U32 R12, RZ, RZ, R6 ;  /* 0x000000ffff0c7224 */ /* 0x000fc400078e0006 */
[----:B------:R-:W-:Y:S01]  /*9b30*/  VIADD R6, R28, 0x14a ;  /* 0x0000014a1c067836 */ /* 0x000fe20000000000 */
[C---:B------:R-:W-:Y:S01]  /*9b40*/  ISETP.GT.U32.AND P4, PT, R2.reuse, R13, PT ;  /* 0x0000000d0200720c */ /* 0x040fe20003f84070 */
[----:B------:R-:W-:Y:S02]  /*9b50*/  @!P2 IMAD.IADD R11, R11, 0x1, -R2 ;  /* 0x000000010b0ba824 */ /* 0x000fe400078e0a02 */
[C---:B------:R-:W-:Y:S01]  /*9b60*/  IMAD R10, R2.reuse, R7, R10 ;  /* 0x00000007020a7224 */ /* 0x040fe200078e020a */
[----:B------:R-:W-:Y:S01]  /*9b70*/  IABS R15, R6 ;  /* 0x00000006000f7213 */ /* 0x000fe20000000000 */
[----:B------:R-:W-:Y:S01]  /*9b80*/  @!P5 IMAD.MOV R12, RZ, RZ, -R12 ;  /* 0x000000ffff0cd224 */ /* 0x000fe200078e0a0c */
[----:B------:R-:W-:Y:S01]  /*9b90*/  ISETP.GT.U32.AND P2, PT, R2, R11, PT ;  /* 0x0000000b0200720c */ /* 0x000fe20003f44070 */
[----:B0-----:R-:W-:Y:S01]  /*9ba0*/  IMAD.MOV.U32 R5, RZ, RZ, R14 ;  /* 0x000000ffff057224 */ /* 0x001fe200078e000e */
[----:B------:R-:W-:Y:S01]  /*9bb0*/  IABS R14, R0 ;  /* 0x00000000000e7213 */ /* 0x000fe20000000000 */
[----:B------:R-:W-:Y:S01]  /*9bc0*/  VIADD R8, R28, 0x148 ;  /* 0x000001481c087836 */ /* 0x000fe20000000000 */
[----:B------:R-:W-:Y:S01]  /*9bd0*/  ISETP.GE.AND P5, PT, R0, RZ, PT ;  /* 0x000000ff0000720c */ /* 0x000fe20003fa6270 */
[----:B------:R-:W-:Y:S01]  /*9be0*/  @!P1 IMAD.MOV R5, RZ, RZ, -R5 ;  /* 0x000000ffff059224 */ /* 0x000fe200078e0a05 */
[----:B------:R-:W-:Y:S01]  /*9bf0*/  ISETP.GE.AND P1, PT, R6, RZ, PT ;  /* 0x000000ff0600720c */ /* 0x000fe20003f26270 */
[C---:B------:R-:W-:Y:S01]  /*9c00*/  IMAD.HI.U32 R9, R3.reuse, R14, RZ ;  /* 0x0000000e03097227 */ /* 0x040fe200078e00ff */
[----:B------:R0:W-:Y:S03]  /*9c10*/  STL [R1+0x72c], R12 ;  /* 0x00072c0c01007387 */ /* 0x0001e60000100800 */
[----:B------:R-:W-:Y:S01]  /*9c20*/  IMAD.HI.U32 R6, R3, R15, RZ ;  /* 0x0000000f03067227 */ /* 0x000fe200078e00ff */
[----:B------:R2:W-:Y:S03]  /*9c30*/  STL [R1+0x7b0], R5 ;  /* 0x0007b00501007387 */ /* 0x0005e60000100800 */
[----:B------:R-:W-:-:S02]  /*9c40*/  IMAD.MOV R9, RZ, RZ, -R9 ;  /* 0x000000ffff097224 */ /* 0x000fc400078e0a09 */
[----:B------:R-:W-:Y:S01]  /*9c50*/  @!P4 IMAD.IADD R13, R13, 0x1, -R2 ;  /* 0x000000010d0dc824 */ /* 0x000fe200078e0a02 */
[C---:B------:R-:W-:Y:S01]  /*9c60*/  ISETP.GT.U32.AND P4, PT, R2.reuse, R10, PT ;  /* 0x0000000a0200720c */ /* 0x040fe20003f84070 */
[----:B------:R-:W-:Y:S01]  /*9c70*/  IMAD.MOV R6, RZ, RZ, -R6 ;  /* 0x000000ffff067224 */ /* 0x000fe200078e0a06 */
[----:B0-----:R-:W-:Y:S01]  /*9c80*/  IABS R12, R8 ;  /* 0x00000008000c7213 */ /* 0x001fe20000000000 */
[C---:B------:R-:W-:Y:S02]  /*9c90*/  IMAD R14, R2.reuse, R9, R14 ;  /* 0x00000009020e7224 */ /* 0x040fe400078e020e */
[C---:B------:R-:W-:Y:S02]  /*9ca0*/  IMAD R15, R2.reuse, R6, R15 ;  /* 0x00000006020f7224 */ /* 0x040fe400078e020f */
[----:B------:R-:W-:Y:S01]  /*9cb0*/  @!P2 IMAD.IADD R11, R11, 0x1, -R2 ;  /* 0x000000010b0ba824 */ /* 0x000fe200078e0a02 */
[----:B------:R-:W-:Y:S01]  /*9cc0*/  ISETP.GT.U32.AND P2, PT, R2, R14, PT ;  /* 0x0000000e0200720c */ /* 0x000fe20003f44070 */
[----:B------:R-:W-:-:S02]  /*9cd0*/  IMAD.MOV.U32 R16, RZ, RZ, R13 ;  /* 0x000000ffff107224 */ /* 0x000fc400078e000d */
[----:B------:R-:W-:Y:S02]  /*9ce0*/  VIADD R0, R28, 0x149 ;  /* 0x000001491c007836 */ /* 0x000fe40000000000 */
[----:B------:R-:W-:Y:S01]  /*9cf0*/  @!P6 IMAD.MOV R16, RZ, RZ, -R16 ;  /* 0x000000ffff10e224 */ /* 0x000fe200078e0a10 */
[----:B------:R-:W-:Y:S01]  /*9d00*/  ISETP.GT.U32.AND P6, PT, R2, R15, PT ;  /* 0x0000000f0200720c */ /* 0x000fe20003fc4070 */
[----:B------:R-:W-:Y:S01]  /*9d10*/  IMAD.HI.U32 R6, R3, R12, RZ ;  /* 0x0000000c03067227 */ /* 0x000fe200078e00ff */
[----:B------:R-:W-:Y:S02]  /*9d20*/  IABS R7, R0 ;  /* 0x0000000000077213 */ /* 0x000fe40000000000 */
[----:B------:R0:W-:Y:S01]  /*9d30*/  STL [R1+0x734], R16 ;  /* 0x0007341001007387 */ /* 0x0001e20000100800 */
[----:B------:R-:W-:Y:S02]  /*9d40*/  IMAD.MOV R6, RZ, RZ, -R6 ;  /* 0x000000ffff067224 */ /* 0x000fe400078e0a06 */
[----:B------:R-:W-:-:S02]  /*9d50*/  @!P2 IMAD.IADD R14, R14, 0x1, -R2 ;  /* 0x000000010e0ea824 */ /* 0x000fc400078e0a02 */
[----:B------:R-:W-:-:S03]  /*9d60*/  IMAD.HI.U32 R9, R3, R7, RZ ;  /* 0x0000000703097227 */ /* 0x000fc600078e00ff */
[----:B------:R-:W-:Y:S01]  /*9d70*/  ISETP.GT.U32.AND P2, PT, R2, R14, PT ;  /* 0x0000000e0200720c */ /* 0x000fe20003f44070 */
[--C-:B------:R-:W-:Y:S02]  /*9d80*/  @!P6 IMAD.IADD R15, R15, 0x1, -R2.reuse ;  /* 0x000000010f0fe824 */ /* 0x100fe400078e0a02 */
[----:B------:R-:W-:Y:S02]  /*9d90*/  @!P4 IMAD.IADD R10, R10, 0x1, -R2 ;  /* 0x000000010a0ac824 */ /* 0x000fe400078e0a02 */
[----:B--2---:R-:W-:Y:S01]  /*9da0*/  IMAD.MOV.U32 R5, RZ, RZ, R11 ;  /* 0x000000ffff057224 */ /* 0x004fe200078e000b */
[C---:B------:R-:W-:Y:S01]  /*9db0*/  ISETP.GT.U32.AND P6, PT, R2.reuse, R15, PT ;  /* 0x0000000f0200720c */ /* 0x040fe20003fc4070 */
[C---:B------:R-:W-:Y:S01]  /*9dc0*/  IMAD R12, R2.reuse, R6, R12 ;  /* 0x00000006020c7224 */ /* 0x040fe200078e020c */
[----:B------:R-:W-:Y:S01]  /*9dd0*/  ISETP.GT.U32.AND P4, PT, R2, R10, PT ;  /* 0x0000000a0200720c */ /* 0x000fe20003f84070 */
[----:B------:R-:W-:Y:S02]  /*9de0*/  IMAD.MOV R9, RZ, RZ, -R9 ;  /* 0x000000ffff097224 */ /* 0x000fe400078e0a09 */
[----:B------:R-:W-:-:S02]  /*9df0*/  VIADD R6, R28, 0x147 ;  /* 0x000001471c067836 */ /* 0x000fc40000000000 */
[----:B------:R-:W-:Y:S01]  /*9e00*/  @!P3 IMAD.MOV R5, RZ, RZ, -R5 ;  /* 0x000000ffff05b224 */ /* 0x000fe200078e0a05 */
[----:B------:R-:W-:Y:S01]  /*9e10*/  ISETP.GE.AND P3, PT, R0, RZ, PT ;  /* 0x000000ff0000720c */ /* 0x000fe20003f66270 */
[----:B------:R-:W-:Y:S01]  /*9e20*/  IMAD R0, R2, R9, R7 ;  /* 0x0000000902007224 */ /* 0x000fe200078e0207 */
[----:B------:R-:W-:Y:S01]  /*9e30*/  IABS R7, R6 ;  /* 0x0000000600077213 */ /* 0x000fe20000000000 */
[----:B------:R-:W-:Y:S01]  /*9e40*/  VIADD R13, R28, 0x146 ;  /* 0x000001461c0d7836 */ /* 0x000fe20000000000 */
[----:B------:R2:W-:Y:S01]  /*9e50*/  STL [R1+0x73c], R5 ;  /* 0x00073c0501007387 */ /* 0x0005e20000100800 */
[----:B------:R-:W-:Y:S01]  /*9e60*/  @!P2 IMAD.IADD R14, R14, 0x1, -R2 ;  /* 0x000000010e0ea824 */ /* 0x000fe200078e0a02 */
[----:B------:R-:W-:Y:S01]  /*9e70*/  ISETP.GT.U32.AND P2, PT, R2, R0, PT ;  /* 0x000000000200720c */ /* 0x000fe20003f44070 */
[----:B0-----:R-:W-:Y:S01]  /*9e80*/  IMAD.HI.U32 R16, R3, R7, RZ ;  /* 0x0000000703107227 */ /* 0x001fe200078e00ff */
[----:B------:R-:W-:-:S03]  /*9e90*/  IABS R22, R13 ;  /* 0x0000000d00167213 */ /* 0x000fc60000000000 */
[----:B------:R-:W-:Y:S01]  /*9ea0*/  @!P6 IMAD.IADD R15, R15, 0x1, -R2 ;  /* 0x000000010f0fe824 */ /* 0x000fe200078e0a02 */
[----:B------:R-:W-:Y:S01]  /*9eb0*/  ISETP.GT.U32.AND P6, PT, R2, R12, PT ;  /* 0x0000000c0200720c */ /* 0x000fe20003fc4070 */
[----:B------:R-:W-:Y:S02]  /*9ec0*/  IMAD.MOV R16, RZ, RZ, -R16 ;  /* 0x000000ffff107224 */ /* 0x000fe400078e0a10 */
[----:B------:R-:W-:-:S04]  /*9ed0*/  IMAD.HI.U32 R21, R3, R22, RZ ;  /* 0x0000001603157227 */ /* 0x000fc800078e00ff */
[----:B------:R-:W-:Y:S01]  /*9ee0*/  @!P4 IMAD.IADD R10, R10, 0x1, -R2 ;  /* 0x000000010a0ac824 */ /* 0x000fe200078e0a02 */
[----:B------:R-:W-:Y:S01]  /*9ef0*/  ISETP.GE.AND P4, PT, R8, RZ, PT ;  /* 0x000000ff0800720c */ /* 0x000fe20003f86270 */
[----:B------:R-:W-:Y:S02]  /*9f00*/  IMAD R7, R2, R16, R7 ;  /* 0x0000001002077224 */ /* 0x000fe400078e0207 */
[----:B------:R-:W-:Y:S02]  /*9f10*/  IMAD.MOV R21, RZ, RZ, -R21 ;  /* 0x000000ffff157224 */ /* 0x000fe400078e0a15 */
[----:B--2---:R-:W-:Y:S02]  /*9f20*/  IMAD.MOV.U32 R5, RZ, RZ, R10 ;  /* 0x000000ffff057224 */ /* 0x004fe400078e000a */
[----:B------:R-:W-:Y:S02]  /*9f30*/  VIADD R9, R28, 0x144 ;  /* 0x000001441c097836 */ /* 0x000fe40000000000 */
[----:B------:R-:W-:Y:S01]  /*9f40*/  @!P2 IMAD.IADD R0, R0, 0x1, -R2 ;  /* 0x000000010000a824 */ /* 0x000fe200078e0a02 */
[C---:B------:R-:W-:Y:S01]  /*9f50*/  ISETP.GT.U32.AND P2, PT, R2.reuse, R7, PT ;  /* 0x000000070200720c */ /* 0x040fe20003f44070 */
[C---:B------:R-:W-:Y:S01]  /*9f60*/  IMAD R21, R2.reuse, R21, R22 ;  /* 0x0000001502157224 */ /* 0x040fe200078e0216 */
[----:B------:R-:W-:Y:S01]  /*9f70*/  IABS R8, R9 ;  /* 0x0000000900087213 */ /* 0x000fe20000000000 */
[----:B------:R-:W-:Y:S01]  /*9f80*/  @!P0 IMAD.MOV R5, RZ, RZ, -R5 ;  /* 0x000000ffff058224 */ /* 0x000fe200078e0a05 */
[----:B------:R-:W-:Y:S01]  /*9f90*/  ISETP.GT.U32.AND P0, PT, R2, R0, PT ;  /* 0x000000000200720c */ /* 0x000fe20003f04070 */
[----:B------:R-:W-:Y:S01]  /*9fa0*/  @!P6 IMAD.IADD R12, R12, 0x1, -R2 ;  /* 0x000000010c0ce824 */ /* 0x000fe200078e0a02 */
[----:B------:R-:W-:Y:S01]  /*9fb0*/  ISETP.GT.U32.AND P6, PT, R2, R21, PT ;  /* 0x000000150200720c */ /* 0x000fe20003fc4070 */
[----:B------:R-:W-:Y:S01]  /*9fc0*/  VIADD R17, R28, 0x143 ;  /* 0x000001431c117836 */ /* 0x000fe20000000000 */
[----:B------:R0:W-:Y:S01]  /*9fd0*/  STL [R1+0x738], R5 ;  /* 0x0007380501007387 */ /* 0x0001e20000100800 */
[----:B------:R-:W-:-:S03]  /*9fe0*/  IMAD.HI.U32 R18, R3, R8, RZ ;  /* 0x0000000803127227 */ /* 0x000fc600078e00ff */
[----:B------:R-:W-:Y:S01]  /*9ff0*/  IABS R11, R17 ;  /* 0x00000011000b7213 */ /* 0x000fe20000000000 */
[----:B------:R-:W-:Y:S02]  /*a000*/  IMAD.MOV R23, RZ, RZ, -R23 ;  /* 0x000000ffff177224 */ /* 0x000fe400078e0a17 */
[----:B------:R-:W-:Y:S02]  /*a010*/  IMAD.MOV R18, RZ, RZ, -R18 ;  /* 0x000000ffff127224 */ /* 0x000fe400078e0a12 */
[----:B------:R-:W-:Y:S01]  /*a020*/  @!P2 IMAD.IADD R7, R7, 0x1, -R2 ;  /* 0x000000010707a824 */ /* 0x000fe200078e0a02 */
[C---:B------:R-:W-:Y:S01]  /*a030*/  ISETP.GT.U32.AND P2, PT, R2.reuse, R12, PT ;  /* 0x0000000c0200720c */ /* 0x040fe20003f44070 */
[----:B0-----:R-:W-:Y:S02]  /*a040*/  IMAD.MOV.U32 R5, RZ, RZ, R14 ;  /* 0x000000ffff057224 */ /* 0x001fe400078e000e */
[----:B------:R-:W-:Y:S02]  /*a050*/  IMAD R20, R2, R23, R20 ;  /* 0x0000001702147224 */ /* 0x000fe400078e0214 */
[----:B------:R-:W-:-:S02]  /*a060*/  @!P5 IMAD.MOV R5, RZ, RZ, -R5 ;  /* 0x000000ffff05d224 */ /* 0x000fc400078e0a05 */
[C---:B------:R-:W-:Y:S02]  /*a070*/  IMAD R8, R2.reuse, R18, R8 ;  /* 0x0000001202087224 */ /* 0x040fe400078e0208 */
[--C-:B------:R-:W-:Y:S01]  /*a080*/  @!P6 IMAD.IADD R21, R21, 0x1, -R2.reuse ;  /* 0x000000011515e824 */ /* 0x100fe200078e0a02 */
[----:B------:R0:W-:Y:S01]  /*a090*/  STL [R1+0x788], R5 ;  /* 0x0007880501007387 */ /* 0x0001e20000100800 */
[C---:B------:R-:W-:Y:S01]  /*a0a0*/  ISETP.GT.U32.AND P6, PT, R2.reuse, R7, PT ;  /* 0x000000070200720c */ /* 0x040fe20003fc4070 */
[----:B------:R-:W-:Y:S02]  /*a0b0*/  IMAD.HI.U32 R16, R3, R11, RZ ;  /* 0x0000000b03107227 */ /* 0x000fe400078e00ff */
[----:B------:R-:W-:Y:S02]  /*a0c0*/  ISETP.GT.U32.AND P5, PT, R2, R21, PT ;  /* 0x000000150200720c */ /* 0x000fe40003fa4070 */
[----:B------:R-:W-:Y:S01]  /*a0d0*/  @!P0 IMAD.IADD R0, R0, 0x1, -R2 ;  /* 0x0000000100008824 */ /* 0x000fe200078e0a02 */
[----:B------:R-:W-:Y:S01]  /*a0e0*/  ISETP.GT.U32.AND P0, PT, R2, R8, PT ;  /* 0x000000080200720c */ /* 0x000fe20003f04070 */
[----:B------:R-:W-:-:S02]  /*a0f0*/  IMAD.MOV R16, RZ, RZ, -R16 ;  /* 0x000000ffff107224 */ /* 0x000fc400078e0a10 */
[----:B0-----:R-:W-:Y:S02]  /*a100*/  IMAD.MOV.U32 R5, RZ, RZ, R15 ;  /* 0x000000ffff057224 */ /* 0x001fe400078e000f */
[----:B------:R-:W-:Y:S02]  /*a110*/  VIADD R18, R28, 0x142 ;  /* 0x000001421c127836 */ /* 0x000fe40000000000 */
        /* <DEDUP_REMOVED lines=8> */
[----:B------:R-:W-:Y:S01]  /*a1a0*/  VIADD R16, R28, 0x141 ;  /* 0x000001411c107836 */ /* 0x000fe20000000000 */
[----:B------:R-:W-:Y:S01]  /*a1b0*/  ISETP.GE.AND P2, PT, R6, RZ, PT ;  /* 0x000000ff0600720c */ /* 0x000fe20003f46270 */
[----:B------:R-:W-:-:S02]  /*a1c0*/  IMAD.MOV.U32 R22, RZ, RZ, R0 ;  /* 0x000000ffff167224 */ /* 0x000fc400078e0000 */
[--C-:B------:R-:W-:Y:S01]  /*a1d0*/  @!P0 IMAD.IADD R8, R8, 0x1, -R2.reuse ;  /* 0x0000000108088824 */ /* 0x100fe200078e0a02 */
[----:B------:R-:W-:Y:S01]  /*a1e0*/  IABS R14, R16 ;  /* 0x00000010000e7213 */ /* 0x000fe20000000000 */
[----:B------:R-:W-:Y:S01]  /*a1f0*/  @!P1 IMAD.IADD R20, R20, 0x1, -R2 ;  /* 0x0000000114149824 */ /* 0x000fe200078e0a02 */
[----:B------:R-:W-:Y:S01]  /*a200*/  ISETP.GE.AND P0, PT, R9, RZ, PT ;  /* 0x000000ff0900720c */ /* 0x000fe20003f06270 */
[----:B0-----:R-:W-:Y:S01]  /*a210*/  IMAD.MOV.U32 R5, RZ, RZ, R12 ;  /* 0x000000ffff057224 */ /* 0x001fe200078e000c */
[----:B------:R-:W-:Y:S01]  /*a220*/  ISETP.GE.AND P1, PT, R19, RZ, PT ;  /* 0x000000ff1300720c */ /* 0x000fe20003f26270 */
[----:B------:R-:W-:-:S04]  /*a230*/  IMAD.HI.U32 R6, R3, R10, RZ ;  /* 0x0000000a03067227 */ /* 0x000fc800078e00ff */
[----:B------:R-:W-:Y:S01]  /*a240*/  @!P5 IMAD.IADD R21, R21, 0x1, -R2 ;  /* 0x000000011515d824 */ /* 0x000fe200078e0a02 */
[----:B------:R-:W-:Y:S01]  /*a250*/  ISETP.GE.AND P5, PT, R13, RZ, PT ;  /* 0x000000ff0d00720c */ /* 0x000fe20003fa6270 */
[----:B------:R-:W-:Y:S01]  /*a260*/  @!P3 IMAD.MOV R22, RZ, RZ, -R22 ;  /* 0x000000ffff16b224 */ /* 0x000fe200078e0a16 */
[C---:B------:R-:W-:Y:S01]  /*a270*/  ISETP.GT.U32.AND P3, PT, R2.reuse, R20, PT ;  /* 0x000000140200720c */ /* 0x040fe20003f64070 */
[----:B------:R-:W-:Y:S01]  /*a280*/  @!P4 IMAD.MOV R5, RZ, RZ, -R5 ;  /* 0x000000ffff05c224 */ /* 0x000fe200078e0a05 */
[----:B------:R-:W-:Y:S01]  /*a290*/  ISETP.GT.U32.AND P4, PT, R2, R8, PT ;  /* 0x000000080200720c */ /* 0x000fe20003f84070 */
[----:B------:R-:W-:Y:S01]  /*a2a0*/  IMAD.MOV R6, RZ, RZ, -R6 ;  /* 0x000000ffff067224 */ /* 0x000fe200078e0a06 */
[----:B------:R-:W-:Y:S01]  /*a2b0*/  STL [R1+0x780], R22 ;  /* 0x0007801601007387 */ /* 0x000fe20000100800 */
[----:B------:R-:W-:-:S03]  /*a2c0*/  IMAD.HI.U32 R15, R3, R14, RZ ;  /* 0x0000000e030f7227 */ /* 0x000fc600078e00ff */
[----:B------:R0:W-:Y:S01]  /*a2d0*/  STL [R1+0x77c], R5 ;  /* 0x00077c0501007387 */ /* 0x0001e20000100800 */
[C---:B------:R-:W-:Y:S02]  /*a2e0*/  IMAD R6, R2.reuse, R6, R10 ;  /* 0x0000000602067224 */ /* 0x040fe400078e020a */
[----:B------:R-:W-:Y:S02]  /*a2f0*/  @!P6 IMAD.IADD R11, R11, 0x1, -R2 ;  /* 0x000000010b0be824 */ /* 0x000fe400078e0a02 */
[----:B------:R-:W-:Y:S02]  /*a300*/  IMAD.MOV.U32 R9, RZ, RZ, R7 ;  /* 0x000000ffff097224 */ /* 0x000fe400078e0007 */
[----:B------:R-:W-:Y:S01]  /*a310*/  IMAD.MOV R15, RZ, RZ, -R15 ;  /* 0x000000ffff0f7224 */ /* 0x000fe200078e0a0f */
[----:B------:R-:W-:Y:S01]  /*a320*/  ISETP.GT.U32.AND P6, PT, R2, R11, PT ;  /* 0x0000000b0200720c */ /* 0x000fe20003fc4070 */
[----:B------:R-:W-:Y:S02]  /*a330*/  VIADD R0, R28, 0x140 ;  /* 0x000001401c007836 */ /* 0x000fe40000000000 */
[----:B0-----:R-:W-:-:S02]  /*a340*/  IMAD.MOV.U32 R5, RZ, RZ, R21 ;  /* 0x000000ffff057224 */ /* 0x001fc400078e0015 */
[----:B------:R-:W-:Y:S01]  /*a350*/  @!P2 IMAD.MOV R9, RZ, RZ, -R9 ;  /* 0x000000ffff09a224 */ /* 0x000fe200078e0a09 */
[C---:B------:R-:W-:Y:S01]  /*a360*/  ISETP.GT.U32.AND P2, PT, R2.reuse, R6, PT ;  /* 0x000000060200720c */ /* 0x040fe20003f44070 */
[----:B------:R-:W-:Y:S01]  /*a370*/  IMAD R14, R2, R15, R14 ;  /* 0x0000000f020e7224 */ /* 0x000fe200078e020e */
[----:B------:R-:W-:Y:S01]  /*a380*/  IABS R12, R0 ;  /* 0x00000000000c7213 */ /* 0x000fe20000000000 */
[----:B------:R-:W-:Y:S01]  /*a390*/  @!P5 IMAD.MOV R5, RZ, RZ, -R5 ;  /* 0x000000ffff05d224 */ /* 0x000fe200078e0a05 */
[----:B------:R0:W-:Y:S01]  /*a3a0*/  STL [R1+0x778], R9 ;  /* 0x0007780901007387 */ /* 0x0001e20000100800 */
[--C-:B------:R-:W-:Y:S01]  /*a3b0*/  @!P3 IMAD.IADD R20, R20, 0x1, -R2.reuse ;  /* 0x000000011414b824 */ /* 0x100fe200078e0a02 */
[----:B------:R-:W-:Y:S01]  /*a3c0*/  ISETP.GT.U32.AND P3, PT, R2, R14, PT ;  /* 0x0000000e0200720c */ /* 0x000fe20003f64070 */
[----:B------:R-:W-:Y:S01]  /*a3d0*/  @!P4 IMAD.IADD R8, R8, 0x1, -R2 ;  /* 0x000000010808c824 */ /* 0x000fe200078e0a02 */
[----:B------:R2:W-:Y:S01]  /*a3e0*/  STL [R1+0x7ac], R5 ;  /* 0x0007ac0501007387 */ /* 0x0005e20000100800 */
[----:B------:R-:W-:Y:S01]  /*a3f0*/  IMAD.MOV.U32 R10, RZ, RZ, R20 ;  /* 0x000000ffff0a7224 */ /* 0x000fe200078e0014 */
[----:B------:R-:W-:Y:S01]  /*a400*/  ISETP.GE.AND P5, PT, R17, RZ, PT ;  /* 0x000000ff1100720c */ /* 0x000fe20003fa6270 */
[----:B------:R-:W-:Y:S01]  /*a410*/  @!P6 IMAD.IADD R11, R11, 0x1, -R2 ;  /* 0x000000010b0be824 */ /* 0x000fe200078e0a02 */
[----:B------:R-:W-:Y:S01]  /*a420*/  ISETP.GE.AND P4, PT, R18, RZ, PT ;  /* 0x000000ff1200720c */ /* 0x000fe20003f86270 */
[----:B------:R-:W-:Y:S01]  /*a430*/  @!P1 IMAD.MOV R10, RZ, RZ, -R10 ;  /* 0x000000ffff0a9224 */ /* 0x000fe200078e0a0a */
[----:B------:R-:W-:Y:S01]  /*a440*/  ISETP.GE.AND P6, PT, R16, RZ, PT ;  /* 0x000000ff1000720c */ /* 0x000fe20003fc6270 */
[----:B0-----:R-:W-:-:S03]  /*a450*/  IMAD.HI.U32 R9, R3, R12, RZ ;  /* 0x0000000c03097227 */ /* 0x001fc600078e00ff */
[----:B------:R0:W-:Y:S01]  /*a460*/  STL [R1+0x7a8], R10 ;  /* 0x0007a80a01007387 */ /* 0x0001e20000100800 */
[----:B--2---:R-:W-:Y:S02]  /*a470*/  IMAD.MOV.U32 R5, RZ, RZ, R8 ;  /* 0x000000ffff057224 */ /* 0x004fe400078e0008 */
[----:B------:R-:W-:Y:S01]  /*a480*/  @!P2 IMAD.IADD R6, R6, 0x1, -R2 ;  /* 0x000000010606a824 */ /* 0x000fe200078e0a02 */
[----:B------:R-:W-:Y:S01]  /*a490*/  ISETP.GE.AND P2, PT, R0, RZ, PT ;  /* 0x000000ff0000720c */ /* 0x000fe20003f46270 */
[----:B------:R-:W-:Y:S02]  /*a4a0*/  @!P0 IMAD.MOV R5, RZ, RZ, -R5 ;  /* 0x000000ffff058224 */ /* 0x000fe400078e0a05 */
[----:B------:R-:W-:Y:S01]  /*a4b0*/  IMAD.MOV R9, RZ, RZ, -R9 ;  /* 0x000000ffff097224 */ /* 0x000fe200078e0a09 */
[----:B------:R-:W-:Y:S01]  /*a4c0*/  ISETP.GT.U32.AND P1, PT, R2, R6, PT ;  /* 0x000000060200720c */ /* 0x000fe20003f24070 */
[----:B------:R-:W-:Y:S01]  /*a4d0*/  VIADD R7, R28, 0x13f ;  /* 0x0000013f1c077836 */ /* 0x000fe20000000000 */
[----:B------:R2:W-:Y:S01]  /*a4e0*/  STL [R1+0x7a4], R5 ;  /* 0x0007a40501007387 */ /* 0x0005e20000100800 */
[----:B------:R-:W-:-:S02]  /*a4f0*/  IMAD R12, R2, R9, R12 ;  /* 0x00000009020c7224 */ /* 0x000fc400078e020c */
[----:B------:R-:W-:Y:S01]  /*a500*/  @!P3 IMAD.IADD R14, R14, 0x1, -R2 ;  /* 0x000000010e0eb824 */ /* 0x000fe200078e0a02 */
[----:B------:R-:W-:Y:S01]  /*a510*/  IABS R17, R7 ;  /* 0x0000000700117213 */ /* 0x000fe20000000000 */
[C---:B------:R-:W-:Y:S01]  /*a520*/  VIADD R8, R28.reuse, 0x13d ;  /* 0x0000013d1c087836 */ /* 0x040fe20000000000 */
[----:B------:R-:W-:Y:S01]  /*a530*/  ISETP.GE.AND P0, PT, R7, RZ, PT ;  /* 0x000000ff0700720c */ /* 0x000fe20003f06270 */
[----:B------:R-:W-:Y:S01]  /*a540*/  VIADD R7, R28, 0x13e ;  /* 0x0000013e1c077836 */ /* 0x000fe20000000000 */
[----:B------:R-:W-:Y:S01]  /*a550*/  ISETP.GT.U32.AND P3, PT, R2, R14, PT ;  /* 0x0000000e0200720c */ /* 0x000fe20003f64070 */
[----:B------:R-:W-:Y:S01]  /*a560*/  IMAD.HI.U32 R0, R3, R17, RZ ;  /* 0x0000001103007227 */ /* 0x000fe200078e00ff */
[----:B0-----:R-:W-:-:S03]  /*a570*/  IABS R10, R8 ;  /* 0x00000008000a7213 */ /* 0x001fc60000000000 */
[----:B--2---:R-:W-:Y:S02]  /*a580*/  IMAD.MOV.U32 R5, RZ, RZ, R11 ;  /* 0x000000ffff057224 */ /* 0x004fe400078e000b */
[----:B------:R-:W-:Y:S02]  /*a590*/  IMAD.MOV R0, RZ, RZ, -R0 ;  /* 0x000000ffff007224 */ /* 0x000fe400078e0a00 */
[----:B------:R-:W-:Y:S01]  /*a5a0*/  @!P5 IMAD.MOV R5, RZ, RZ, -R5 ;  /* 0x000000ffff05d224 */ /* 0x000fe200078e0a05 */
[----:B------:R-:W-:Y:S01]  /*a5b0*/  ISETP.GT.U32.AND P5, PT, R2, R12, PT ;  /* 0x0000000c0200720c */ /* 0x000fe20003fa4070 */
[--C-:B------:R-:W-:Y:S01]  /*a5c0*/  @!P1 IMAD.IADD R6, R6, 0x1, -R2.reuse ;  /* 0x0000000106069824 */ /* 0x100fe200078e0a02 */
[----:B------:R-:W-:Y:S01]  /*a5d0*/  ISETP.GE.AND P1, PT, R7, RZ, PT ;  /* 0x000000ff0700720c */ /* 0x000fe20003f26270 */
[----:B------:R-:W-:Y:S01]  /*a5e0*/  IMAD R17, R2, R0, R17 ;  /* 0x0000000002117224 */ /* 0x000fe200078e0211 */
[----:B------:R0:W-:Y:S01]  /*a5f0*/  STL [R1+0x7a0], R5 ;  /* 0x0007a00501007387 */ /* 0x0001e20000100800 */
[----:B------:R-:W-:Y:S01]  /*a600*/  IABS R7, R7 ;  /* 0x0000000700077213 */ /* 0x000fe20000000000 */
[----:B------:R-:W-:-:S02]  /*a610*/  @!P3 IMAD.IADD R14, R14, 0x1, -R2 ;  /* 0x000000010e0eb824 */ /* 0x000fc400078e0a02 */
[----:B------:R-:W-:Y:S01]  /*a620*/  ISETP.GT.U32.AND P3, PT, R2, R17, PT ;  /* 0x000000110200720c */ /* 0x000fe20003f64070 */
[----:B------:R-:W-:Y:S02]  /*a630*/  VIADD R0, R28, 0x13c ;  /* 0x0000013c1c007836 */ /* 0x000fe40000000000 */
[----:B------:R-:W-:-:S03]  /*a640*/  IMAD.HI.U32 R11, R3, R7, RZ ;  /* 0x00000007030b7227 */ /* 0x000fc600078e00ff */
[----:B------:R-:W-:Y:S01]  /*a650*/  IABS R9, R0 ;  /* 0x0000000000097213 */ /* 0x000fe20000000000 */
[----:B0-----:R-:W-:Y:S02]  /*a660*/  IMAD.MOV.U32 R5, RZ, RZ, R6 ;  /* 0x000000ffff057224 */ /* 0x001fe400078e0006 */
[--C-:B------:R-:W-:Y:S01]  /*a670*/  @!P5 IMAD.IADD R12, R12, 0x1, -R2.reuse ;  /* 0x000000010c0cd824 */ /* 0x100fe200078e0a02 */
[----:B------:R-:W-:Y:S01]  /*a680*/  ISETP.GE.AND P5, PT, R8, RZ, PT ;  /* 0x000000ff0800720c */ /* 0x000fe20003fa6270 */
[----:B------:R-:W-:Y:S02]  /*a690*/  @!P4 IMAD.MOV R5, RZ, RZ, -R5 ;  /* 0x000000ffff05c224 */ /* 0x000fe400078e0a05 */
[----:B------:R-:W-:Y:S01]  /*a6a0*/  IMAD.MOV R11, RZ, RZ, -R11 ;  /* 0x000000ffff0b7224 */ /* 0x000fe200078e0a0b */
[----:B------:R-:W-:Y:S01]  /*a6b0*/  ISETP.GT.U32.AND P4, PT, R2, R12, PT ;  /* 0x0000000c0200720c */ /* 0x000fe20003f84070 */
[----:B------:R-:W-:Y:S01]  /*a6c0*/  @!P3 IMAD.IADD R17, R17, 0x1, -R2 ;  /* 0x000000011111b824 */ /* 0x000fe200078e0a02 */
[----:B------:R0:W-:Y:S01]  /*a6d0*/  STL [R1+0x70c], R5 ;  /* 0x00070c0501007387 */ /* 0x0001e20000100800 */
[----:B------:R-:W-:-:S03]  /*a6e0*/  IMAD.HI.U32 R6, R3, R9, RZ ;  /* 0x0000000903067227 */ /* 0x000fc600078e00ff */
[----:B------:R-:W-:Y:S01]  /*a6f0*/  ISETP.GT.U32.AND P3, PT, R2, R17, PT ;  /* 0x000000110200720c */ /* 0x000fe20003f64070 */
[----:B------:R-:W-:-:S04]  /*a700*/  IMAD.HI.U32 R8, R3, R10, RZ ;  /* 0x0000000a03087227 */ /* 0x000fc800078e00ff */
[----:B------:R-:W-:Y:S02]  /*a710*/  IMAD.MOV R6, RZ, RZ, -R6 ;  /* 0x000000ffff067224 */ /* 0x000fe400078e0a06 */
[----:B0-----:R-:W-:Y:S02]  /*a720*/  IMAD.MOV.U32 R5, RZ, RZ, R14 ;  /* 0x000000ffff057224 */ /* 0x001fe400078e000e */
[----:B------:R-:W-:Y:S02]  /*a730*/  IMAD R14, R2, R11, R7 ;  /* 0x0000000b020e7224 */ /* 0x000fe400078e0207 */
[----:B------:R-:W-:Y:S02]  /*a740*/  @!P4 IMAD.IADD R12, R12, 0x1, -R2 ;  /* 0x000000010c0cc824 */ /* 0x000fe400078e0a02 */
[----:B------:R-:W-:Y:S01]  /*a750*/  IMAD.MOV R8, RZ, RZ, -R8 ;  /* 0x000000ffff087224 */ /* 0x000fe200078e0a08 */
[C---:B------:R-:W-:Y:S01]  /*a760*/  ISETP.GT.U32.AND P4, PT, R2.reuse, R14, PT ;  /* 0x0000000e0200720c */ /* 0x040fe20003f84070 */
[----:B------:R-:W-:-:S02]  /*a770*/  IMAD R9, R2, R6, R9 ;  /* 0x0000000602097224 */ /* 0x000fc400078e0209 */
[----:B------:R-:W-:Y:S01]  /*a780*/  @!P6 IMAD.MOV R5, RZ, RZ, -R5 ;  /* 0x000000ffff05e224 */ /* 0x000fe200078e0a05 */
[----:B------:R-:W-:Y:S01]  /*a790*/  ISETP.GE.AND P6, PT, R0, RZ, PT ;  /* 0x000000ff0000720c */ /* 0x000fe20003fc6270 */
[----:B------:R-:W-:Y:S02]  /*a7a0*/  IMAD R10, R2, R8, R10 ;  /* 0x00000008020a7224 */ /* 0x000fe400078e020a */
[--C-:B------:R-:W-:Y:S01]  /*a7b0*/  @!P3 IMAD.IADD R17, R17, 0x1, -R2.reuse ;  /* 0x000000011111b824 */ /* 0x100fe200078e0a02 */
[----:B------:R0:W-:Y:S01]  /*a7c0*/  STL [R1+0x79c], R5 ;  /* 0x00079c0501007387 */ /* 0x0001e20000100800 */
[----:B------:R-:W-:Y:S01]  /*a7d0*/  VIADD R0, R28, 0x13b ;  /* 0x0000013b1c007836 */ /* 0x000fe20000000000 */
[----:B------:R-:W-:Y:S01]  /*a7e0*/  ISETP.GT.U32.AND P3, PT, R2, R10, PT ;  /* 0x0000000a0200720c */ /* 0x000fe20003f64070 */
[----:B------:R-:W-:Y:S02]  /*a7f0*/  VIADD R7, R28, 0x139 ;  /* 0x000001391c077836 */ /* 0x000fe40000000000 */
[----:B------:R-:W-:Y:S01]  /*a800*/  @!P4 IMAD.IADD R14, R14, 0x1, -R2 ;  /* 0x000000010e0ec824 */ /* 0x000fe200078e0a02 */
[----:B------:R-:W-:Y:S01]  /*a810*/  ISETP.GT.U32.AND P4, PT, R2, R9, PT ;  /* 0x000000090200720c */ /* 0x000fe20003f84070 */
[C---:B------:R-:W-:Y:S01]  /*a820*/  VIADD R13, R28.reuse, 0x13a ;  /* 0x0000013a1c0d7836 */ /* 0x040fe20000000000 */
[----:B------:R-:W-:Y:S01]  /*a830*/  IABS R8, R0 ;  /* 0x0000000000087213 */ /* 0x000fe20000000000 */
[----:B------:R-:W-:Y:S01]  /*a840*/  VIADD R6, R28, 0x138 ;  /* 0x000001381c067836 */ /* 0x000fe20000000000 */
[----:B------:R-:W-:Y:S01]  /*a850*/  IABS R15, R7 ;  /* 0x00000007000f7213 */ /* 0x000fe20000000000 */
[----:B0-----:R-:W-:Y:S01]  /*a860*/  IMAD.MOV.U32 R5, RZ, RZ, R12 ;  /* 0x000000ffff057224 */ /* 0x001fe200078e000c */
[----:B------:R-:W-:Y:S01]  /*a870*/  IABS R16, R13 ;  /* 0x0000000d00107213 */ /* 0x000fe20000000000 */
[----:B------:R-:W-:Y:S01]  /*a880*/  IMAD.HI.U32 R12, R3, R8, RZ ;  /* 0x00000008030c7227 */ /* 0x000fe200078e00ff */
[----:B------:R-:W-:-:S03]  /*a890*/  IABS R11, R6 ;  /* 0x00000006000b7213 */ /* 0x000fc60000000000 */
[----:B------:R-:W-:Y:S01]  /*a8a0*/  @!P2 IMAD.MOV R5, RZ, RZ, -R5 ;  /* 0x000000ffff05a224 */ /* 0x000fe200078e0a05 */
[----:B------:R-:W-:Y:S01]  /*a8b0*/  ISETP.GT.U32.AND P2, PT, R2, R14, PT ;  /* 0x0000000e0200720c */ /* 0x000fe20003f44070 */
[--C-:B------:R-:W-:Y:S02]  /*a8c0*/  @!P4 IMAD.IADD R9, R9, 0x1, -R2.reuse ;  /* 0x000000010909c824 */ /* 0x100fe400078e0a02 */
[----:B------:R-:W-:Y:S01]  /*a8d0*/  @!P3 IMAD.IADD R10, R10, 0x1, -R2 ;  /* 0x000000010a0ab824 */ /* 0x000fe200078e0a02 */
[----:B------:R0:W-:Y:S01]  /*a8e0*/  STL [R1+0x750], R5 ;  /* 0x0007500501007387 */ /* 0x0001e20000100800 */
[----:B------:R-:W-:Y:S01]  /*a8f0*/  IMAD.MOV R12, RZ, RZ, -R12 ;  /* 0x000000ffff0c7224 */ /* 0x000fe200078e0a0c */
[----:B------:R-:W-:Y:S01]  /*a900*/  ISETP.GT.U32.AND P4, PT, R2, R9, PT ;  /* 0x000000090200720c */ /* 0x000fe20003f84070 */
[----:B------:R-:W-:Y:S01]  /*a910*/  VIADD R21, R28, 0x109 ;  /* 0x000001091c157836 */ /* 0x000fe20000000000 */
[----:B------:R-:W-:-:S05]  /*a920*/  ISETP.GT.U32.AND P3, PT, R2, R10, PT ;  /* 0x0000000a0200720c */ /* 0x000fca0003f64070 */
[----:B------:R-:W-:Y:S02]  /*a930*/  @!P2 IMAD.IADD R14, R14, 0x1, -R2 ;  /* 0x000000010e0ea824 */ /* 0x000fe400078e0a02 */
[----:B0-----:R-:W-:Y:S02]  /*a940*/  IMAD.MOV.U32 R5, RZ, RZ, R17 ;  /* 0x000000ffff057224 */ /* 0x001fe400078e0011 */
[----:B------:R-:W-:-:S04]  /*a950*/  IMAD.HI.U32 R17, R3, R16, RZ ;  /* 0x0000001003117227 */ /* 0x000fc800078e00ff */
        /* <DEDUP_REMOVED lines=15> */
[----:B------:R-:W-:Y:S01]  /*aa50*/  @!P3 IMAD.IADD R10, R10, 0x1, -R2 ;  /* 0x000000010a0ab824 */ /* 0x000fe200078e0a02 */
[----:B------:R-:W-:Y:S01]  /*aa60*/  ISETP.GE.AND P3, PT, R13, RZ, PT ;  /* 0x000000ff0d00720c */ /* 0x000fe20003f66270 */
[C---:B------:R-:W-:Y:S01]  /*aa70*/  IMAD R13, R2.reuse, R17, R16 ;  /* 0x00000011020d7224 */ /* 0x040fe200078e0210 */
[C---:B------:R-:W-:Y:S01]  /*aa80*/  ISETP.GT.U32.AND P4, PT, R2.reuse, R15, PT ;  /* 0x0000000f0200720c */ /* 0x040fe20003f84070 */
[----:B------:R-:W-:Y:S02]  /*aa90*/  IMAD R11, R2, R12, R11 ;  /* 0x0000000c020b7224 */ /* 0x000fe400078e020b */
[----:B------:R-:W-:Y:S01]  /*aaa0*/  @!P2 IMAD.IADD R0, R0, 0x1, -R2 ;  /* 0x000000010000a824 */ /* 0x000fe200078e0a02 */
[C---:B------:R-:W-:Y:S01]  /*aab0*/  ISETP.GT.U32.AND P2, PT, R2.reuse, R13, PT ;  /* 0x0000000d0200720c */ /* 0x040fe20003f44070 */
[----:B------:R-:W-:Y:S01]  /*aac0*/  @!P5 IMAD.MOV R10, RZ, RZ, -R10 ;  /* 0x000000ffff0ad224 */ /* 0x000fe200078e0a0a */
[----:B------:R-:W-:Y:S01]  /*aad0*/  ISETP.GE.AND P5, PT, R7, RZ, PT ;  /* 0x000000ff0700720c */ /* 0x000fe20003fa6270 */
        /* <DEDUP_REMOVED lines=8> */
[----:B------:R2:W-:Y:S01]  /*ab60*/  STL [R1+0x790], R5 ;  /* 0x0007900501007387 */ /* 0x0005e20000100800 */
[--C-:B------:R-:W-:Y:S01]  /*ab70*/  @!P2 IMAD.IADD R13, R13, 0x1, -R2.reuse ;  /* 0x000000010d0da824 */ /* 0x100fe200078e0a02 */
[----:B------:R-:W-:Y:S01]  /*ab80*/  IABS R14, R8 ;  /* 0x00000008000e7213 */ /* 0x000fe20000000000 */
[----:B------:R-:W-:Y:S01]  /*ab90*/  VIADD R12, R28, 0x133 ;  /* 0x000001331c0c7836 */ /* 0x000fe20000000000 */
[----:B0-----:R-:W-:Y:S01]  /*aba0*/  IABS R10, R7 ;  /* 0x00000007000a7213 */ /* 0x001fe20000000000 */
[--C-:B------:R-:W-:Y:S01]  /*abb0*/  @!P1 IMAD.IADD R0, R0, 0x1, -R2.reuse ;  /* 0x0000000100009824 */ /* 0x100fe200078e0a02 */
[----:B------:R-:W-:Y:S01]  /*abc0*/  ISETP.GE.AND P2, PT, R8, RZ, PT ;  /* 0x000000ff0800720c */ /* 0x000fe20003f46270 */
[----:B------:R-:W-:Y:S01]  /*abd0*/  IMAD.HI.U32 R9, R3, R14, RZ ;  /* 0x0000000e03097227 */ /* 0x000fe200078e00ff */
[C---:B------:R-:W-:Y:S02]  /*abe0*/  ISETP.GT.U32.AND P4, PT, R2.reuse, R13, PT ;  /* 0x0000000d0200720c */ /* 0x040fe40003f84070 */
[----:B------:R-:W-:Y:S01]  /*abf0*/  IABS R16, R12 ;  /* 0x0000000c00107213 */ /* 0x000fe20000000000 */
[----:B------:R-:W-:Y:S01]  /*ac00*/  @!P6 IMAD.IADD R11, R11, 0x1, -R2 ;  /* 0x000000010b0be824 */ /* 0x000fe200078e0a02 */
[----:B------:R-:W-:Y:S01]  /*ac10*/  ISETP.GT.U32.AND P6, PT, R2, R15, PT ;  /* 0x0000000f0200720c */ /* 0x000fe20003fc4070 */
[----:B------:R-:W-:Y:S01]  /*ac20*/  IMAD.HI.U32 R8, R3, R10, RZ ;  /* 0x0000000a03087227 */ /* 0x000fe200078e00ff */
[----:B------:R-:W-:-:S03]  /*ac30*/  ISETP.GE.AND P1, PT, R6, RZ, PT ;  /* 0x000000ff0600720c */ /* 0x000fc60003f26270 */
[----:B------:R-:W-:Y:S02]  /*ac40*/  IMAD.MOV R8, RZ, RZ, -R8 ;  /* 0x000000ffff087224 */ /* 0x000fe400078e0a08 */
[----:B------:R-:W-:Y:S02]  /*ac50*/  IMAD.MOV R9, RZ, RZ, -R9 ;  /* 0x000000ffff097224 */ /* 0x000fe400078e0a09 */
[----:B--2---:R-:W-:Y:S02]  /*ac60*/  IMAD.MOV.U32 R5, RZ, RZ, R0 ;  /* 0x000000ffff057224 */ /* 0x004fe400078e0000 */
[C---:B------:R-:W-:Y:S02]  /*ac70*/  IMAD R10, R2.reuse, R8, R10 ;  /* 0x00000008020a7224 */ /* 0x040fe400078e020a */
[C---:B------:R-:W-:Y:S02]  /*ac80*/  IMAD R14, R2.reuse, R9, R14 ;  /* 0x00000009020e7224 */ /* 0x040fe400078e020e */
[----:B------:R-:W-:Y:S01]  /*ac90*/  @!P0 IMAD.MOV R5, RZ, RZ, -R5 ;  /* 0x000000ffff058224 */ /* 0x000fe200078e0a05 */
[C---:B------:R-:W-:Y:S01]  /*aca0*/  ISETP.GT.U32.AND P0, PT, R2.reuse, R11, PT ;  /* 0x0000000b0200720c */ /* 0x040fe20003f04070 */
[--C-:B------:R-:W-:Y:S01]  /*acb0*/  @!P6 IMAD.IADD R15, R15, 0x1, -R2.reuse ;  /* 0x000000010f0fe824 */ /* 0x100fe200078e0a02 */
[C---:B------:R-:W-:Y:S01]  /*acc0*/  ISETP.GT.U32.AND P6, PT, R2.reuse, R10, PT ;  /* 0x0000000a0200720c */ /* 0x040fe20003fc4070 */
[----:B------:R-:W-:Y:S01]  /*acd0*/  @!P4 IMAD.IADD R13, R13, 0x1, -R2 ;  /* 0x000000010d0dc824 */ /* 0x000fe200078e0a02 */
[----:B------:R-:W-:Y:S01]  /*ace0*/  ISETP.GT.U32.AND P4, PT, R2, R14, PT ;  /* 0x0000000e0200720c */ /* 0x000fe20003f84070 */
[C---:B------:R-:W-:Y:S01]  /*acf0*/  VIADD R0, R28.reuse, 0x134 ;  /* 0x000001341c007836 */ /* 0x040fe20000000000 */
[----:B------:R0:W-:Y:S01]  /*ad00*/  STL [R1+0x794], R5 ;  /* 0x0007940501007387 */ /* 0x0001e20000100800 */
[----:B------:R-:W-:-:S02]  /*ad10*/  VIADD R6, R28, 0x135 ;  /* 0x000001351c067836 */ /* 0x000fc40000000000 */
[----:B------:R-:W-:Y:S01]  /*ad20*/  @!P5 IMAD.MOV R15, RZ, RZ, -R15 ;  /* 0x000000ffff0fd224 */ /* 0x000fe200078e0a0f */
[----:B------:R-:W-:Y:S02]  /*ad30*/  IABS R8, R0 ;  /* 0x0000000000087213 */ /* 0x000fe40000000000 */
[----:B------:R-:W-:Y:S01]  /*ad40*/  IABS R9, R6 ;  /* 0x0000000600097213 */ /* 0x000fe20000000000 */
[--C-:B------:R-:W-:Y:S01]  /*ad50*/  @!P0 IMAD.IADD R11, R11, 0x1, -R2.reuse ;  /* 0x000000010b0b8824 */ /* 0x100fe200078e0a02 */
[----:B------:R-:W-:Y:S01]  /*ad60*/  ISETP.GE.AND P0, PT, R7, RZ, PT ;  /* 0x000000ff0700720c */ /* 0x000fe20003f06270 */
[----:B------:R-:W-:Y:S02]  /*ad70*/  @!P6 IMAD.IADD R10, R10, 0x1, -R2 ;  /* 0x000000010a0ae824 */ /* 0x000fe400078e0a02 */
[----:B0-----:R-:W-:Y:S02]  /*ad80*/  IMAD.MOV.U32 R5, RZ, RZ, R13 ;  /* 0x000000ffff057224 */ /* 0x001fe400078e000d */
[----:B------:R-:W-:Y:S01]  /*ad90*/  IMAD.MOV.U32 R7, RZ, RZ, R16 ;  /* 0x000000ffff077224 */ /* 0x000fe200078e0010 */
[----:B------:R-:W-:Y:S01]  /*ada0*/  ISETP.GT.U32.AND P6, PT, R2, R10, PT ;  /* 0x0000000a0200720c */ /* 0x000fe20003fc4070 */
[----:B------:R-:W-:-:S04]  /*adb0*/  IMAD.HI.U32 R17, R3, R8, RZ ;  /* 0x0000000803117227 */ /* 0x000fc800078e00ff */
[----:B------:R-:W-:Y:S01]  /*adc0*/  @!P4 IMAD.IADD R14, R14, 0x1, -R2 ;  /* 0x000000010e0ec824 */ /* 0x000fe200078e0a02 */
[----:B------:R-:W-:Y:S01]  /*add0*/  ISETP.GE.AND P4, PT, R6, RZ, PT ;  /* 0x000000ff0600720c */ /* 0x000fe20003f86270 */
[----:B------:R-:W-:Y:S02]  /*ade0*/  @!P3 IMAD.MOV R5, RZ, RZ, -R5 ;  /* 0x000000ffff05b224 */ /* 0x000fe400078e0a05 */
[----:B------:R-:W-:Y:S01]  /*adf0*/  IMAD.HI.U32 R6, R3, R7, RZ ;  /* 0x0000000703067227 */ /* 0x000fe200078e00ff */
[C---:B------:R-:W-:Y:S02]  /*ae00*/  ISETP.GT.U32.AND P3, PT, R2.reuse, R14, PT ;  /* 0x0000000e0200720c */ /* 0x040fe40003f64070 */
[----:B------:R0:W-:Y:S01]  /*ae10*/  STL [R1+0x774], R5 ;  /* 0x0007740501007387 */ /* 0x0001e20000100800 */
[----:B------:R-:W-:Y:S02]  /*ae20*/  IMAD.MOV R13, RZ, RZ, -R17 ;  /* 0x000000ffff0d7224 */ /* 0x000fe400078e0a11 */
[----:B------:R-:W-:Y:S01]  /*ae30*/  IMAD.MOV R6, RZ, RZ, -R6 ;  /* 0x000000ffff067224 */ /* 0x000fe200078e0a06 */
[----:B------:R2:W-:Y:S01]  /*ae40*/  STL [R1+0x764], R15 ;  /* 0x0007640f01007387 */ /* 0x0005e20000100800 */
[----:B------:R-:W-:-:S02]  /*ae50*/  IMAD R8, R2, R13, R8 ;  /* 0x0000000d02087224 */ /* 0x000fc400078e0208 */
[----:B------:R-:W-:-:S04]  /*ae60*/  IMAD.HI.U32 R16, R3, R9, RZ ;  /* 0x0000000903107227 */ /* 0x000fc800078e00ff */
[----:B0-----:R-:W-:Y:S02]  /*ae70*/  IMAD.MOV.U32 R5, RZ, RZ, R11 ;  /* 0x000000ffff057224 */ /* 0x001fe400078e000b */
[C---:B------:R-:W-:Y:S02]  /*ae80*/  IMAD R7, R2.reuse, R6, R7 ;  /* 0x0000000602077224 */ /* 0x040fe400078e0207 */
[----:B------:R-:W-:Y:S01]  /*ae90*/  @!P1 IMAD.MOV R5, RZ, RZ, -R5 ;  /* 0x000000ffff059224 */ /* 0x000fe200078e0a05 */
[----:B------:R-:W-:Y:S01]  /*aea0*/  ISETP.GT.U32.AND P1, PT, R2, R8, PT ;  /* 0x000000080200720c */ /* 0x000fe20003f24070 */
[----:B------:R-:W-:Y:S02]  /*aeb0*/  IMAD.MOV R16, RZ, RZ, -R16 ;  /* 0x000000ffff107224 */ /* 0x000fe400078e0a10 */
[----:B------:R-:W-:Y:S01]  /*aec0*/  @!P6 IMAD.IADD R10, R10, 0x1, -R2 ;  /* 0x000000010a0ae824 */ /* 0x000fe200078e0a02 */
[C---:B------:R-:W-:Y:S01]  /*aed0*/  ISETP.GT.U32.AND P6, PT, R2.reuse, R7, PT ;  /* 0x000000070200720c */ /* 0x040fe20003fc4070 */
[----:B------:R-:W-:Y:S01]  /*aee0*/  IMAD R9, R2, R16, R9 ;  /* 0x0000001002097224 */ /* 0x000fe200078e0209 */
[----:B------:R0:W-:Y:S01]  /*aef0*/  STL [R1+0x768], R5 ;  /* 0x0007680501007387 */ /* 0x0001e20000100800 */
[----:B------:R-:W-:-:S02]  /*af00*/  VIADD R11, R28, 0x131 ;  /* 0x000001311c0b7836 */ /* 0x000fc40000000000 */
[--C-:B------:R-:W-:Y:S01]  /*af10*/  @!P3 IMAD.IADD R14, R14, 0x1, -R2.reuse ;  /* 0x000000010e0eb824 */ /* 0x100fe200078e0a02 */
[----:B------:R-:W-:Y:S01]  /*af20*/  ISETP.GT.U32.AND P5, PT, R2, R9, PT ;  /* 0x000000090200720c */ /* 0x000fe20003fa4070 */
[----:B------:R-:W-:Y:S01]  /*af30*/  VIADD R17, R28, 0x132 ;  /* 0x000001321c117836 */ /* 0x000fe20000000000 */
[----:B------:R-:W-:Y:S01]  /*af40*/  ISETP.GE.AND P3, PT, R0, RZ, PT ;  /* 0x000000ff0000720c */ /* 0x000fe20003f66270 */
[--C-:B------:R-:W-:Y:S01]  /*af50*/  @!P1 IMAD.IADD R8, R8, 0x1, -R2.reuse ;  /* 0x0000000108089824 */ /* 0x100fe200078e0a02 */
[----:B------:R-:W-:Y:S02]  /*af60*/  IABS R0, R11 ;  /* 0x0000000b00007213 */ /* 0x000fe40000000000 */
[----:B------:R-:W-:Y:S01]  /*af70*/  IABS R6, R17 ;  /* 0x0000001100067213 */ /* 0x000fe20000000000 */
[----:B------:R-:W-:Y:S01]  /*af80*/  @!P6 IMAD.IADD R7, R7, 0x1, -R2 ;  /* 0x000000010707e824 */ /* 0x000fe200078e0a02 */
[----:B------:R-:W-:Y:S01]  /*af90*/  ISETP.GT.U32.AND P6, PT, R2, R8, PT ;  /* 0x000000080200720c */ /* 0x000fe20003fc4070 */
[----:B--2---:R-:W-:-:S04]  /*afa0*/  IMAD.HI.U32 R15, R3, R0, RZ ;  /* 0x00000000030f7227 */ /* 0x004fc800078e00ff */
[----:B------:R-:W-:Y:S01]  /*afb0*/  @!P5 IMAD.IADD R9, R9, 0x1, -R2 ;  /* 0x000000010909d824 */ /* 0x000fe200078e0a02 */
[----:B------:R-:W-:Y:S01]  /*afc0*/  ISETP.GE.AND P5, PT, R12, RZ, PT ;  /* 0x000000ff0c00720c */ /* 0x000fe20003fa6270 */
[----:B------:R-:W-:Y:S02]  /*afd0*/  IMAD.MOV R15, RZ, RZ, -R15 ;  /* 0x000000ffff0f7224 */ /* 0x000fe400078e0a0f */
[----:B0-----:R-:W-:Y:S01]  /*afe0*/  IMAD.MOV.U32 R5, RZ, RZ, R14 ;  /* 0x000000ffff057224 */ /* 0x001fe200078e000e */
[C---:B------:R-:W-:Y:S01]  /*aff0*/  ISETP.GT.U32.AND P1, PT, R2.reuse, R9, PT ;  /* 0x000000090200720c */ /* 0x040fe20003f24070 */
[----:B------:R-:W-:Y:S02]  /*b000*/  IMAD R0, R2, R15, R0 ;  /* 0x0000000f02007224 */ /* 0x000fe400078e0200 */
[----:B------:R-:W-:-:S04]  /*b010*/  IMAD.HI.U32 R13, R3, R6, RZ ;  /* 0x00000006030d7227 */ /* 0x000fc800078e00ff */
[----:B------:R-:W-:Y:S01]  /*b020*/  @!P2 IMAD.MOV R5, RZ, RZ, -R5 ;  /* 0x000000ffff05a224 */ /* 0x000fe200078e0a05 */
[----:B------:R-:W-:Y:S01]  /*b030*/  ISETP.GT.U32.AND P2, PT, R2, R7, PT ;  /* 0x000000070200720c */ /* 0x000fe20003f44070 */
[----:B------:R-:W-:Y:S02]  /*b040*/  VIADD R12, R28, 0x130 ;  /* 0x000001301c0c7836 */ /* 0x000fe40000000000 */
[--C-:B------:R-:W-:Y:S01]  /*b050*/  @!P6 IMAD.IADD R8, R8, 0x1, -R2.reuse ;  /* 0x000000010808e824 */ /* 0x100fe200078e0a02 */
[C---:B------:R-:W-:Y:S01]  /*b060*/  ISETP.GT.U32.AND P6, PT, R2.reuse, R0, PT ;  /* 0x000000000200720c */ /* 0x040fe20003fc4070 */
[----:B------:R-:W-:Y:S01]  /*b070*/  IMAD.MOV R13, RZ, RZ, -R13 ;  /* 0x000000ffff0d7224 */ /* 0x000fe200078e0a0d */
[----:B------:R-:W-:Y:S01]  /*b080*/  IABS R14, R12 ;  /* 0x0000000c000e7213 */ /* 0x000fe20000000000 */
[----:B------:R-:W-:Y:S01]  /*b090*/  @!P1 IMAD.IADD R9, R9, 0x1, -R2 ;  /* 0x0000000109099824 */ /* 0x000fe200078e0a02 */
[----:B------:R0:W-:Y:S01]  /*b0a0*/  STL [R1+0x76c], R5 ;  /* 0x00076c0501007387 */ /* 0x0001e20000100800 */
[----:B------:R-:W-:-:S02]  /*b0b0*/  IMAD R6, R2, R13, R6 ;  /* 0x0000000d02067224 */ /* 0x000fc400078e0206 */
[----:B------:R-:W-:Y:S02]  /*b0c0*/  VIADD R13, R28, 0x12f ;  /* 0x0000012f1c0d7836 */ /* 0x000fe40000000000 */
[----:B------:R-:W-:Y:S01]  /*b0d0*/  IMAD.HI.U32 R18, R3, R14, RZ ;  /* 0x0000000e03127227 */ /* 0x000fe200078e00ff */
[----:B------:R-:W-:Y:S02]  /*b0e0*/  ISETP.GT.U32.AND P1, PT, R2, R6, PT ;  /* 0x000000060200720c */ /* 0x000fe40003f24070 */
[----:B------:R-:W-:Y:S01]  /*b0f0*/  IABS R16, R13 ;  /* 0x0000000d00107213 */ /* 0x000fe20000000000 */
[----:B------:R-:W-:Y:S01]  /*b100*/  @!P2 IMAD.IADD R7, R7, 0x1, -R2 ;  /* 0x000000010707a824 */ /* 0x000fe200078e0a02 */
[----:B------:R-:W-:Y:S01]  /*b110*/  ISETP.GE.AND P2, PT, R17, RZ, PT ;  /* 0x000000ff1100720c */ /* 0x000fe20003f46270 */
[----:B------:R-:W-:Y:S02]  /*b120*/  IMAD.MOV R17, RZ, RZ, -R18 ;  /* 0x000000ffff117224 */ /* 0x000fe400078e0a12 */
[----:B------:R-:W-:-:S02]  /*b130*/  @!P6 IMAD.IADD R0, R0, 0x1, -R2 ;  /* 0x000000010000e824 */ /* 0x000fc400078e0a02 */
[C---:B------:R-:W-:Y:S02]  /*b140*/  IMAD R14, R2.reuse, R17, R14 ;  /* 0x00000011020e7224 */ /* 0x040fe400078e020e */
[----:B------:R-:W-:Y:S01]  /*b150*/  IMAD.HI.U32 R19, R3, R16, RZ ;  /* 0x0000001003137227 */ /* 0x000fe200078e00ff */
[----:B------:R-:W-:-:S03]  /*b160*/  ISETP.GT.U32.AND P6, PT, R2, R0, PT ;  /* 0x000000000200720c */ /* 0x000fc60003fc4070 */
[----:B------:R-:W-:Y:S01]  /*b170*/  @!P4 IMAD.MOV R9, RZ, RZ, -R9 ;  /* 0x000000ffff09c224 */ /* 0x000fe200078e0a09 */
[----:B------:R-:W-:Y:S01]  /*b180*/  ISETP.GT.U32.AND P4, PT, R2, R14, PT ;  /* 0x0000000e0200720c */ /* 0x000fe20003f84070 */
[----:B------:R-:W-:Y:S01]  /*b190*/  @!P1 IMAD.IADD R6, R6, 0x1, -R2 ;  /* 0x0000000106069824 */ /* 0x000fe200078e0a02 */
[----:B------:R-:W-:Y:S01]  /*b1a0*/  ISETP.GE.AND P1, PT, R11, RZ, PT ;  /* 0x000000ff0b00720c */ /* 0x000fe20003f26270 */
[----:B0-----:R-:W-:Y:S02]  /*b1b0*/  IMAD.MOV.U32 R5, RZ, RZ, R10 ;  /* 0x000000ffff057224 */ /* 0x001fe400078e000a */
[----:B------:R-:W-:Y:S02]  /*b1c0*/  IMAD.MOV R19, RZ, RZ, -R19 ;  /* 0x000000ffff137224 */ /* 0x000fe400078e0a13 */
[----:B------:R-:W-:Y:S01]  /*b1d0*/  @!P0 IMAD.MOV R5, RZ, RZ, -R5 ;  /* 0x000000ffff058224 */ /* 0x000fe200078e0a05 */
[C---:B------:R-:W-:Y:S01]  /*b1e0*/  ISETP.GT.U32.AND P0, PT, R2.reuse, R6, PT ;  /* 0x000000060200720c */ /* 0x040fe20003f04070 */
[----:B------:R-:W-:-:S02]  /*b1f0*/  IMAD R16, R2, R19, R16 ;  /* 0x0000001302107224 */ /* 0x000fc400078e0210 */
[----:B------:R-:W-:Y:S01]  /*b200*/  @!P6 IMAD.IADD R0, R0, 0x1, -R2 ;  /* 0x000000010000e824 */ /* 0x000fe200078e0a02 */
[----:B------:R0:W-:Y:S01]  /*b210*/  STL [R1+0x760], R5 ;  /* 0x0007600501007387 */ /* 0x0001e20000100800 */
[----:B------:R-:W-:Y:S01]  /*b220*/  @!P3 IMAD.MOV R8, RZ, RZ, -R8 ;  /* 0x000000ffff08b224 */ /* 0x000fe200078e0a08 */
[----:B------:R-:W-:Y:S01]  /*b230*/  ISETP.GT.U32.AND P6, PT, R2, R16, PT ;  /* 0x000000100200720c */ /* 0x000fe20003fc4070 */
[--C-:B------:R-:W-:Y:S01]  /*b240*/  @!P4 IMAD.IADD R14, R14, 0x1, -R2.reuse ;  /* 0x000000010e0ec824 */ /* 0x100fe200078e0a02 */
[----:B------:R-:W-:Y:S01]  /*b250*/  STL [R1+0x75c], R9 ;  /* 0x00075c0901007387 */ /* 0x000fe20000100800 */
[----:B------:R-:W-:Y:S01]  /*b260*/  VIADD R15, R28, 0x12e ;  /* 0x0000012e1c0f7836 */ /* 0x000fe20000000000 */
[----:B------:R-:W-:Y:S02]  /*b270*/  ISETP.GE.AND P3, PT, R12, RZ, PT ;  /* 0x000000ff0c00720c */ /* 0x000fe40003f66270 */
[----:B------:R2:W-:Y:S01]  /*b280*/  STL [R1+0x758], R8 ;  /* 0x0007580801007387 */ /* 0x0005e20000100800 */
[----:B------:R-:W-:Y:S01]  /*b290*/  @!P0 IMAD.IADD R6, R6, 0x1, -R2 ;  /* 0x0000000106068824 */ /* 0x000fe200078e0a02 */
[----:B------:R-:W-:Y:S01]  /*b2a0*/  ISETP.GT.U32.AND P4, PT, R2, R14, PT ;  /* 0x0000000e0200720c */ /* 0x000fe20003f84070 */
[----:B0-----:R-:W-:Y:S01]  /*b2b0*/  IMAD.MOV.U32 R5, RZ, RZ, R7 ;  /* 0x000000ffff057224 */ /* 0x001fe200078e0007 */
[----:B------:R-:W-:Y:S01]  /*b2c0*/  IABS R18, R15 ;  /* 0x0000000f00127213 */ /* 0x000fe20000000000 */
[----:B------:R-:W-:Y:S01]  /*b2d0*/  IMAD.MOV.U32 R10, RZ, RZ, R6 ;  /* 0x000000ffff0a7224 */ /* 0x000fe200078e0006 */
[----:B------:R-:W-:Y:S01]  /*b2e0*/  ISETP.GE.AND P0, PT, R15, RZ, PT ;  /* 0x000000ff0f00720c */ /* 0x000fe20003f06270 */
[----:B------:R-:W-:Y:S01]  /*b2f0*/  @!P5 IMAD.MOV R5, RZ, RZ, -R5 ;  /* 0x000000ffff05d224 */ /* 0x000fe200078e0a05 */
[----:B------:R-:W-:Y:S01]  /*b300*/  ISETP.GE.AND P5, PT, R13, RZ, PT ;  /* 0x000000ff0d00720c */ /* 0x000fe20003fa6270 */
[----:B------:R-:W-:-:S02]  /*b310*/  @!P6 IMAD.IADD R16, R16, 0x1, -R2 ;  /* 0x000000011010e824 */ /* 0x000fc400078e0a02 */
[----:B--2---:R-:W-:Y:S01]  /*b320*/  VIADD R8, R28, 0x12d ;  /* 0x0000012d1c087836 */ /* 0x004fe20000000000 */
[----:B------:R0:W-:Y:S01]  /*b330*/  STL [R1+0x754], R5 ;  /* 0x0007540501007387 */ /* 0x0001e20000100800 */
[C---:B------:R-:W-:Y:S01]  /*b340*/  IMAD.HI.U32 R7, R3.reuse, R18, RZ ;  /* 0x0000001203077227 */ /* 0x040fe200078e00ff */
[----:B------:R-:W-:Y:S02]  /*b350*/  ISETP.GT.U32.AND P6, PT, R2, R16, PT ;  /* 0x000000100200720c */ /* 0x000fe40003fc4070 */
[----:B------:R-:W-:Y:S01]  /*b360*/  IABS R9, R8 ;  /* 0x0000000800097213 */ /* 0x000fe20000000000 */
[----:B------:R-:W-:Y:S01]  /*b370*/  @!P2 IMAD.MOV R10, RZ, RZ, -R10 ;  /* 0x000000ffff0aa224 */ /* 0x000fe200078e0a0a */
[----:B------:R-:W-:Y:S01]  /*b380*/  ISETP.GE.AND P2, PT, R8, RZ, PT ;  /* 0x000000ff0800720c */ /* 0x000fe20003f46270 */
[----:B------:R-:W-:Y:S02]  /*b390*/  IMAD.MOV R7, RZ, RZ, -R7 ;  /* 0x000000ffff077224 */ /* 0x000fe400078e0a07 */
[----:B------:R-:W-:Y:S01]  /*b3a0*/  IMAD.HI.U32 R8, R3, R9, RZ ;  /* 0x0000000903087227 */ /* 0x000fe200078e00ff */
[----:B------:R-:W-:Y:S03]  /*b3b0*/  STL [R1+0x740], R10 ;  /* 0x0007400a01007387 */ /* 0x000fe60000100800 */
[----:B0-----:R-:W-:-:S02]  /*b3c0*/  IMAD.MOV.U32 R5, RZ, RZ, R0 ;  /* 0x000000ffff057224 */ /* 0x001fc400078e0000 */
[----:B------:R-:W-:Y:S02]  /*b3d0*/  VIADD R0, R28, 0x12c ;  /* 0x0000012c1c007836 */ /* 0x000fe40000000000 */
[----:B------:R-:W-:Y:S02]  /*b3e0*/  @!P1 IMAD.MOV R5, RZ, RZ, -R5 ;  /* 0x000000ffff059224 */ /* 0x000fe400078e0a05 */
[----:B------:R-:W-:Y:S01]  /*b3f0*/  @!P4 IMAD.IADD R14, R14, 0x1, -R2 ;  /* 0x000000010e0ec824 */ /* 0x000fe200078e0a02 */
[----:B------:R-:W-:Y:S01]  /*b400*/  IABS R11, R0 ;  /* 0x00000000000b7213 */ /* 0x000fe20000000000 */
[----:B------:R-:W-:Y:S01]  /*b410*/  IMAD R7, R2, R7, R18 ;  /* 0x0000000702077224 */ /* 0x000fe200078e0212 */
[----:B------:R0:W-:Y:S01]  /*b420*/  STL [R1+0x730], R5 ;  /* 0x0007300501007387 */ /* 0x0001e20000100800 */
[----:B------:R-:W-:Y:S01]  /*b430*/  IMAD.MOV R8, RZ, RZ, -R8 ;  /* 0x000000ffff087224 */ /* 0x000fe200078e0a08 */
[----:B------:R-:W-:Y:S01]  /*b440*/  ISETP.GE.AND P4, PT, R0, RZ, PT ;  /* 0x000000ff0000720c */ /* 0x000fe20003f86270 */
[----:B------:R-:W-:Y:S01]  /*b450*/  @!P6 IMAD.IADD R16, R16, 0x1, -R2 ;  /* 0x000000011010e824 */ /* 0x000fe200078e0a02 */
[C---:B------:R-:W-:Y:S01]  /*b460*/  ISETP.GT.U32.AND P1, PT, R2.reuse, R7, PT ;  /* 0x000000070200720c */ /* 0x040fe20003f24070 */
[----:B------:R-:W-:-:S02]  /*b470*/  IMAD R9, R2, R8, R9 ;  /* 0x0000000802097224 */ /* 0x000fc400078e0209 */
        /* <DEDUP_REMOVED lines=8> */
[----:B------:R-:W-:-:S02]  /*b500*/  VIADD R6, R28, 0x12b ;  /* 0x0000012b1c067836 */ /* 0x000fc40000000000 */
[----:B------:R-:W-:Y:S01]  /*b510*/  VIADD R10, R28, 0x129 ;  /* 0x000001291c0a7836 */ /* 0x000fe20000000000 */
[----:B------:R-:W-:Y:S01]  /*b520*/  ISETP.GT.U32.AND P1, PT, R2, R7, PT ;  /* 0x000000070200720c */ /* 0x000fe20003f24070 */
[----:B------:R-:W-:Y:S01]  /*b530*/  VIADD R0, R28, 0x12a ;  /* 0x0000012a1c007836 */ /* 0x000fe20000000000 */
[----:B------:R-:W-:Y:S02]  /*b540*/  IABS R15, R6 ;  /* 0x00000006000f7213 */ /* 0x000fe40000000000 */
[----:B------:R-:W-:Y:S01]  /*b550*/  ISETP.GE.AND P6, PT, R6, RZ, PT ;  /* 0x000000ff0600720c */ /* 0x000fe20003fc6270 */
[----:B------:R-:W-:Y:S01]  /*b560*/  @!P3 IMAD.IADD R9, R9, 0x1, -R2 ;  /* 0x000000010909b824 */ /* 0x000fe200078e0a02 */
[----:B------:R-:W-:Y:S01]  /*b570*/  IABS R13, R10 ;  /* 0x0000000a000d7213 */ /* 0x000fe20000000000 */
[----:B0-----:R-:W-:Y:S01]  /*b580*/  IMAD.MOV.U32 R5, RZ, RZ, R16 ;  /* 0x000000ffff057224 */ /* 0x001fe200078e0010 */
[----:B------:R-:W-:Y:S01]  /*b590*/  IABS R14, R0 ;  /* 0x00000000000e7213 */ /* 0x000fe20000000000 */
[----:B------:R-:W-:Y:S01]  /*b5a0*/  IMAD.HI.U32 R6, R3, R15, RZ ;  /* 0x0000000f03067227 */ /* 0x000fe200078e00ff */
[----:B------:R-:W-:-:S03]  /*b5b0*/  ISETP.GT.U32.AND P3, PT, R2, R9, PT ;  /* 0x000000090200720c */ /* 0x000fc60003f64070 */
[----:B------:R-:W-:Y:S01]  /*b5c0*/  @!P5 IMAD.MOV R5, RZ, RZ, -R5 ;  /* 0x000000ffff05d224 */ /* 0x000fe200078e0a05 */
[----:B------:R-:W-:Y:S01]  /*b5d0*/  ISETP.GT.U32.AND P5, PT, R2, R11, PT ;  /* 0x0000000b0200720c */ /* 0x000fe20003fa4070 */
[----:B------:R-:W-:Y:S02]  /*b5e0*/  IMAD.MOV R6, RZ, RZ, -R6 ;  /* 0x000000ffff067224 */ /* 0x000fe400078e0a06 */
[----:B------:R-:W-:Y:S01]  /*b5f0*/  @!P1 IMAD.IADD R7, R7, 0x1, -R2 ;  /* 0x0000000107079824 */ /* 0x000fe200078e0a02 */
[----:B------:R-:W-:Y:S01]  /*b600*/  ISETP.GE.AND P1, PT, R0, RZ, PT ;  /* 0x000000ff0000720c */ /* 0x000fe20003f26270 */
[----:B------:R-:W-:Y:S01]  /*b610*/  IMAD.HI.U32 R8, R3, R13, RZ ;  /* 0x0000000d03087227 */ /* 0x000fe200078e00ff */
[----:B------:R0:W-:Y:S03]  /*b620*/  STL [R1+0x748], R5 ;  /* 0x0007480501007387 */ /* 0x0001e60000100800 */
[----:B------:R-:W-:-:S02]  /*b630*/  IMAD R15, R2, R6, R15 ;  /* 0x00000006020f7224 */ /* 0x000fc400078e020f */
[----:B------:R-:W-:-:S04]  /*b640*/  IMAD.HI.U32 R0, R3, R14, RZ ;  /* 0x0000000e03007227 */ /* 0x000fc800078e00ff */
[----:B------:R-:W-:Y:S02]  /*b650*/  @!P5 IMAD.IADD R11, R11, 0x1, -R2 ;  /* 0x000000010b0bd824 */ /* 0x000fe400078e0a02 */
[----:B0-----:R-:W-:Y:S02]  /*b660*/  IMAD.MOV.U32 R5, RZ, RZ, R7 ;  /* 0x000000ffff057224 */ /* 0x001fe400078e0007 */
[----:B------:R-:W-:Y:S01]  /*b670*/  IMAD.MOV R8, RZ, RZ, -R8 ;  /* 0x000000ffff087224 */ /* 0x000fe200078e0a08 */
[C---:B------:R-:W-:Y:S01]  /*b680*/  ISETP.GT.U32.AND P5, PT, R2.reuse, R11, PT ;  /* 0x0000000b0200720c */ /* 0x040fe20003fa4070 */
[----:B------:R-:W-:Y:S02]  /*b690*/  IMAD.MOV R0, RZ, RZ, -R0 ;  /* 0x000000ffff007224 */ /* 0x000fe400078e0a00 */
[----:B------:R-:W-:Y:S01]  /*b6a0*/  @!P0 IMAD.MOV R5, RZ, RZ, -R5 ;  /* 0x000000ffff058224 */ /* 0x000fe200078e0a05 */
[C---:B------:R-:W-:Y:S01]  /*b6b0*/  ISETP.GT.U32.AND P0, PT, R2.reuse, R15, PT ;  /* 0x0000000f0200720c */ /* 0x040fe20003f04070 */
[----:B------:R-:W-:-:S02]  /*b6c0*/  IMAD R13, R2, R8, R13 ;  /* 0x00000008020d7224 */ /* 0x000fc400078e020d */
[----:B------:R-:W-:Y:S01]  /*b6d0*/  IMAD R14, R2, R0, R14 ;  /* 0x00000000020e7224 */ /* 0x000fe200078e020e */
[----:B------:R0:W-:Y:S01]  /*b6e0*/  STL [R1+0x74c], R5 ;  /* 0x00074c0501007387 */ /* 0x0001e20000100800 */
[----:B------:R-:W-:Y:S02]  /*b6f0*/  VIADD R7, R28, 0x128 ;  /* 0x000001281c077836 */ /* 0x000fe40000000000 */
[--C-:B------:R-:W-:Y:S01]  /*b700*/  @!P3 IMAD.IADD R9, R9, 0x1, -R2.reuse ;  /* 0x000000010909b824 */ /* 0x100fe200078e0a02 */
[C---:B------:R-:W-:Y:S01]  /*b710*/  ISETP.GT.U32.AND P3, PT, R2.reuse, R14, PT ;  /* 0x0000000e0200720c */ /* 0x040fe20003f64070 */
[--C-:B------:R-:W-:Y:S01]  /*b720*/  @!P5 IMAD.IADD R11, R11, 0x1, -R2.reuse ;  /* 0x000000010b0bd824 */ /* 0x100fe200078e0a02 */
[----:B------:R-:W-:Y:S01]  /*b730*/  ISETP.GT.U32.AND P5, PT, R2, R13, PT ;  /* 0x0000000d0200720c */ /* 0x000fe20003fa4070 */
[----:B------:R-:W-:Y:S01]  /*b740*/  VIADD R0, R28, 0x127 ;  /* 0x000001271c007836 */ /* 0x000fe20000000000 */
[----:B------:R-:W-:Y:S01]  /*b750*/  IABS R12, R7 ;  /* 0x00000007000c7213 */ /* 0x000fe20000000000 */
[----:B------:R-:W-:-:S02]  /*b760*/  @!P0 IMAD.IADD R15, R15, 0x1, -R2 ;  /* 0x000000010f0f8824 */ /* 0x000fc400078e0a02 */
[----:B0-----:R-:W-:Y:S01]  /*b770*/  IMAD.MOV.U32 R5, RZ, RZ, R9 ;  /* 0x000000ffff057224 */ /* 0x001fe200078e0009 */
[----:B------:R-:W-:Y:S01]  /*b780*/  IABS R16, R0 ;  /* 0x0000000000107213 */ /* 0x000fe20000000000 */
[----:B------:R-:W-:Y:S01]  /*b790*/  IMAD.HI.U32 R17, R3, R12, RZ ;  /* 0x0000000c03117227 */ /* 0x000fe200078e00ff */
[----:B------:R-:W-:-:S03]  /*b7a0*/  ISETP.GT.U32.AND P0, PT, R2, R15, PT ;  /* 0x0000000f0200720c */ /* 0x000fc60003f04070 */
[----:B------:R-:W-:Y:S02]  /*b7b0*/  IMAD.MOV R17, RZ, RZ, -R17 ;  /* 0x000000ffff117224 */ /* 0x000fe400078e0a11 */
[----:B------:R-:W-:Y:S02]  /*b7c0*/  @!P5 IMAD.IADD R13, R13, 0x1, -R2 ;  /* 0x000000010d0dd824 */ /* 0x000fe400078e0a02 */
[----:B------:R-:W-:Y:S02]  /*b7d0*/  IMAD.MOV.U32 R9, RZ, RZ, R16 ;  /* 0x000000ffff097224 */ /* 0x000fe400078e0010 */
[----:B------:R-:W-:Y:S01]  /*b7e0*/  @!P3 IMAD.IADD R14, R14, 0x1, -R2 ;  /* 0x000000010e0eb824 */ /* 0x000fe200078e0a02 */
[----:B------:R-:W-:Y:S01]  /*b7f0*/  ISETP.GE.AND P3, PT, R10, RZ, PT ;  /* 0x000000ff0a00720c */ /* 0x000fe20003f66270 */
[----:B------:R-:W-:Y:S01]  /*b800*/  @!P2 IMAD.MOV R5, RZ, RZ, -R5 ;  /* 0x000000ffff05a224 */ /* 0x000fe200078e0a05 */
[C---:B------:R-:W-:Y:S01]  /*b810*/  ISETP.GT.U32.AND P5, PT, R2.reuse, R13, PT ;  /* 0x0000000d0200720c */ /* 0x040fe20003fa4070 */
[C---:B------:R-:W-:Y:S01]  /*b820*/  IMAD R10, R2.reuse, R17, R12 ;  /* 0x00000011020a7224 */ /* 0x040fe200078e020c */
[----:B------:R-:W-:Y:S01]  /*b830*/  ISETP.GT.U32.AND P2, PT, R2, R14, PT ;  /* 0x0000000e0200720c */ /* 0x000fe20003f44070 */
[----:B------:R-:W-:Y:S01]  /*b840*/  VIADD R6, R28, 0x126 ;  /* 0x000001261c067836 */ /* 0x000fe20000000000 */
[----:B------:R0:W-:Y:S01]  /*b850*/  STL [R1+0x744], R5 ;  /* 0x0007440501007387 */ /* 0x0001e20000100800 */
[----:B------:R-:W-:-:S03]  /*b860*/  IMAD.HI.U32 R12, R3, R9, RZ ;  /* 0x00000009030c7227 */ /* 0x000fc600078e00ff */
[----:B------:R-:W-:Y:S01]  /*b870*/  IABS R8, R6 ;  /* 0x0000000600087213 */ /* 0x000fe20000000000 */
[----:B------:R-:W-:Y:S02]  /*b880*/  IMAD.MOV R16, RZ, RZ, -R12 ;  /* 0x000000ffff107224 */ /* 0x000fe400078e0a0c */
[--C-:B------:R-:W-:Y:S01]  /*b890*/  @!P0 IMAD.IADD R15, R15, 0x1, -R2.reuse ;  /* 0x000000010f0f8824 */ /* 0x100fe200078e0a02 */
[C---:B------:R-:W-:Y:S01]  /*b8a0*/  ISETP.GT.U32.AND P0, PT, R2.reuse, R10, PT ;  /* 0x0000000a0200720c */ /* 0x040fe20003f04070 */
[C---:B------:R-:W-:Y:S02]  /*b8b0*/  IMAD R9, R2.reuse, R16, R9 ;  /* 0x0000001002097224 */ /* 0x040fe400078e0209 */
[----:B0-----:R-:W-:Y:S02]  /*b8c0*/  IMAD.MOV.U32 R5, RZ, RZ, R11 ;  /* 0x000000ffff057224 */ /* 0x001fe400078e000b */
[----:B------:R-:W-:Y:S01]  /*b8d0*/  @!P5 IMAD.IADD R13, R13, 0x1, -R2 ;  /* 0x000000010d0dd824 */ /* 0x000fe200078e0a02 */
[----:B------:R-:W-:Y:S01]  /*b8e0*/  ISETP.GT.U32.AND P5, PT, R2, R9, PT ;  /* 0x000000090200720c */ /* 0x000fe20003fa4070 */
[----:B------:R-:W-:Y:S01]  /*b8f0*/  @!P4 IMAD.MOV R5, RZ, RZ, -R5 ;  /* 0x000000ffff05c224 */ /* 0x000fe200078e0a05 */
[----:B------:R-:W-:Y:S01]  /*b900*/  ISETP.GE.AND P4, PT, R7, RZ, PT ;  /* 0x000000ff0700720c */ /* 0x000fe20003f86270 */
[----:B------:R-:W-:-:S03]  /*b910*/  IMAD.HI.U32 R7, R3, R8, RZ ;  /* 0x0000000803077227 */ /* 0x000fc600078e00ff */
[----:B------:R0:W-:Y:S01]  /*b920*/  STL [R1+0x71c], R5 ;  /* 0x00071c0501007387 */ /* 0x0001e20000100800 */
[----:B------:R-:W-:Y:S02]  /*b930*/  IMAD.MOV R12, RZ, RZ, -R7 ;  /* 0x000000ffff0c7224 */ /* 0x000fe400078e0a07 */
[----:B------:R-:W-:Y:S01]  /*b940*/  @!P2 IMAD.IADD R14, R14, 0x1, -R2 ;  /* 0x000000010e0ea824 */ /* 0x000fe200078e0a02 */
[----:B------:R-:W-:Y:S01]  /*b950*/  ISETP.GE.AND P2, PT, R0, RZ, PT ;  /* 0x000000ff0000720c */ /* 0x000fe20003f46270 */
[----:B------:R-:W-:Y:S02]  /*b960*/  IMAD R8, R2, R12, R8 ;  /* 0x0000000c02087224 */ /* 0x000fe400078e0208 */
[----:B------:R-:W-:Y:S02]  /*b970*/  VIADD R0, R28, 0x124 ;  /* 0x000001241c007836 */ /* 0x000fe40000000000 */
[----:B------:R-:W-:Y:S02]  /*b980*/  @!P0 IMAD.IADD R10, R10, 0x1, -R2 ;  /* 0x000000010a0a8824 */ /* 0x000fe400078e0a02 */
[----:B------:R-:W-:Y:S01]  /*b990*/  VIADD R11, R28, 0x125 ;  /* 0x000001251c0b7836 */ /* 0x000fe20000000000 */
[----:B------:R-:W-:Y:S01]  /*b9a0*/  IABS R12, R0 ;  /* 0x00000000000c7213 */ /* 0x000fe20000000000 */
[----:B------:R-:W-:Y:S01]  /*b9b0*/  @!P6 IMAD.MOV R15, RZ, RZ, -R15 ;  /* 0x000000ffff0fe224 */ /* 0x000fe200078e0a0f */
[C---:B------:R-:W-:Y:S01]  /*b9c0*/  ISETP.GT.U32.AND P6, PT, R2.reuse, R8, PT ;  /* 0x000000080200720c */ /* 0x040fe20003fc4070 */
[----:B------:R-:W-:Y:S01]  /*b9d0*/  IMAD.MOV.U32 R17, RZ, RZ, R14 ;  /* 0x000000ffff117224 */ /* 0x000fe200078e000e */
[----:B------:R-:W-:Y:S01]  /*b9e0*/  ISETP.GT.U32.AND P0, PT, R2, R10, PT ;  /* 0x0000000a0200720c */ /* 0x000fe20003f04070 */
[----:B------:R-:W-:Y:S01]  /*b9f0*/  @!P5 IMAD.IADD R9, R9, 0x1, -R2 ;  /* 0x000000010909d824 */ /* 0x000fe200078e0a02 */
[----:B------:R-:W-:Y:S01]  /*ba00*/  IABS R7, R11 ;  /* 0x0000000b00077213 */ /* 0x000fe20000000000 */
[----:B------:R-:W-:Y:S01]  /*ba10*/  @!P1 IMAD.MOV R17, RZ, RZ, -R17 ;  /* 0x000000ffff119224 */ /* 0x000fe200078e0a11 */
[----:B------:R-:W-:Y:S01]  /*ba20*/  ISETP.GE.AND P1, PT, R6, RZ, PT ;  /* 0x000000ff0600720c */ /* 0x000fe20003f26270 */
[----:B0-----:R-:W-:Y:S01]  /*ba30*/  IMAD.MOV.U32 R5, RZ, RZ, R13 ;  /* 0x000000ffff057224 */ /* 0x001fe200078e000d */
[----:B------:R-:W-:Y:S01]  /*ba40*/  ISETP.GT.U32.AND P5, PT, R2, R9, PT ;  /* 0x000000090200720c */ /* 0x000fe20003fa4070 */
[----:B------:R-:W-:Y:S01]  /*ba50*/  IMAD.MOV.U32 R6, RZ, RZ, R12 ;  /* 0x000000ffff067224 */ /* 0x000fe200078e000c */
[----:B------:R-:W-:Y:S01]  /*ba60*/  STL [R1+0x720], R15 ;  /* 0x0007200f01007387 */ /* 0x000fe20000100800 */
[----:B------:R-:W-:-:S03]  /*ba70*/  IMAD.HI.U32 R12, R3, R7, RZ ;  /* 0x00000007030c7227 */ /* 0x000fc600078e00ff */
[----:B------:R0:W-:Y:S01]  /*ba80*/  STL [R1+0x724], R17 ;  /* 0x0007241101007387 */ /* 0x0001e20000100800 */
[----:B------:R-:W-:Y:S01]  /*ba90*/  @!P3 IMAD.MOV R5, RZ, RZ, -R5 ;  /* 0x000000ffff05b224 */ /* 0x000fe200078e0a05 */
[----:B------:R-:W-:Y:S01]  /*baa0*/  ISETP.GE.AND P3, PT, R11, RZ, PT ;  /* 0x000000ff0b00720c */ /* 0x000fe20003f66270 */
[----:B------:R-:W-:Y:S02]  /*bab0*/  VIADD R11, R28, 0x123 ;  /* 0x000001231c0b7836 */ /* 0x000fe40000000000 */
[----:B------:R-:W-:Y:S01]  /*bac0*/  IMAD.MOV R12, RZ, RZ, -R12 ;  /* 0x000000ffff0c7224 */ /* 0x000fe200078e0a0c */
[----:B------:R2:W-:Y:S01]  /*bad0*/  STL [R1+0x728], R5 ;  /* 0x0007280501007387 */ /* 0x0005e20000100800 */
[--C-:B------:R-:W-:Y:S02]  /*bae0*/  @!P6 IMAD.IADD R8, R8, 0x1, -R2.reuse ;  /* 0x000000010808e824 */ /* 0x100fe400078e0a02 */
[----:B------:R-:W-:Y:S01]  /*baf0*/  @!P0 IMAD.IADD R10, R10, 0x1, -R2 ;  /* 0x000000010a0a8824 */ /* 0x000fe200078e0a02 */
[----:B------:R-:W-:Y:S01]  /*bb00*/  ISETP.GE.AND P0, PT, R0, RZ, PT ;  /* 0x000000ff0000720c */ /* 0x000fe20003f06270 */
[C---:B------:R-:W-:Y:S01]  /*bb10*/  IMAD R7, R2.reuse, R12, R7 ;  /* 0x0000000c02077224 */ /* 0x040fe200078e0207 */
[----:B------:R-:W-:Y:S01]  /*bb20*/  IABS R0, R11 ;  /* 0x0000000b00007213 */ /* 0x000fe20000000000 */
[----:B------:R-:W-:Y:S01]  /*bb30*/  IMAD.HI.U32 R13, R3, R6, RZ ;  /* 0x00000006030d7227 */ /* 0x000fe200078e00ff */
[----:B------:R-:W-:-:S03]  /*bb40*/  ISETP.GT.U32.AND P6, PT, R2, R8, PT ;  /* 0x000000080200720c */ /* 0x000fc60003fc4070 */
[----:B------:R-:W-:Y:S01]  /*bb50*/  @!P5 IMAD.IADD R9, R9, 0x1, -R2 ;  /* 0x000000010909d824 */ /* 0x000fe200078e0a02 */
[----:B------:R-:W-:Y:S01]  /*bb60*/  ISETP.GT.U32.AND P5, PT, R2, R7, PT ;  /* 0x000000070200720c */ /* 0x000fe20003fa4070 */
[----:B------:R-:W-:Y:S02]  /*bb70*/  IMAD.MOV R13, RZ, RZ, -R13 ;  /* 0x000000ffff0d7224 */ /* 0x000fe400078e0a0d */
[----:B0-----:R-:W-:-:S04]  /*bb80*/  IMAD.HI.U32 R17, R3, R0, RZ ;  /* 0x0000000003117227 */ /* 0x001fc800078e00ff */
[----:B------:R-:W-:Y:S02]  /*bb90*/  IMAD R6, R2, R13, R6 ;  /* 0x0000000d02067224 */ /* 0x000fe400078e0206 */
[----:B------:R-:W-:Y:S02]  /*bba0*/  IMAD.MOV R17, RZ, RZ, -R17 ;  /* 0x000000ffff117224 */ /* 0x000fe400078e0a11 */
[----:B------:R-:W-:Y:S01]  /*bbb0*/  @!P6 IMAD.IADD R8, R8, 0x1, -R2 ;  /* 0x000000010808e824 */ /* 0x000fe200078e0a02 */
[C---:B------:R-:W-:Y:S01]  /*bbc0*/  ISETP.GT.U32.AND P6, PT, R2.reuse, R6, PT ;  /* 0x000000060200720c */ /* 0x040fe20003fc4070 */
[C---:B------:R-:W-:Y:S02]  /*bbd0*/  IMAD R0, R2.reuse, R17, R0 ;  /* 0x0000001102007224 */ /* 0x040fe400078e0200 */
[----:B------:R-:W-:Y:S02]  /*bbe0*/  @!P5 IMAD.IADD R7, R7, 0x1, -R2 ;  /* 0x000000010707d824 */ /* 0x000fe400078e0a02 */
[----:B--2---:R-:W-:Y:S01]  /*bbf0*/  IMAD.MOV.U32 R5, RZ, RZ, R10 ;  /* 0x000000ffff057224 */ /* 0x004fe200078e000a */
[----:B------:R-:W-:Y:S01]  /*bc00*/  ISETP.GT.U32.AND P5, PT, R2, R0, PT ;  /* 0x000000000200720c */ /* 0x000fe20003fa4070 */
[----:B------:R-:W-:-:S02]  /*bc10*/  VIADD R14, R28, 0x120 ;  /* 0x000001201c0e7836 */ /* 0x000fc40000000000 */
[----:B------:R-:W-:Y:S01]  /*bc20*/  @!P4 IMAD.MOV R5, RZ, RZ, -R5 ;  /* 0x000000ffff05c224 */ /* 0x000fe200078e0a05 */
[----:B------:R-:W-:Y:S01]  /*bc30*/  ISETP.GT.U32.AND P4, PT, R2, R7, PT ;  /* 0x000000070200720c */ /* 0x000fe20003f84070 */
[----:B------:R-:W-:Y:S01]  /*bc40*/  VIADD R12, R28, 0x122 ;  /* 0x000001221c0c7836 */ /* 0x000fe20000000000 */
[----:B------:R-:W-:Y:S01]  /*bc50*/  IABS R18, R14 ;  /* 0x0000000e00127213 */ /* 0x000fe20000000000 */
[----:B------:R-:W-:Y:S01]  /*bc60*/  @!P6 IMAD.IADD R6, R6, 0x1, -R2 ;  /* 0x000000010606e824 */ /* 0x000fe200078e0a02 */
[----:B------:R-:W-:Y:S01]  /*bc70*/  ISETP.GE.AND P6, PT, R11, RZ, PT ;  /* 0x000000ff0b00720c */ /* 0x000fe20003fc6270 */
[----:B------:R-:W-:Y:S01]  /*bc80*/  VIADD R13, R28, 0x121 ;  /* 0x000001211c0d7836 */ /* 0x000fe20000000000 */
[----:B------:R-:W-:Y:S01]  /*bc90*/  IABS R15, R12 ;  /* 0x0000000c000f7213 */ /* 0x000fe20000000000 */
[----:B------:R0:W-:Y:S01]  /*bca0*/  STL [R1+0x718], R5 ;  /* 0x0007180501007387 */ /* 0x0001e20000100800 */
[----:B------:R-:W-:Y:S02]  /*bcb0*/  IMAD.HI.U32 R11, R3, R18, RZ ;  /* 0x00000012030b7227 */ /* 0x000fe400078e00ff */
[----:B------:R-:W-:-:S02]  /*bcc0*/  IABS R16, R13 ;  /* 0x0000000d00107213 */ /* 0x000fc40000000000 */
[----:B------:R-:W-:Y:S01]  /*bcd0*/  @!P5 IMAD.IADD R0, R0, 0x1, -R2 ;  /* 0x000000010000d824 */ /* 0x000fe200078e0a02 */
[----:B------:R-:W-:Y:S01]  /*bce0*/  ISETP.GT.U32.AND P5, PT, R2, R6, PT ;  /* 0x000000060200720c */ /* 0x000fe20003fa4070 */
[----:B------:R-:W-:-:S04]  /*bcf0*/  IMAD.HI.U32 R19, R3, R15, RZ ;  /* 0x0000000f03137227 */ /* 0x000fc800078e00ff */
[----:B0-----:R-:W-:Y:S02]  /*bd00*/  IMAD.MOV.U32 R5, RZ, RZ, R9 ;  /* 0x000000ffff057224 */ /* 0x001fe400078e0009 */
[----:B------:R-:W-:Y:S02]  /*bd10*/  IMAD.MOV R11, RZ, RZ, -R11 ;  /* 0x000000ffff0b7224 */ /* 0x000fe400078e0a0b */
[----:B------:R-:W-:Y:S01]  /*bd20*/  @!P2 IMAD.MOV R5, RZ, RZ, -R5 ;  /* 0x000000ffff05a224 */ /* 0x000fe200078e0a05 */
[----:B------:R-:W-:Y:S01]  /*bd30*/  ISETP.GT.U32.AND P2, PT, R2, R0, PT ;  /* 0x000000000200720c */ /* 0x000fe20003f44070 */
[----:B------:R-:W-:Y:S02]  /*bd40*/  @!P4 IMAD.IADD R7, R7, 0x1, -R2 ;  /* 0x000000010707c824 */ /* 0x000fe400078e0a02 */
[----:B------:R-:W-:Y:S01]  /*bd50*/  IMAD.HI.U32 R20, R3, R16, RZ ;  /* 0x0000001003147227 */ /* 0x000fe200078e00ff */
[----:B------:R0:W-:Y:S03]  /*bd60*/  STL [R1+0x710], R5 ;  /* 0x0007100501007387 */ /* 0x0001e60000100800 */
[----:B------:R-:W-:-:S02]  /*bd70*/  IMAD.MOV R19, RZ, RZ, -R19 ;  /* 0x000000ffff137224 */ /* 0x000fc400078e0a13 */
[C---:B------:R-:W-:Y:S02]  /*bd80*/  IMAD R18, R2.reuse, R11, R18 ;  /* 0x0000000b02127224 */ /* 0x040fe400078e0212 */
[----:B------:R-:W-:Y:S02]  /*bd90*/  IMAD.MOV R20, RZ, RZ, -R20 ;  /* 0x000000ffff147224 */ /* 0x000fe400078e0a14 */
[----:B------:R-:W-:Y:S02]  /*bda0*/  IMAD R15, R2, R19, R15 ;  /* 0x00000013020f7224 */ /* 0x000fe400078e020f */
[----:B0-----:R-:W-:Y:S02]  /*bdb0*/  IMAD.MOV.U32 R5, RZ, RZ, R7 ;  /* 0x000000ffff057224 */ /* 0x001fe400078e0007 */
[----:B------:R-:W-:Y:S01]  /*bdc0*/  @!P5 IMAD.IADD R6, R6, 0x1, -R2 ;  /* 0x000000010606d824 */ /* 0x000fe200078e0a02 */
[C---:B------:R-:W-:Y:S01]  /*bdd0*/  ISETP.GT.U32.AND P5, PT, R2.reuse, R18, PT ;  /* 0x000000120200720c */ /* 0x040fe20003fa4070 */
[----:B------:R-:W-:Y:S01]  /*bde0*/  @!P1 IMAD.MOV R8, RZ, RZ, -R8 ;  /* 0x000000ffff089224 */ /* 0x000fe200078e0a08 */
[----:B------:R-:W-:Y:S01]  /*bdf0*/  ISETP.GT.U32.AND P4, PT, R2, R15, PT ;  /* 0x0000000f0200720c */ /* 0x000fe20003f84070 */
[----:B------:R-:W-:Y:S01]  /*be00*/  @!P3 IMAD.MOV R5, RZ, RZ, -R5 ;  /* 0x000000ffff05b224 */ /* 0x000fe200078e0a05 */
[----:B------:R-:W-:Y:S01]  /*be10*/  ISETP.GE.AND P3, PT, R12, RZ, PT ;  /* 0x000000ff0c00720c */ /* 0x000fe20003f66270 */
[----:B------:R-:W-:Y:S01]  /*be20*/  IMAD R16, R2, R20, R16 ;  /* 0x0000001402107224 */ /* 0x000fe200078e0210 */
[----:B------:R0:W-:Y:S01]  /*be30*/  STL [R1+0x708], R8 ;  /* 0x0007080801007387 */ /* 0x0001e20000100800 */
[----:B------:R-:W-:-:S02]  /*be40*/  VIADD R17, R28, 0x11f ;  /* 0x0000011f1c117836 */ /* 0x000fc40000000000 */
[--C-:B------:R-:W-:Y:S01]  /*be50*/  @!P2 IMAD.IADD R0, R0, 0x1, -R2.reuse ;  /* 0x000000010000a824 */ /* 0x100fe200078e0a02 */
[----:B------:R2:W-:Y:S01]  /*be60*/  STL [R1+0x704], R5 ;  /* 0x0007040501007387 */ /* 0x0005e20000100800 */
[----:B------:R-:W-:Y:S02]  /*be70*/  ISETP.GT.U32.AND P1, PT, R2, R16, PT ;  /* 0x000000100200720c */ /* 0x000fe40003f24070 */
[----:B------:R-:W-:Y:S01]  /*be80*/  IABS R10, R17 ;  /* 0x00000011000a7213 */ /* 0x000fe20000000000 */
[----:B------:R-:W-:Y:S01]  /*be90*/  @!P5 IMAD.IADD R18, R18, 0x1, -R2 ;  /* 0x000000011212d824 */ /* 0x000fe200078e0a02 */
[----:B------:R-:W-:Y:S01]  /*bea0*/  ISETP.GE.AND P2, PT, R13, RZ, PT ;  /* 0x000000ff0d00720c */ /* 0x000fe20003f46270 */
[----:B0-----:R-:W-:Y:S02]  /*beb0*/  VIADD R8, R28, 0x11e ;  /* 0x0000011e1c087836 */ /* 0x001fe40000000000 */
[----:B------:R-:W-:Y:S01]  /*bec0*/  IMAD.HI.U32 R7, R3, R10, RZ ;  /* 0x0000000a03077227 */ /* 0x000fe200078e00ff */
[----:B------:R-:W-:-:S02]  /*bed0*/  ISETP.GT.U32.AND P5, PT, R2, R18, PT ;  /* 0x000000120200720c */ /* 0x000fc40003fa4070 */
[----:B------:R-:W-:Y:S01]  /*bee0*/  IABS R12, R8 ;  /* 0x00000008000c7213 */ /* 0x000fe20000000000 */
[----:B--2---:R-:W-:Y:S02]  /*bef0*/  IMAD.MOV.U32 R5, RZ, RZ, R6 ;  /* 0x000000ffff057224 */ /* 0x004fe400078e0006 */
[--C-:B------:R-:W-:Y:S01]  /*bf00*/  @!P4 IMAD.IADD R15, R15, 0x1, -R2.reuse ;  /* 0x000000010f0fc824 */ /* 0x100fe200078e0a02 */
[----:B------:R-:W-:Y:S01]  /*bf10*/  ISETP.GE.AND P4, PT, R14, RZ, PT ;  /* 0x000000ff0e00720c */ /* 0x000fe20003f86270 */
[----:B------:R-:W-:Y:S02]  /*bf20*/  @!P0 IMAD.MOV R5, RZ, RZ, -R5 ;  /* 0x000000ffff058224 */ /* 0x000fe400078e0a05 */
[----:B------:R-:W-:Y:S02]  /*bf30*/  IMAD.MOV R7, RZ, RZ, -R7 ;  /* 0x000000ffff077224 */ /* 0x000fe400078e0a07 */
[----:B------:R-:W-:Y:S01]  /*bf40*/  @!P1 IMAD.IADD R16, R16, 0x1, -R2 ;  /* 0x0000000110109824 */ /* 0x000fe200078e0a02 */
[----:B------:R0:W-:Y:S01]  /*bf50*/  STL [R1+0x700], R5 ;  /* 0x0007000501007387 */ /* 0x0001e20000100800 */
[C---:B------:R-:W-:Y:S01]  /*bf60*/  ISETP.GT.U32.AND P1, PT, R2.reuse, R15, PT ;  /* 0x0000000f0200720c */ /* 0x040fe20003f24070 */
[----:B------:R-:W-:-:S02]  /*bf70*/  IMAD R9, R2, R7, R10 ;  /* 0x0000000702097224 */ /* 0x000fc400078e020a */
[----:B------:R-:W-:Y:S01]  /*bf80*/  VIADD R10, R28, 0x11d ;  /* 0x0000011d1c0a7836 */ /* 0x000fe20000000000 */
[----:B------:R-:W-:Y:S01]  /*bf90*/  ISETP.GT.U32.AND P0, PT, R2, R16, PT ;  /* 0x000000100200720c */ /* 0x000fe20003f04070 */
[----:B------:R-:W-:Y:S02]  /*bfa0*/  @!P5 IMAD.IADD R18, R18, 0x1, -R2 ;  /* 0x000000011212d824 */ /* 0x000fe400078e0a02 */
[----:B------:R-:W-:Y:S01]  /*bfb0*/  VIADD R7, R28, 0x11c ;  /* 0x0000011c1c077836 */ /* 0x000fe20000000000 */
[----:B------:R-:W-:Y:S01]  /*bfc0*/  IABS R11, R10 ;  /* 0x0000000a000b7213 */ /* 0x000fe20000000000 */
[----:B0-----:R-:W-:Y:S02]  /*bfd0*/  IMAD.MOV.U32 R5, RZ, RZ, R0 ;  /* 0x000000ffff057224 */ /* 0x001fe400078e0000 */
[----:B------:R-:W-:Y:S01]  /*bfe0*/  IMAD.HI.U32 R0, R3, R12, RZ ;  /* 0x0000000c03007227 */ /* 0x000fe200078e00ff */
[----:B------:R-:W-:-:S03]  /*bff0*/  IABS R13, R7 ;  /* 0x00000007000d7213 */ /* 0x000fc60000000000 */
[----:B------:R-:W-:Y:S02]  /*c000*/  IMAD.MOV R0, RZ, RZ, -R0 ;  /* 0x000000ffff007224 */ /* 0x000fe400078e0a00 */
[----:B------:R-:W-:Y:S01]  /*c010*/  @!P6 IMAD.MOV R5, RZ, RZ, -R5 ;  /* 0x000000ffff05e224 */ /* 0x000fe200078e0a05 */
[C---:B------:R-:W-:Y:S01]  /*c020*/  ISETP.GT.U32.AND P6, PT, R2.reuse, R9, PT ;  /* 0x000000090200720c */ /* 0x040fe20003fc4070 */
[C---:B------:R-:W-:Y:S02]  /*c030*/  IMAD R12, R2.reuse, R0, R12 ;  /* 0x00000000020c7224 */ /* 0x040fe400078e020c */
[--C-:B------:R-:W-:Y:S01]  /*c040*/  @!P1 IMAD.IADD R15, R15, 0x1, -R2.reuse ;  /* 0x000000010f0f9824 */ /* 0x100fe200078e0a02 */
[----:B------:R0:W-:Y:S01]  /*c050*/  STL [R1+0x6fc], R5 ;  /* 0x0006fc0501007387 */ /* 0x0001e20000100800 */
[----:B------:R-:W-:Y:S01]  /*c060*/  IMAD.HI.U32 R6, R3, R11, RZ ;  /* 0x0000000b03067227 */ /* 0x000fe200078e00ff */
[----:B------:R-:W-:Y:S02]  /*c070*/  ISETP.GT.U32.AND P5, PT, R2, R12, PT ;  /* 0x0000000c0200720c */ /* 0x000fe40003fa4070 */
[----:B------:R-:W-:Y:S01]  /*c080*/  ISETP.GE.AND P1, PT, R17, RZ, PT ;  /* 0x000000ff1100720c */ /* 0x000fe20003f26270 */
[----:B------:R-:W-:Y:S01]  /*c090*/  @!P0 IMAD.IADD R16, R16, 0x1, -R2 ;  /* 0x0000000110108824 */ /* 0x000fe200078e0a02 */
[----:B------:R-:W-:Y:S01]  /*c0a0*/  ISETP.GE.AND P0, PT, R8, RZ, PT ;  /* 0x000000ff0800720c */ /* 0x000fe20003f06270 */
[----:B------:R-:W-:-:S02]  /*c0b0*/  IMAD.MOV R6, RZ, RZ, -R6 ;  /* 0x000000ffff067224 */ /* 0x000fc400078e0a06 */
[--C-:B------:R-:W-:Y:S01]  /*c0c0*/  @!P6 IMAD.IADD R9, R9, 0x1, -R2.reuse ;  /* 0x000000010909e824 */ /* 0x100fe200078e0a02 */
[----:B------:R-:W-:Y:S01]  /*c0d0*/  ISETP.GE.AND P6, PT, R10, RZ, PT ;  /* 0x000000ff0a00720c */ /* 0x000fe20003fc6270 */
[----:B0-----:R-:W-:Y:S02]  /*c0e0*/  IMAD.MOV.U32 R5, RZ, RZ, R15 ;  /* 0x000000ffff057224 */ /* 0x001fe400078e000f */
[----:B------:R-:W-:Y:S02]  /*c0f0*/  IMAD R11, R2, R6, R11 ;  /* 0x00000006020b7224 */ /* 0x000fe400078e020b */
[----:B------:R-:W-:Y:S02]  /*c100*/  @!P3 IMAD.MOV R5, RZ, RZ, -R5 ;  /* 0x000000ffff05b224 */ /* 0x000fe400078e0a05 */
[----:B------:R-:W-:Y:S01]  /*c110*/  @!P5 IMAD.IADD R12, R12, 0x1, -R2 ;  /* 0x000000010c0cd824 */ /* 0x000fe200078e0a02 */
[C---:B------:R-:W-:Y:S01]  /*c120*/  ISETP.GT.U32.AND P5, PT, R2.reuse, R9, PT ;  /* 0x000000090200720c */ /* 0x040fe20003fa4070 */
[----:B------:R-:W-:Y:S01]  /*c130*/  IMAD.MOV.U32 R20, RZ, RZ, R16 ;  /* 0x000000ffff147224 */ /* 0x000fe200078e0010 */
[----:B------:R0:W-:Y:S01]  /*c140*/  STL [R1+0x6f8], R5 ;  /* 0x0006f80501007387 */ /* 0x0001e20000100800 */
[----:B------:R-:W-:Y:S01]  /*c150*/  IMAD.HI.U32 R19, R3, R13, RZ ;  /* 0x0000000d03137227 */ /* 0x000fe200078e00ff */
[----:B------:R-:W-:-:S03]  /*c160*/  ISETP.GT.U32.AND P3, PT, R2, R12, PT ;  /* 0x0000000c0200720c */ /* 0x000fc60003f64070 */
[----:B------:R-:W-:Y:S01]  /*c170*/  @!P2 IMAD.MOV R20, RZ, RZ, -R20 ;  /* 0x000000ffff14a224 */ /* 0x000fe200078e0a14 */
[----:B------:R-:W-:Y:S01]  /*c180*/  ISETP.GT.U32.AND P2, PT, R2, R11, PT ;  /* 0x0000000b0200720c */ /* 0x000fe20003f44070 */
[----:B------:R-:W-:Y:S02]  /*c190*/  IMAD.MOV R15, RZ, RZ, -R19 ;  /* 0x000000ffff0f7224 */ /* 0x000fe400078e0a13 */
[----:B------:R-:W-:Y:S01]  /*c1a0*/  VIADD R8, R28, 0x11a ;  /* 0x0000011a1c087836 */ /* 0x000fe20000000000 */
[----:B------:R-:W-:Y:S01]  /*c1b0*/  STL [R1+0x6f4], R20 ;  /* 0x0006f41401007387 */ /* 0x000fe20000100800 */
[----:B0-----:R-:W-:Y:S02]  /*c1c0*/  IMAD.MOV.U32 R5, RZ, RZ, R18 ;  /* 0x000000ffff057224 */ /* 0x001fe400078e0012 */
[----:B------:R-:W-:Y:S01]  /*c1d0*/  @!P5 IMAD.IADD R9, R9, 0x1, -R2 ;  /* 0x000000010909d824 */ /* 0x000fe200078e0a02 */
[----:B------:R-:W-:Y:S01]  /*c1e0*/  IABS R14, R8 ;  /* 0x00000008000e7213 */ /* 0x000fe20000000000 */
[----:B------:R-:W-:Y:S01]  /*c1f0*/  @!P4 IMAD.MOV R5, RZ, RZ, -R5 ;  /* 0x000000ffff05c224 */ /* 0x000fe200078e0a05 */
[----:B------:R-:W-:Y:S01]  /*c200*/  ISETP.GE.AND P4, PT, R7, RZ, PT ;  /* 0x000000ff0700720c */ /* 0x000fe20003f86270 */
[----:B------:R-:W-:-:S02]  /*c210*/  IMAD R7, R2, R15, R13 ;  /* 0x0000000f02077224 */ /* 0x000fc400078e020d */
[----:B------:R-:W-:Y:S01]  /*c220*/  VIADD R10, R28, 0x11b ;  /* 0x0000011b1c0a7836 */ /* 0x000fe20000000000 */
[----:B------:R0:W-:Y:S01]  /*c230*/  STL [R1+0x6f0], R5 ;  /* 0x0006f00501007387 */ /* 0x0001e20000100800 */
[----:B------:R-:W-:Y:S01]  /*c240*/  @!P2 IMAD.IADD R11, R11, 0x1, -R2 ;  /* 0x000000010b0ba824 */ /* 0x000fe200078e0a02 */
[----:B------:R-:W-:Y:S01]  /*c250*/  ISETP.GT.U32.AND P5, PT, R2, R7, PT ;  /* 0x000000070200720c */ /* 0x000fe20003fa4070 */
[----:B------:R-:W-:Y:S01]  /*c260*/  IMAD.MOV.U32 R16, RZ, RZ, R14 ;  /* 0x000000ffff107224 */ /* 0x000fe200078e000e */
[----:B------:R-:W-:Y:S01]  /*c270*/  IABS R17, R10 ;  /* 0x0000000a00117213 */ /* 0x000fe20000000000 */
[----:B------:R-:W-:Y:S01]  /*c280*/  @!P3 IMAD.IADD R12, R12, 0x1, -R2 ;  /* 0x000000010c0cb824 */ /* 0x000fe200078e0a02 */
[----:B------:R-:W-:Y:S01]  /*c290*/  ISETP.GT.U32.AND P2, PT, R2, R11, PT ;  /* 0x0000000b0200720c */ /* 0x000fe20003f44070 */
[----:B------:R-:W-:Y:S01]  /*c2a0*/  IMAD.HI.U32 R14, R3, R16, RZ ;  /* 0x00000010030e7227 */ /* 0x000fe200078e00ff */
[----:B------:R-:W-:-:S03]  /*c2b0*/  ISETP.GE.AND P3, PT, R10, RZ, PT ;  /* 0x000000ff0a00720c */ /* 0x000fc60003f66270 */
[----:B------:R-:W-:Y:S02]  /*c2c0*/  VIADD R0, R28, 0x119 ;  /* 0x000001191c007836 */ /* 0x000fe40000000000 */
[----:B------:R-:W-:-:S03]  /*c2d0*/  IMAD.HI.U32 R13, R3, R17, RZ ;  /* 0x00000011030d7227 */ /* 0x000fc600078e00ff */
[----:B------:R-:W-:Y:S01]  /*c2e0*/  IABS R6, R0 ;  /* 0x0000000000067213 */ /* 0x000fe20000000000 */
[----:B------:R-:W-:Y:S02]  /*c2f0*/  IMAD.MOV R10, RZ, RZ, -R14 ;  /* 0x000000ffff0a7224 */ /* 0x000fe400078e0a0e */
[----:B------:R-:W-:Y:S02]  /*c300*/  @!P5 IMAD.IADD R7, R7, 0x1, -R2 ;  /* 0x000000010707d824 */ /* 0x000fe400078e0a02 */
[----:B0-----:R-:W-:Y:S02]  /*c310*/  IMAD.MOV.U32 R5, RZ, RZ, R9 ;  /* 0x000000ffff057224 */ /* 0x001fe400078e0009 */
[----:B------:R-:W-:Y:S01]  /*c320*/  IMAD.MOV R13, RZ, RZ, -R13 ;  /* 0x000000ffff0d7224 */ /* 0x000fe200078e0a0d */
[C---:B------:R-:W-:Y:S01]  /*c330*/  ISETP.GT.U32.AND P5, PT, R2.reuse, R7, PT ;  /* 0x000000070200720c */ /* 0x040fe20003fa4070 */
[----:B------:R-:W-:Y:S02]  /*c340*/  IMAD R10, R2, R10, R16 ;  /* 0x0000000a020a7224 */ /* 0x000fe400078e0210 */
[----:B------:R-:W-:-:S02]  /*c350*/  VIADD R14, R28, 0x118 ;  /* 0x000001181c0e7836 */ /* 0x000fc40000000000 */
[----:B------:R-:W-:Y:S02]  /*c360*/  @!P1 IMAD.MOV R5, RZ, RZ, -R5 ;  /* 0x000000ffff059224 */ /* 0x000fe400078e0a05 */
[C---:B------:R-:W-:Y:S01]  /*c370*/  IMAD R13, R2.reuse, R13, R17 ;  /* 0x0000000d020d7224 */ /* 0x040fe200078e0211 */
[----:B------:R-:W-:Y:S01]  /*c380*/  IABS R16, R14 ;  /* 0x0000000e00107213 */ /* 0x000fe20000000000 */
[----:B------:R-:W-:Y:S01]  /*c390*/  @!P2 IMAD.IADD R11, R11, 0x1, -R2 ;  /* 0x000000010b0ba824 */ /* 0x000fe200078e0a02 */
[C---:B------:R-:W-:Y:S01]  /*c3a0*/  ISETP.GT.U32.AND P2, PT, R2.reuse, R10, PT ;  /* 0x0000000a0200720c */ /* 0x040fe20003f44070 */
[----:B------:R-:W-:Y:S01]  /*c3b0*/  IMAD.HI.U32 R15, R3, R6, RZ ;  /* 0x00000006030f7227 */ /* 0x000fe200078e00ff */
[----:B------:R0:W-:Y:S01]  /*c3c0*/  STL [R1+0x66c], R5 ;  /* 0x00066c0501007387 */ /* 0x0001e20000100800 */
[----:B------:R-:W-:Y:S02]  /*c3d0*/  ISETP.GT.U32.AND P1, PT, R2, R13, PT ;  /* 0x0000000d0200720c */ /* 0x000fe40003f24070 */
[----:B------:R-:W-:Y:S01]  /*c3e0*/  @!P0 IMAD.MOV R12, RZ, RZ, -R12 ;  /* 0x000000ffff0c8224 */ /* 0x000fe200078e0a0c */
[----:B------:R-:W-:Y:S01]  /*c3f0*/  ISETP.GE.AND P0, PT, R8, RZ, PT ;  /* 0x000000ff0800720c */ /* 0x000fe20003f06270 */
[----:B------:R-:W-:-:S02]  /*c400*/  IMAD.MOV R15, RZ, RZ, -R15 ;  /* 0x000000ffff0f7224 */ /* 0x000fc400078e0a0f */
[----:B------:R-:W-:Y:S01]  /*c410*/  IMAD.MOV.U32 R9, RZ, RZ, R16 ;  /* 0x000000ffff097224 */ /* 0x000fe200078e0010 */
[----:B------:R2:W-:Y:S01]  /*c420*/  STL [R1+0x67c], R12 ;  /* 0x00067c0c01007387 */ /* 0x0005e20000100800 */
[----:B------:R-:W-:Y:S02]  /*c430*/  IMAD R6, R2, R15, R6 ;  /* 0x0000000f02067224 */ /* 0x000fe400078e0206 */
[----:B0-----:R-:W-:Y:S02]  /*c440*/  IMAD.MOV.U32 R5, RZ, RZ, R11 ;  /* 0x000000ffff057224 */ /* 0x001fe400078e000b */
[----:B------:R-:W-:Y:S01]  /*c450*/  @!P5 IMAD.IADD R7, R7, 0x1, -R2 ;  /* 0x000000010707d824 */ /* 0x000fe200078e0a02 */
[----:B------:R-:W-:Y:S01]  /*c460*/  ISETP.GE.AND P5, PT, R0, RZ, PT ;  /* 0x000000ff0000720c */ /* 0x000fe20003fa6270 */
[----:B------:R-:W-:Y:S01]  /*c470*/  @!P6 IMAD.MOV R5, RZ, RZ, -R5 ;  /* 0x000000ffff05e224 */ /* 0x000fe200078e0a05 */
[----:B------:R-:W-:Y:S01]  /*c480*/  ISETP.GT.U32.AND P6, PT, R2, R6, PT ;  /* 0x000000060200720c */ /* 0x000fe20003fc4070 */
[----:B------:R-:W-:-:S03]  /*c490*/  IMAD.HI.U32 R15, R3, R9, RZ ;  /* 0x00000009030f7227 */ /* 0x000fc600078e00ff */
[----:B------:R0:W-:Y:S01]  /*c4a0*/  STL [R1+0x6dc], R5 ;  /* 0x0006dc0501007387 */ /* 0x0001e20000100800 */
[----:B--2---:R-:W-:Y:S02]  /*c4b0*/  VIADD R12, R28, 0x117 ;  /* 0x000001171c0c7836 */ /* 0x004fe40000000000 */
[--C-:B------:R-:W-:Y:S02]  /*c4c0*/  @!P2 IMAD.IADD R10, R10, 0x1, -R2.reuse ;  /* 0x000000010a0aa824 */ /* 0x100fe400078e0a02 */
[----:B------:R-:W-:Y:S01]  /*c4d0*/  IMAD.MOV R15, RZ, RZ, -R15 ;  /* 0x000000ffff0f7224 */ /* 0x000fe200078e0a0f */
[----:B------:R-:W-:Y:S01]  /*c4e0*/  IABS R11, R12 ;  /* 0x0000000c000b7213 */ /* 0x000fe20000000000 */
[----:B------:R-:W-:Y:S01]  /*c4f0*/  @!P1 IMAD.IADD R13, R13, 0x1, -R2 ;  /* 0x000000010d0d9824 */ /* 0x000fe200078e0a02 */
[----:B------:R-:W-:Y:S01]  /*c500*/  ISETP.GE.AND P1, PT, R14, RZ, PT ;  /* 0x000000ff0e00720c */ /* 0x000fe20003f26270 */
[C---:B------:R-:W-:Y:S02]  /*c510*/  IMAD R0, R2.reuse, R15, R9 ;  /* 0x0000000f02007224 */ /* 0x040fe400078e0209 */
[----:B0-----:R-:W-:Y:S01]  /*c520*/  IMAD.MOV.U32 R5, RZ, RZ, R7 ;  /* 0x000000ffff057224 */ /* 0x001fe200078e0007 */
[----:B------:R-:W-:Y:S01]  /*c530*/  ISETP.GT.U32.AND P2, PT, R2, R13, PT ;  /* 0x0000000d0200720c */ /* 0x000fe20003f44070 */
[----:B------:R-:W-:-:S04]  /*c540*/  IMAD.HI.U32 R15, R3, R11, RZ ;  /* 0x0000000b030f7227 */ /* 0x000fc800078e00ff */
[----:B------:R-:W-:Y:S01]  /*c550*/  @!P4 IMAD.MOV R5, RZ, RZ, -R5 ;  /* 0x000000ffff05c224 */ /* 0x000fe200078e0a05 */
[----:B------:R-:W-:Y:S01]  /*c560*/  ISETP.GT.U32.AND P4, PT, R2, R10, PT ;  /* 0x0000000a0200720c */ /* 0x000fe20003f84070 */
[----:B------:R-:W-:Y:S02]  /*c570*/  IMAD.MOV R15, RZ, RZ, -R15 ;  /* 0x000000ffff0f7224 */ /* 0x000fe400078e0a0f */
[----:B------:R-:W-:Y:S01]  /*c580*/  VIADD R7, R28, 0x114 ;  /* 0x000001141c077836 */ /* 0x000fe20000000000 */
[----:B------:R0:W-:Y:S01]  /*c590*/  STL [R1+0x6ec], R5 ;  /* 0x0006ec0501007387 */ /* 0x0001e20000100800 */
[C---:B------:R-:W-:Y:S02]  /*c5a0*/  IMAD R11, R2.reuse, R15, R11 ;  /* 0x0000000f020b7224 */ /* 0x040fe400078e020b */
[--C-:B------:R-:W-:Y:S01]  /*c5b0*/  @!P2 IMAD.IADD R13, R13, 0x1, -R2.reuse ;  /* 0x000000010d0da824 */ /* 0x100fe200078e0a02 */
[----:B------:R-:W-:Y:S01]  /*c5c0*/  ISETP.GT.U32.AND P2, PT, R2, R0, PT ;  /* 0x000000000200720c */ /* 0x000fe20003f44070 */
[----:B------:R-:W-:Y:S01]  /*c5d0*/  VIADD R8, R28, 0x116 ;  /* 0x000001161c087836 */ /* 0x000fe20000000000 */
[----:B------:R-:W-:Y:S01]  /*c5e0*/  IABS R16, R7 ;  /* 0x0000000700107213 */ /* 0x000fe20000000000 */
[----:B------:R-:W-:-:S02]  /*c5f0*/  @!P6 IMAD.IADD R6, R6, 0x1, -R2 ;  /* 0x000000010606e824 */ /* 0x000fc400078e0a02 */
[----:B------:R-:W-:Y:S01]  /*c600*/  @!P4 IMAD.IADD R10, R10, 0x1, -R2 ;  /* 0x000000010a0ac824 */ /* 0x000fe200078e0a02 */
[----:B------:R-:W-:Y:S01]  /*c610*/  ISETP.GT.U32.AND P4, PT, R2, R11, PT ;  /* 0x0000000b0200720c */ /* 0x000fe20003f84070 */
[----:B------:R-:W-:Y:S01]  /*c620*/  VIADD R9, R28, 0x115 ;  /* 0x000001151c097836 */ /* 0x000fe20000000000 */
[----:B------:R-:W-:Y:S01]  /*c630*/  IABS R14, R8 ;  /* 0x00000008000e7213 */ /* 0x000fe20000000000 */
[----:B------:R-:W-:Y:S01]  /*c640*/  IMAD.MOV.U32 R18, RZ, RZ, R13 ;  /* 0x000000ffff127224 */ /* 0x000fe200078e000d */
[----:B------:R-:W-:Y:S01]  /*c650*/  ISETP.GT.U32.AND P6, PT, R2, R6, PT ;  /* 0x000000060200720c */ /* 0x000fe20003fc4070 */
[----:B0-----:R-:W-:Y:S01]  /*c660*/  IMAD.MOV.U32 R5, RZ, RZ, R10 ;  /* 0x000000ffff057224 */ /* 0x001fe200078e000a */
[----:B------:R-:W-:Y:S01]  /*c670*/  IABS R15, R9 ;  /* 0x00000009000f7213 */ /* 0x000fe20000000000 */
[----:B------:R-:W-:Y:S01]  /*c680*/  @!P2 IMAD.IADD R0, R0, 0x1, -R2 ;  /* 0x000000010000a824 */ /* 0x000fe200078e0a02 */
[----:B------:R-:W-:Y:S01]  /*c690*/  ISETP.GE.AND P2, PT, R8, RZ, PT ;  /* 0x000000ff0800720c */ /* 0x000fe20003f46270 */
[----:B------:R-:W-:-:S04]  /*c6a0*/  IMAD.HI.U32 R8, R3, R16, RZ ;  /* 0x0000001003087227 */ /* 0x000fc800078e00ff */
[----:B------:R-:W-:Y:S02]  /*c6b0*/  @!P4 IMAD.IADD R11, R11, 0x1, -R2 ;  /* 0x000000010b0bc824 */ /* 0x000fe400078e0a02 */
[----:B------:R-:W-:-:S03]  /*c6c0*/  IMAD.HI.U32 R17, R3, R14, RZ ;  /* 0x0000000e03117227 */ /* 0x000fc600078e00ff */
[C---:B------:R-:W-:Y:S01]  /*c6d0*/  ISETP.GT.U32.AND P4, PT, R2.reuse, R11, PT ;  /* 0x0000000b0200720c */ /* 0x040fe20003f84070 */
[----:B------:R-:W-:Y:S02]  /*c6e0*/  IMAD.MOV R8, RZ, RZ, -R8 ;  /* 0x000000ffff087224 */ /* 0x000fe400078e0a08 */
[----:B------:R-:W-:Y:S02]  /*c6f0*/  IMAD.MOV R17, RZ, RZ, -R17 ;  /* 0x000000ffff117224 */ /* 0x000fe400078e0a11 */
[C---:B------:R-:W-:Y:S02]  /*c700*/  IMAD R16, R2.reuse, R8, R16 ;  /* 0x0000000802107224 */ /* 0x040fe400078e0210 */
[----:B------:R-:W-:Y:S01]  /*c710*/  @!P3 IMAD.MOV R18, RZ, RZ, -R18 ;  /* 0x000000ffff12b224 */ /* 0x000fe200078e0a12 */
[C---:B------:R-:W-:Y:S01]  /*c720*/  ISETP.GT.U32.AND P3, PT, R2.reuse, R0, PT ;  /* 0x000000000200720c */ /* 0x040fe20003f64070 */
[----:B------:R-:W-:Y:S02]  /*c730*/  IMAD R14, R2, R17, R14 ;  /* 0x00000011020e7224 */ /* 0x000fe400078e020e */
[--C-:B------:R-:W-:Y:S01]  /*c740*/  @!P6 IMAD.IADD R6, R6, 0x1, -R2.reuse ;  /* 0x000000010606e824 */ /* 0x100fe200078e0a02 */
[----:B------:R-:W-:Y:S01]  /*c750*/  ISETP.GE.AND P6, PT, R12, RZ, PT ;  /* 0x000000ff0c00720c */ /* 0x000fe20003fc6270 */
[----:B------:R-:W-:Y:S01]  /*c760*/  @!P4 IMAD.IADD R11, R11, 0x1, -R2 ;  /* 0x000000010b0bc824 */ /* 0x000fe200078e0a02 */
[C---:B------:R-:W-:Y:S01]  /*c770*/  ISETP.GT.U32.AND P4, PT, R2.reuse, R16, PT ;  /* 0x000000100200720c */ /* 0x040fe20003f84070 */
[----:B------:R-:W-:Y:S01]  /*c780*/  @!P0 IMAD.MOV R5, RZ, RZ, -R5 ;  /* 0x000000ffff058224 */ /* 0x000fe200078e0a05 */
[----:B------:R-:W-:Y:S01]  /*c790*/  ISETP.GT.U32.AND P0, PT, R2, R14, PT ;  /* 0x0000000e0200720c */ /* 0x000fe20003f04070 */
[----:B------:R-:W-:Y:S01]  /*c7a0*/  IMAD.HI.U32 R12, R3, R15, RZ ;  /* 0x0000000f030c7227 */ /* 0x000fe200078e00ff */
[----:B------:R-:W-:Y:S03]  /*c7b0*/  STL [R1+0x680], R18 ;  /* 0x0006801201007387 */ /* 0x000fe60000100800 */
[----:B------:R-:W-:Y:S01]  /*c7c0*/  IMAD.MOV R12, RZ, RZ, -R12 ;  /* 0x000000ffff0c7224 */ /* 0x000fe200078e0a0c */
[----:B------:R0:W-:Y:S01]  /*c7d0*/  STL [R1+0x6cc], R5 ;  /* 0x0006cc0501007387 */ /* 0x0001e20000100800 */
[----:B------:R-:W-:-:S02]  /*c7e0*/  VIADD R8, R28, 0x113 ;  /* 0x000001131c087836 */ /* 0x000fc40000000000 */
[----:B------:R-:W-:Y:S02]  /*c7f0*/  IMAD R15, R2, R12, R15 ;  /* 0x0000000c020f7224 */ /* 0x000fe400078e020f */
[--C-:B------:R-:W-:Y:S01]  /*c800*/  @!P3 IMAD.IADD R0, R0, 0x1, -R2.reuse ;  /* 0x000000010000b824 */ /* 0x100fe200078e0a02 */
[----:B------:R-:W-:Y:S01]  /*c810*/  ISETP.GE.AND P3, PT, R9, RZ, PT ;  /* 0x000000ff0900720c */ /* 0x000fe20003f66270 */
[--C-:B------:R-:W-:Y:S01]  /*c820*/  @!P4 IMAD.IADD R16, R16, 0x1, -R2.reuse ;  /* 0x000000011010c824 */ /* 0x100fe200078e0a02 */
[----:B------:R-:W-:Y:S01]  /*c830*/  IABS R10, R8 ;  /* 0x00000008000a7213 */ /* 0x000fe20000000000 */
[----:B------:R-:W-:Y:S01]  /*c840*/  @!P0 IMAD.IADD R14, R14, 0x1, -R2 ;  /* 0x000000010e0e8824 */ /* 0x000fe200078e0a02 */
[----:B------:R-:W-:Y:S01]  /*c850*/  ISETP.GE.AND P0, PT, R7, RZ, PT ;  /* 0x000000ff0700720c */ /* 0x000fe20003f06270 */
[----:B0-----:R-:W-:Y:S01]  /*c860*/  IMAD.MOV.U32 R5, RZ, RZ, R6 ;  /* 0x000000ffff057224 */ /* 0x001fe200078e0006 */
[----:B------:R-:W-:Y:S01]  /*c870*/  ISETP.GT.U32.AND P4, PT, R2, R16, PT ;  /* 0x000000100200720c */ /* 0x000fe20003f84070 */
[----:B------:R-:W-:-:S02]  /*c880*/  VIADD R6, R28, 0x112 ;  /* 0x000001121c067836 */ /* 0x000fc40000000000 */
[----:B------:R-:W-:Y:S01]  /*c890*/  @!P5 IMAD.MOV R5, RZ, RZ, -R5 ;  /* 0x000000ffff05d224 */ /* 0x000fe200078e0a05 */
[----:B------:R-:W-:Y:S01]  /*c8a0*/  ISETP.GT.U32.AND P5, PT, R2, R15, PT ;  /* 0x0000000f0200720c */ /* 0x000fe20003fa4070 */
[C---:B------:R-:W-:Y:S01]  /*c8b0*/  IMAD.HI.U32 R12, R3.reuse, R10, RZ ;  /* 0x0000000a030c7227 */ /* 0x040fe200078e00ff */
[----:B------:R-:W-:Y:S02]  /*c8c0*/  IABS R9, R6 ;  /* 0x0000000600097213 */ /* 0x000fe40000000000 */
[----:B------:R0:W-:Y:S01]  /*c8d0*/  STL [R1+0x6d4], R5 ;  /* 0x0006d40501007387 */ /* 0x0001e20000100800 */
[----:B------:R-:W-:Y:S02]  /*c8e0*/  IMAD.MOV R12, RZ, RZ, -R12 ;  /* 0x000000ffff0c7224 */ /* 0x000fe400078e0a0c */
[----:B------:R-:W-:-:S04]  /*c8f0*/  IMAD.HI.U32 R7, R3, R9, RZ ;  /* 0x0000000903077227 */ /* 0x000fc800078e00ff */
[----:B------:R-:W-:Y:S02]  /*c900*/  IMAD.MOV R7, RZ, RZ, -R7 ;  /* 0x000000ffff077224 */ /* 0x000fe400078e0a07 */
[----:B------:R-:W-:Y:S01]  /*c910*/  @!P5 IMAD.IADD R15, R15, 0x1, -R2 ;  /* 0x000000010f0fd824 */ /* 0x000fe200078e0a02 */
[C---:B------:R-:W-:Y:S01]  /*c920*/  ISETP.GT.U32.AND P5, PT, R2.reuse, R14, PT ;  /* 0x0000000e0200720c */ /* 0x040fe20003fa4070 */
[----:B0-----:R-:W-:Y:S02]  /*c930*/  IMAD.MOV.U32 R5, RZ, RZ, R0 ;  /* 0x000000ffff057224 */ /* 0x001fe400078e0000 */
[C---:B------:R-:W-:Y:S02]  /*c940*/  IMAD R9, R2.reuse, R7, R9 ;  /* 0x0000000702097224 */ /* 0x040fe400078e0209 */
[----:B------:R-:W-:Y:S01]  /*c950*/  @!P1 IMAD.MOV R5, RZ, RZ, -R5 ;  /* 0x000000ffff059224 */ /* 0x000fe200078e0a05 */
[C---:B------:R-:W-:Y:S01]  /*c960*/  ISETP.GT.U32.AND P1, PT, R2.reuse, R15, PT ;  /* 0x0000000f0200720c */ /* 0x040fe20003f24070 */
[----:B------:R-:W-:-:S02]  /*c970*/  IMAD R10, R2, R12, R10 ;  /* 0x0000000c020a7224 */ /* 0x000fc400078e020a */
[--C-:B------:R-:W-:Y:S01]  /*c980*/  @!P4 IMAD.IADD R16, R16, 0x1, -R2.reuse ;  /* 0x000000011010c824 */ /* 0x100fe200078e0a02 */
[----:B------:R0:W-:Y:S01]  /*c990*/  STL [R1+0x6d8], R5 ;  /* 0x0006d80501007387 */ /* 0x0001e20000100800 */
[----:B------:R-:W-:Y:S01]  /*c9a0*/  ISETP.GT.U32.AND P4, PT, R2, R9, PT ;  /* 0x000000090200720c */ /* 0x000fe20003f84070 */
[----:B------:R-:W-:Y:S02]  /*c9b0*/  VIADD R0, R28, 0x111 ;  /* 0x000001111c007836 */ /* 0x000fe40000000000 */
[--C-:B------:R-:W-:Y:S01]  /*c9c0*/  @!P5 IMAD.IADD R14, R14, 0x1, -R2.reuse ;  /* 0x000000010e0ed824 */ /* 0x100fe200078e0a02 */
[----:B------:R-:W-:Y:S01]  /*c9d0*/  ISETP.GE.AND P5, PT, R8, RZ, PT ;  /* 0x000000ff0800720c */ /* 0x000fe20003fa6270 */
[C---:B------:R-:W-:Y:S02]  /*c9e0*/  VIADD R13, R28.reuse, 0x110 ;  /* 0x000001101c0d7836 */ /* 0x040fe40000000000 */
[----:B------:R-:W-:Y:S02]  /*c9f0*/  VIADD R7, R28, 0x10f ;  /* 0x0000010f1c077836 */ /* 0x000fe40000000000 */
[----:B0-----:R-:W-:Y:S01]  /*ca00*/  IMAD.MOV.U32 R5, RZ, RZ, R11 ;  /* 0x000000ffff057224 */ /* 0x001fe200078e000b */
[----:B------:R-:W-:Y:S01]  /*ca10*/  IABS R11, R0 ;  /* 0x00000000000b7213 */ /* 0x000fe20000000000 */
[--C-:B------:R-:W-:Y:S01]  /*ca20*/  @!P1 IMAD.IADD R15, R15, 0x1, -R2.reuse ;  /* 0x000000010f0f9824 */ /* 0x100fe200078e0a02 */
[----:B------:R-:W-:Y:S01]  /*ca30*/  ISETP.GE.AND P1, PT, R6, RZ, PT ;  /* 0x000000ff0600720c */ /* 0x000fe20003f26270 */
[----:B------:R-:W-:Y:S01]  /*ca40*/  @!P6 IMAD.MOV R5, RZ, RZ, -R5 ;  /* 0x000000ffff05e224 */ /* 0x000fe200078e0a05 */
[----:B------:R-:W-:Y:S01]  /*ca50*/  ISETP.GT.U32.AND P6, PT, R2, R10, PT ;  /* 0x0000000a0200720c */ /* 0x000fe20003fc4070 */
[----:B------:R-:W-:Y:S01]  /*ca60*/  @!P4 IMAD.IADD R9, R9, 0x1, -R2 ;  /* 0x000000010909c824 */ /* 0x000fe200078e0a02 */
[----:B------:R-:W-:Y:S01]  /*ca70*/  IABS R6, R13 ;  /* 0x0000000d00067213 */ /* 0x000fe20000000000 */
[----:B------:R-:W-:Y:S01]  /*ca80*/  IMAD.HI.U32 R8, R3, R11, RZ ;  /* 0x0000000b03087227 */ /* 0x000fe200078e00ff */
[----:B------:R0:W-:Y:S01]  /*ca90*/  STL [R1+0x6d0], R5 ;  /* 0x0006d00501007387 */ /* 0x0001e20000100800 */
[----:B------:R-:W-:-:S02]  /*caa0*/  IABS R12, R7 ;  /* 0x00000007000c7213 */ /* 0x000fc40000000000 */
[C---:B------:R-:W-:Y:S01]  /*cab0*/  ISETP.GT.U32.AND P4, PT, R2.reuse, R9, PT ;  /* 0x000000090200720c */ /* 0x040fe20003f84070 */
[----:B------:R-:W-:Y:S02]  /*cac0*/  IMAD.MOV R8, RZ, RZ, -R8 ;  /* 0x000000ffff087224 */ /* 0x000fe400078e0a08 */
[----:B------:R-:W-:Y:S02]  /*cad0*/  IMAD.MOV.U32 R17, RZ, RZ, R15 ;  /* 0x000000ffff117224 */ /* 0x000fe400078e000f */
[----:B------:R-:W-:Y:S02]  /*cae0*/  IMAD R11, R2, R8, R11 ;  /* 0x00000008020b7224 */ /* 0x000fe400078e020b */
[----:B------:R-:W-:Y:S01]  /*caf0*/  @!P6 IMAD.IADD R10, R10, 0x1, -R2 ;  /* 0x000000010a0ae824 */ /* 0x000fe200078e0a02 */
[----:B------:R-:W-:Y:S01]  /*cb00*/  ISETP.GE.AND P6, PT, R0, RZ, PT ;  /* 0x000000ff0000720c */ /* 0x000fe20003fc6270 */
[----:B0-----:R-:W-:Y:S02]  /*cb10*/  IMAD.MOV.U32 R5, RZ, RZ, R14 ;  /* 0x000000ffff057224 */ /* 0x001fe400078e000e */
[----:B------:R-:W-:-:S04]  /*cb20*/  IMAD.HI.U32 R14, R3, R6, RZ ;  /* 0x00000006030e7227 */ /* 0x000fc800078e00ff */
[----:B------:R-:W-:Y:S01]  /*cb30*/  @!P2 IMAD.MOV R5, RZ, RZ, -R5 ;  /* 0x000000ffff05a224 */ /* 0x000fe200078e0a05 */
[----:B------:R-:W-:Y:S01]  /*cb40*/  ISETP.GT.U32.AND P2, PT, R2, R10, PT ;  /* 0x0000000a0200720c */ /* 0x000fe20003f44070 */
[----:B------:R-:W-:-:S03]  /*cb50*/  IMAD.HI.U32 R15, R3, R12, RZ ;  /* 0x0000000c030f7227 */ /* 0x000fc600078e00ff */
[----:B------:R0:W-:Y:S01]  /*cb60*/  STL [R1+0x6a4], R5 ;  /* 0x0006a40501007387 */ /* 0x0001e20000100800 */
[----:B------:R-:W-:Y:S01]  /*cb70*/  @!P3 IMAD.MOV R17, RZ, RZ, -R17 ;  /* 0x000000ffff11b224 */ /* 0x000fe200078e0a11 */
[C---:B------:R-:W-:Y:S01]  /*cb80*/  ISETP.GT.U32.AND P3, PT, R2.reuse, R11, PT ;  /* 0x0000000b0200720c */ /* 0x040fe20003f64070 */
[----:B------:R-:W-:Y:S02]  /*cb90*/  IMAD.MOV R14, RZ, RZ, -R14 ;  /* 0x000000ffff0e7224 */ /* 0x000fe400078e0a0e */
[----:B------:R-:W-:Y:S01]  /*cba0*/  @!P4 IMAD.IADD R9, R9, 0x1, -R2 ;  /* 0x000000010909c824 */ /* 0x000fe200078e0a02 */
[----:B------:R-:W-:Y:S01]  /*cbb0*/  STL [R1+0x6a0], R17 ;  /* 0x0006a01101007387 */ /* 0x000fe20000100800 */
[----:B------:R-:W-:Y:S02]  /*cbc0*/  IMAD R6, R2, R14, R6 ;  /* 0x0000000e02067224 */ /* 0x000fe400078e0206 */
[----:B------:R-:W-:Y:S01]  /*cbd0*/  @!P2 IMAD.IADD R10, R10, 0x1, -R2 ;  /* 0x000000010a0aa824 */ /* 0x000fe200078e0a02 */
[----:B------:R-:W-:Y:S01]  /*cbe0*/  ISETP.GE.AND P2, PT, R7, RZ, PT ;  /* 0x000000ff0700720c */ /* 0x000fe20003f46270 */
[----:B0-----:R-:W-:Y:S01]  /*cbf0*/  IMAD.MOV.U32 R5, RZ, RZ, R16 ;  /* 0x000000ffff057224 */ /* 0x001fe200078e0010 */
[----:B------:R-:W-:Y:S01]  /*cc00*/  ISETP.GT.U32.AND P4, PT, R2, R6, PT ;  /* 0x000000060200720c */ /* 0x000fe20003f84070 */
[----:B------:R-:W-:-:S02]  /*cc10*/  VIADD R0, R28, 0x10e ;  /* 0x0000010e1c007836 */ /* 0x000fc40000000000 */
[----:B------:R-:W-:Y:S01]  /*cc20*/  @!P0 IMAD.MOV R5, RZ, RZ, -R5 ;  /* 0x000000ffff058224 */ /* 0x000fe200078e0a05 */
[----:B------:R-:W-:Y:S01]  /*cc30*/  ISETP.GE.AND P0, PT, R13, RZ, PT ;  /* 0x000000ff0d00720c */ /* 0x000fe20003f06270 */
[----:B------:R-:W-:Y:S01]  /*cc40*/  IMAD.MOV R13, RZ, RZ, -R15 ;  /* 0x000000ffff0d7224 */ /* 0x000fe200078e0a0f */
[----:B------:R-:W-:Y:S01]  /*cc50*/  IABS R8, R0 ;  /* 0x0000000000087213 */ /* 0x000fe20000000000 */
[----:B------:R-:W-:Y:S01]  /*cc60*/  @!P3 IMAD.IADD R11, R11, 0x1, -R2 ;  /* 0x000000010b0bb824 */ /* 0x000fe200078e0a02 */
[----:B------:R0:W-:Y:S01]  /*cc70*/  STL [R1+0x684], R5 ;  /* 0x0006840501007387 */ /* 0x0001e20000100800 */
[C---:B------:R-:W-:Y:S02]  /*cc80*/  IMAD R7, R2.reuse, R13, R12 ;  /* 0x0000000d02077224 */ /* 0x040fe400078e020c */
[----:B------:R-:W-:Y:S01]  /*cc90*/  IMAD.HI.U32 R12, R3, R8, RZ ;  /* 0x00000008030c7227 */ /* 0x000fe200078e00ff */
[----:B------:R-:W-:-:S03]  /*cca0*/  ISETP.GT.U32.AND P3, PT, R2, R11, PT ;  /* 0x0000000b0200720c */ /* 0x000fc60003f64070 */
[----:B------:R-:W-:Y:S02]  /*ccb0*/  IMAD.MOV.U32 R16, RZ, RZ, R10 ;  /* 0x000000ffff107224 */ /* 0x000fe400078e000a */
[----:B------:R-:W-:Y:S02]  /*ccc0*/  IMAD.MOV R12, RZ, RZ, -R12 ;  /* 0x000000ffff0c7224 */ /* 0x000fe400078e0a0c */
[----:B0-----:R-:W-:Y:S02]  /*ccd0*/  IMAD.MOV.U32 R5, RZ, RZ, R9 ;  /* 0x000000ffff057224 */ /* 0x001fe400078e0009 */
[----:B------:R-:W-:Y:S02]  /*cce0*/  @!P4 IMAD.IADD R6, R6, 0x1, -R2 ;  /* 0x000000010606c824 */ /* 0x000fe400078e0a02 */
[----:B------:R-:W-:Y:S01]  /*ccf0*/  @!P1 IMAD.MOV R5, RZ, RZ, -R5 ;  /* 0x000000ffff059224 */ /* 0x000fe200078e0a05 */
[----:B------:R-:W-:Y:S01]  /*cd00*/  ISETP.GT.U32.AND P1, PT, R2, R7, PT ;  /* 0x000000070200720c */ /* 0x000fe20003f24070 */
[----:B------:R-:W-:Y:S01]  /*cd10*/  @!P5 IMAD.MOV R16, RZ, RZ, -R16 ;  /* 0x000000ffff10d224 */ /* 0x000fe200078e0a10 */
[----:B------:R-:W-:Y:S01]  /*cd20*/  ISETP.GE.AND P5, PT, R0, RZ, PT ;  /* 0x000000ff0000720c */ /* 0x000fe20003fa6270 */
[C---:B------:R-:W-:Y:S01]  /*cd30*/  IMAD R0, R2.reuse, R12, R8 ;  /* 0x0000000c02007224 */ /* 0x040fe200078e0208 */
[----:B------:R-:W-:Y:S01]  /*cd40*/  ISETP.GT.U32.AND P4, PT, R2, R6, PT ;  /* 0x000000060200720c */ /* 0x000fe20003f84070 */
[----:B------:R-:W-:Y:S01]  /*cd50*/  VIADD R10, R28, 0x10d ;  /* 0x0000010d1c0a7836 */ /* 0x000fe20000000000 */
[----:B------:R-:W-:Y:S01]  /*cd60*/  STL [R1+0x694], R16 ;  /* 0x0006941001007387 */ /* 0x000fe20000100800 */
[----:B------:R-:W-:Y:S01]  /*cd70*/  @!P3 IMAD.IADD R11, R11, 0x1, -R2 ;  /* 0x000000010b0bb824 */ /* 0x000fe200078e0a02 */
[----:B------:R-:W-:Y:S01]  /*cd80*/  ISETP.GT.U32.AND P3, PT, R2, R0, PT ;  /* 0x000000000200720c */ /* 0x000fe20003f64070 */
[C---:B------:R-:W-:Y:S01]  /*cd90*/  VIADD R13, R28.reuse, 0x10c ;  /* 0x0000010c1c0d7836 */ /* 0x040fe20000000000 */
[----:B------:R-:W-:Y:S01]  /*cda0*/  IABS R12, R10 ;  /* 0x0000000a000c7213 */ /* 0x000fe20000000000 */
[----:B------:R0:W-:Y:S01]  /*cdb0*/  STL [R1+0x69c], R5 ;  /* 0x00069c0501007387 */ /* 0x0001e20000100800 */
[----:B------:R-:W-:-:S02]  /*cdc0*/  VIADD R9, R28, 0x10b ;  /* 0x0000010b1c097836 */ /* 0x000fc40000000000 */
[--C-:B------:R-:W-:Y:S01]  /*cdd0*/  @!P1 IMAD.IADD R7, R7, 0x1, -R2.reuse ;  /* 0x0000000107079824 */ /* 0x100fe200078e0a02 */
[----:B------:R-:W-:Y:S01]  /*cde0*/  IABS R22, R13 ;  /* 0x0000000d00167213 */ /* 0x000fe20000000000 */
[----:B------:R-:W-:Y:S01]  /*cdf0*/  IMAD.HI.U32 R14, R3, R12, RZ ;  /* 0x0000000c030e7227 */ /* 0x000fe200078e00ff */
[----:B------:R-:W-:Y:S02]  /*ce00*/  IABS R8, R9 ;  /* 0x0000000900087213 */ /* 0x000fe40000000000 */
[----:B------:R-:W-:Y:S01]  /*ce10*/  ISETP.GT.U32.AND P1, PT, R2, R7, PT ;  /* 0x000000070200720c */ /* 0x000fe20003f24070 */
[----:B------:R-:W-:Y:S01]  /*ce20*/  @!P4 IMAD.IADD R6, R6, 0x1, -R2 ;  /* 0x000000010606c824 */ /* 0x000fe200078e0a02 */
[----:B------:R-:W-:Y:S01]  /*ce30*/  ISETP.GE.AND P4, PT, R13, RZ, PT ;  /* 0x000000ff0d00720c */ /* 0x000fe20003f86270 */
[----:B0-----:R-:W-:Y:S02]  /*ce40*/  IMAD.MOV.U32 R5, RZ, RZ, R11 ;  /* 0x000000ffff057224 */ /* 0x001fe400078e000b */
[----:B------:R-:W-:Y:S01]  /*ce50*/  IMAD.MOV R13, RZ, RZ, -R14 ;  /* 0x000000ffff0d7224 */ /* 0x000fe200078e0a0e */
[----:B------:R-:W-:Y:S01]  /*ce60*/  IABS R14, R21 ;  /* 0x00000015000e7213 */ /* 0x000fe20000000000 */
[----:B------:R-:W-:Y:S01]  /*ce70*/  @!P6 IMAD.MOV R5, RZ, RZ, -R5 ;  /* 0x000000ffff05e224 */ /* 0x000fe200078e0a05 */
[----:B------:R-:W-:Y:S01]  /*ce80*/  ISETP.GE.AND P6, PT, R10, RZ, PT ;  /* 0x000000ff0a00720c */ /* 0x000fe20003fc6270 */
[----:B------:R-:W-:-:S02]  /*ce90*/  @!P3 IMAD.IADD R0, R0, 0x1, -R2 ;  /* 0x000000010000b824 */ /* 0x000fc400078e0a02 */
[----:B------:R-:W-:Y:S01]  /*cea0*/  IMAD.HI.U32 R11, R3, R22, RZ ;  /* 0x00000016030b7227 */ /* 0x000fe200078e00ff */
[----:B------:R0:W-:Y:S02]  /*ceb0*/  STL [R1+0x698], R5 ;  /* 0x0006980501007387 */ /* 0x0001e40000100800 */
[C---:B------:R-:W-:Y:S01]  /*cec0*/  ISETP.GT.U32.AND P3, PT, R2.reuse, R0, PT ;  /* 0x000000000200720c */ /* 0x040fe20003f64070 */
[----:B------:R-:W-:Y:S01]  /*ced0*/  @!P1 IMAD.IADD R7, R7, 0x1, -R2 ;  /* 0x0000000107079824 */ /* 0x000fe200078e0a02 */
[----:B------:R-:W-:Y:S01]  /*cee0*/  ISETP.GE.AND P1, PT, R9, RZ, PT ;  /* 0x000000ff0900720c */ /* 0x000fe20003f26270 */
[----:B------:R-:W-:Y:S01]  /*cef0*/  IMAD R9, R2, R13, R12 ;  /* 0x0000000d02097224 */ /* 0x000fe200078e020c */
[----:B------:R-:W-:Y:S01]  /*cf00*/  STL [R1+0x1c24], R6 ;  /* 0x001c240601007387 */ /* 0x000fe20000100800 */
[----:B------:R-:W-:Y:S02]  /*cf10*/  IMAD.MOV R11, RZ, RZ, -R11 ;  /* 0x000000ffff0b7224 */ /* 0x000fe400078e0a0b */
[----:B------:R-:W-:-:S04]  /*cf20*/  IMAD.HI.U32 R10, R3, R8, RZ ;  /* 0x00000008030a7227 */ /* 0x000fc800078e00ff */
[----:B0-----:R-:W-:Y:S02]  /*cf30*/  IMAD.MOV.U32 R5, RZ, RZ, R7 ;  /* 0x000000ffff057224 */ /* 0x001fe400078e0007 */
[----:B------:R-:W-:Y:S02]  /*cf40*/  @!P3 IMAD.IADD R0, R0, 0x1, -R2 ;  /* 0x000000010000b824 */ /* 0x000fe400078e0a02 */
[----:B------:R-:W-:Y:S01]  /*cf50*/  @!P2 IMAD.MOV R5, RZ, RZ, -R5 ;  /* 0x000000ffff05a224 */ /* 0x000fe200078e0a05 */
[C---:B------:R-:W-:Y:S01]  /*cf60*/  ISETP.GT.U32.AND P2, PT, R2.reuse, R9, PT ;  /* 0x000000090200720c */ /* 0x040fe20003f44070 */
[----:B------:R-:W-:Y:S02]  /*cf70*/  IMAD R22, R2, R11, R22 ;  /* 0x0000000b02167224 */ /* 0x000fe400078e0216 */
[----:B------:R-:W-:Y:S01]  /*cf80*/  IMAD.MOV R10, RZ, RZ, -R10 ;  /* 0x000000ffff0a7224 */ /* 0x000fe200078e0a0a */
[----:B------:R0:W-:Y:S01]  /*cf90*/  STL [R1+0x690], R5 ;  /* 0x0006900501007387 */ /* 0x0001e20000100800 */
[----:B------:R-:W-:-:S02]  /*cfa0*/  VIADD R7, R28, 0x10a ;  /* 0x0000010a1c077836 */ /* 0x000fc40000000000 */
[----:B------:R-:W-:Y:S02]  /*cfb0*/  IMAD R8, R2, R10, R8 ;  /* 0x0000000a02087224 */ /* 0x000fe400078e0208 */
[C---:B------:R-:W-:Y:S01]  /*cfc0*/  VIADD R20, R28.reuse, 0x107 ;  /* 0x000001071c147836 */ /* 0x040fe20000000000 */
[----:B------:R-:W-:Y:S01]  /*cfd0*/  ISETP.GE.AND P3, PT, R7, RZ, PT ;  /* 0x000000ff0700720c */ /* 0x000fe20003f66270 */
[----:B------:R-:W-:Y:S01]  /*cfe0*/  VIADD R17, R28, 0x108 ;  /* 0x000001081c117836 */ /* 0x000fe20000000000 */
[----:B------:R-:W-:Y:S01]  /*cff0*/  IABS R7, R7 ;  /* 0x0000000700077213 */ /* 0x000fe20000000000 */
        /* <DEDUP_REMOVED lines=8> */
[----:B------:R-:W-:Y:S02]  /*d080*/  VIADD R13, R28, 0x106 ;  /* 0x000001061c0d7836 */ /* 0x000fe40000000000 */
[----:B------:R-:W-:Y:S01]  /*d090*/  IMAD.MOV R0, RZ, RZ, -R0 ;  /* 0x000000ffff007224 */ /* 0x000fe200078e0a00 */
[----:B------:R0:W-:Y:S01]  /*d0a0*/  STL [R1+0x68c], R5 ;  /* 0x00068c0501007387 */ /* 0x0001e20000100800 */
[----:B------:R-:W-:Y:S01]  /*d0b0*/  IMAD.HI.U32 R16, R3, R14, RZ ;  /* 0x0000000e03107227 */ /* 0x000fe200078e00ff */
[----:B------:R-:W-:-:S03]  /*d0c0*/  IABS R19, R13 ;  /* 0x0000000d00137213 */ /* 0x000fc60000000000 */
[--C-:B------:R-:W-:Y:S01]  /*d0d0*/  @!P2 IMAD.IADD R9, R9, 0x1, -R2.reuse ;  /* 0x000000010909a824 */ /* 0x100fe200078e0a02 */
[C---:B------:R-:W-:Y:S01]  /*d0e0*/  ISETP.GT.U32.AND P2, PT, R2.reuse, R8, PT ;  /* 0x000000080200720c */ /* 0x040fe20003f44070 */
[----:B------:R-:W-:Y:S02]  /*d0f0*/  IMAD R7, R2, R0, R7 ;  /* 0x0000000002077224 */ /* 0x000fe400078e0207 */
[----:B------:R-:W-:Y:S02]  /*d100*/  @!P5 IMAD.IADD R22, R22, 0x1, -R2 ;  /* 0x000000011616d824 */ /* 0x000fe400078e0a02 */
[----:B------:R-:W-:-:S03]  /*d110*/  IMAD.HI.U32 R10, R3, R12, RZ ;  /* 0x0000000c030a7227 */ /* 0x000fc600078e00ff */
[----:B------:R-:W-:Y:S01]  /*d120*/  ISETP.GT.U32.AND P5, PT, R2, R22, PT ;  /* 0x000000160200720c */ /* 0x000fe20003fa4070 */
[----:B------:R-:W-:-:S04]  /*d130*/  IMAD.HI.U32 R15, R3, R11, RZ ;  /* 0x0000000b030f7227 */ /* 0x000fc800078e00ff */
[----:B------:R-:W-:Y:S02]  /*d140*/  @!P2 IMAD.IADD R8, R8, 0x1, -R2 ;  /* 0x000000010808a824 */ /* 0x000fe400078e0a02 */
[----:B------:R-:W-:-:S03]  /*d150*/  IMAD.HI.U32 R0, R3, R19, RZ ;  /* 0x0000001303007227 */ /* 0x000fc600078e00ff */
[----:B------:R-:W-:Y:S01]  /*d160*/  ISETP.GT.U32.AND P2, PT, R2, R8, PT ;  /* 0x000000080200720c */ /* 0x000fe20003f44070 */
[----:B------:R-:W-:Y:S02]  /*d170*/  IMAD.MOV R16, RZ, RZ, -R16 ;  /* 0x000000ffff107224 */ /* 0x000fe400078e0a10 */
[----:B------:R-:W-:Y:S01]  /*d180*/  @!P5 IMAD.IADD R22, R22, 0x1, -R2 ;  /* 0x000000011616d824 */ /* 0x000fe200078e0a02 */
[C---:B------:R-:W-:Y:S01]  /*d190*/  ISETP.GT.U32.AND P5, PT, R2.reuse, R7, PT ;  /* 0x000000070200720c */ /* 0x040fe20003fa4070 */
[----:B------:R-:W-:Y:S02]  /*d1a0*/  IMAD.MOV R10, RZ, RZ, -R10 ;  /* 0x000000ffff0a7224 */ /* 0x000fe400078e0a0a */
[----:B------:R-:W-:Y:S02]  /*d1b0*/  IMAD.MOV R15, RZ, RZ, -R15 ;  /* 0x000000ffff0f7224 */ /* 0x000fe400078e0a0f */
[----:B------:R-:W-:Y:S02]  /*d1c0*/  IMAD R14, R2, R16, R14 ;  /* 0x00000010020e7224 */ /* 0x000fe400078e020e */
[----:B------:R-:W-:-:S02]  /*d1d0*/  IMAD.MOV R0, RZ, RZ, -R0 ;  /* 0x000000ffff007224 */ /* 0x000fc400078e0a00 */
[----:B------:R-:W-:Y:S02]  /*d1e0*/  IMAD.MOV.U32 R6, RZ, RZ, R9 ;  /* 0x000000ffff067224 */ /* 0x000fe400078e0009 */
[C---:B------:R-:W-:Y:S02]  /*d1f0*/  IMAD R12, R2.reuse, R10, R12 ;  /* 0x0000000a020c7224 */ /* 0x040fe400078e020c */
[C---:B------:R-:W-:Y:S02]  /*d200*/  IMAD R11, R2.reuse, R15, R11 ;  /* 0x0000000f020b7224 */ /* 0x040fe400078e020b */
[----:B0-----:R-:W-:Y:S02]  /*d210*/  IMAD.MOV.U32 R5, RZ, RZ, R22 ;  /* 0x000000ffff057224 */ /* 0x001fe400078e0016 */
[C---:B------:R-:W-:Y:S02]  /*d220*/  IMAD R19, R2.reuse, R0, R19 ;  /* 0x0000000002137224 */ /* 0x040fe400078e0213 */
[----:B------:R-:W-:Y:S01]  /*d230*/  @!P6 IMAD.MOV R6, RZ, RZ, -R6 ;  /* 0x000000ffff06e224 */ /* 0x000fe200078e0a06 */
[----:B------:R-:W-:Y:S01]  /*d240*/  ISETP.GT.U32.AND P6, PT, R2, R14, PT ;  /* 0x0000000e0200720c */ /* 0x000fe20003fc4070 */
[--C-:B------:R-:W-:Y:S01]  /*d250*/  @!P2 IMAD.IADD R8, R8, 0x1, -R2.reuse ;  /* 0x000000010808a824 */ /* 0x100fe200078e0a02 */
[C---:B------:R-:W-:Y:S01]  /*d260*/  ISETP.GT.U32.AND P2, PT, R2.reuse, R12, PT ;  /* 0x0000000c0200720c */ /* 0x040fe20003f44070 */
[----:B------:R-:W-:Y:S01]  /*d270*/  @!P4 IMAD.MOV R5, RZ, RZ, -R5 ;  /* 0x000000ffff05c224 */ /* 0x000fe200078e0a05 */
[C---:B------:R-:W-:Y:S01]  /*d280*/  ISETP.GT.U32.AND P4, PT, R2.reuse, R11, PT ;  /* 0x0000000b0200720c */ /* 0x040fe20003f84070 */
[----:B------:R-:W-:Y:S01]  /*d290*/  @!P5 IMAD.IADD R7, R7, 0x1, -R2 ;  /* 0x000000010707d824 */ /* 0x000fe200078e0a02 */
[----:B------:R-:W-:Y:S01]  /*d2a0*/  ISETP.GT.U32.AND P5, PT, R2, R19, PT ;  /* 0x000000130200720c */ /* 0x000fe20003fa4070 */
[C---:B------:R-:W-:Y:S01]  /*d2b0*/  VIADD R16, R28.reuse, 0x103 ;  /* 0x000001031c107836 */ /* 0x040fe20000000000 */
[----:B------:R-:W-:Y:S01]  /*d2c0*/  STL [R1+0x668], R6 ;  /* 0x0006680601007387 */ /* 0x000fe20000100800 */
[----:B------:R-:W-:-:S02]  /*d2d0*/  VIADD R15, R28, 0x105 ;  /* 0x000001051c0f7836 */ /* 0x000fc40000000000 */
[----:B------:R-:W-:Y:S01]  /*d2e0*/  VIADD R18, R28, 0x104 ;  /* 0x000001041c127836 */ /* 0x000fe20000000000 */
[----:B------:R-:W-:Y:S01]  /*d2f0*/  IABS R23, R16 ;  /* 0x0000001000177213 */ /* 0x000fe20000000000 */
[--C-:B------:R-:W-:Y:S01]  /*d300*/  @!P6 IMAD.IADD R14, R14, 0x1, -R2.reuse ;  /* 0x000000010e0ee824 */ /* 0x100fe200078e0a02 */
[----:B------:R-:W-:Y:S01]  /*d310*/  IABS R0, R15 ;  /* 0x0000000f00007213 */ /* 0x000fe20000000000 */
[--C-:B------:R-:W-:Y:S01]  /*d320*/  @!P2 IMAD.IADD R12, R12, 0x1, -R2.reuse ;  /* 0x000000010c0ca824 */ /* 0x100fe200078e0a02 */
[----:B------:R-:W-:Y:S01]  /*d330*/  IABS R10, R18 ;  /* 0x00000012000a7213 */ /* 0x000fe20000000000 */
[----:B------:R-:W-:Y:S01]  /*d340*/  IMAD.MOV.U32 R9, RZ, RZ, R23 ;  /* 0x000000ffff097224 */ /* 0x000fe200078e0017 */
[----:B------:R0:W-:Y:S01]  /*d350*/  STL [R1+0x664], R5 ;  /* 0x0006640501007387 */ /* 0x0001e20000100800 */
[C---:B------:R-:W-:Y:S01]  /*d360*/  ISETP.GT.U32.AND P6, PT, R2.reuse, R7, PT ;  /* 0x000000070200720c */ /* 0x040fe20003fc4070 */
[----:B------:R-:W-:Y:S01]  /*d370*/  @!P4 IMAD.IADD R11, R11, 0x1, -R2 ;  /* 0x000000010b0bc824 */ /* 0x000fe200078e0a02 */
[----:B------:R-:W-:Y:S01]  /*d380*/  ISETP.GT.U32.AND P4, PT, R2, R14, PT ;  /* 0x0000000e0200720c */ /* 0x000fe20003f84070 */
[----:B------:R-:W-:-:S03]  /*d390*/  IMAD.HI.U32 R23, R3, R0, RZ ;  /* 0x0000000003177227 */ /* 0x000fc600078e00ff */
[C---:B------:R-:W-:Y:S01]  /*d3a0*/  ISETP.GT.U32.AND P2, PT, R2.reuse, R11, PT ;  /* 0x0000000b0200720c */ /* 0x040fe20003f44070 */
[----:B------:R-:W-:Y:S01]  /*d3b0*/  @!P5 IMAD.IADD R19, R19, 0x1, -R2 ;  /* 0x000000011313d824 */ /* 0x000fe200078e0a02 */
[----:B------:R-:W-:Y:S01]  /*d3c0*/  ISETP.GT.U32.AND P5, PT, R2, R12, PT ;  /* 0x0000000c0200720c */ /* 0x000fe20003fa4070 */
[----:B0-----:R-:W-:Y:S02]  /*d3d0*/  IMAD.MOV.U32 R5, RZ, RZ, R8 ;  /* 0x000000ffff057224 */ /* 0x001fe400078e0008 */
[----:B------:R-:W-:-:S04]  /*d3e0*/  IMAD.HI.U32 R24, R3, R10, RZ ;  /* 0x0000000a03187227 */ /* 0x000fc800078e00ff */
[----:B------:R-:W-:Y:S02]  /*d3f0*/  IMAD.MOV R23, RZ, RZ, -R23 ;  /* 0x000000ffff177224 */ /* 0x000fe400078e0a17 */
[----:B------:R-:W-:-:S04]  /*d400*/  IMAD.HI.U32 R22, R3, R9, RZ ;  /* 0x0000000903167227 */ /* 0x000fc800078e00ff */
[----:B------:R-:W-:Y:S01]  /*d410*/  @!P1 IMAD.MOV R5, RZ, RZ, -R5 ;  /* 0x000000ffff059224 */ /* 0x000fe200078e0a05 */
[C---:B------:R-:W-:Y:S01]  /*d420*/  ISETP.GT.U32.AND P1, PT, R2.reuse, R19, PT ;  /* 0x000000130200720c */ /* 0x040fe20003f24070 */
[----:B------:R-:W-:Y:S02]  /*d430*/  IMAD.MOV R24, RZ, RZ, -R24 ;  /* 0x000000ffff187224 */ /* 0x000fe400078e0a18 */
[C---:B------:R-:W-:Y:S01]  /*d440*/  IMAD R0, R2.reuse, R23, R0 ;  /* 0x0000001702007224 */ /* 0x040fe200078e0200 */
[----:B------:R0:W-:Y:S01]  /*d450*/  STL [R1+0x660], R5 ;  /* 0x0006600501007387 */ /* 0x0001e20000100800 */
[----:B------:R-:W-:Y:S02]  /*d460*/  IMAD.MOV R22, RZ, RZ, -R22 ;  /* 0x000000ffff167224 */ /* 0x000fe400078e0a16 */
[C---:B------:R-:W-:Y:S02]  /*d470*/  IMAD R10, R2.reuse, R24, R10 ;  /* 0x00000018020a7224 */ /* 0x040fe400078e020a */
[----:B------:R-:W-:-:S02]  /*d480*/  IMAD R9, R2, R22, R9 ;  /* 0x0000001602097224 */ /* 0x000fc400078e0209 */
[--C-:B------:R-:W-:Y:S01]  /*d490*/  @!P6 IMAD.IADD R7, R7, 0x1, -R2.reuse ;  /* 0x000000010707e824 */ /* 0x100fe200078e0a02 */
[----:B------:R-:W-:Y:S01]  /*d4a0*/  ISETP.GT.U32.AND P6, PT, R2, R0, PT ;  /* 0x000000000200720c */ /* 0x000fe20003fc4070 */
[--C-:B------:R-:W-:Y:S01]  /*d4b0*/  @!P4 IMAD.IADD R14, R14, 0x1, -R2.reuse ;  /* 0x000000010e0ec824 */ /* 0x100fe200078e0a02 */
[----:B------:R-:W-:Y:S01]  /*d4c0*/  ISETP.GT.U32.AND P4, PT, R2, R10, PT ;  /* 0x0000000a0200720c */ /* 0x000fe20003f84070 */
[--C-:B------:R-:W-:Y:S01]  /*d4d0*/  @!P5 IMAD.IADD R12, R12, 0x1, -R2.reuse ;  /* 0x000000010c0cd824 */ /* 0x100fe200078e0a02 */
[----:B------:R-:W-:Y:S01]  /*d4e0*/  ISETP.GT.U32.AND P5, PT, R2, R9, PT ;  /* 0x000000090200720c */ /* 0x000fe20003fa4070 */
[--C-:B------:R-:W-:Y:S01]  /*d4f0*/  @!P2 IMAD.IADD R11, R11, 0x1, -R2.reuse ;  /* 0x000000010b0ba824 */ /* 0x100fe200078e0a02 */
[----:B------:R-:W-:Y:S01]  /*d500*/  ISETP.GE.AND P2, PT, R21, RZ, PT ;  /* 0x000000ff1500720c */ /* 0x000fe20003f46270 */
[----:B------:R-:W-:Y:S01]  /*d510*/  @!P1 IMAD.IADD R19, R19, 0x1, -R2 ;  /* 0x0000000113139824 */ /* 0x000fe200078e0a02 */
[----:B------:R-:W-:Y:S01]  /*d520*/  ISETP.GE.AND P1, PT, R17, RZ, PT ;  /* 0x000000ff1100720c */ /* 0x000fe20003f26270 */
[----:B------:R-:W-:-:S02]  /*d530*/  IMAD.MOV.U32 R25, RZ, RZ, R7 ;  /* 0x000000ffff197224 */ /* 0x000fc400078e0007 */
[----:B------:R-:W-:Y:S02]  /*d540*/  VIADD R23, R28, 0x102 ;  /* 0x000001021c177836 */ /* 0x000fe40000000000 */
[----:B------:R-:W-:Y:S01]  /*d550*/  @!P6 IMAD.IADD R0, R0, 0x1, -R2 ;  /* 0x000000010000e824 */ /* 0x000fe200078e0a02 */
[----:B------:R-:W-:Y:S01]  /*d560*/  ISETP.GE.AND P6, PT, R20, RZ, PT ;  /* 0x000000ff1400720c */ /* 0x000fe20003fc6270 */
[----:B------:R-:W-:Y:S01]  /*d570*/  IMAD.MOV.U32 R6, RZ, RZ, R14 ;  /* 0x000000ffff067224 */ /* 0x000fe200078e000e */
[----:B------:R-:W-:Y:S01]  /*d580*/  IABS R8, R23 ;  /* 0x0000001700087213 */ /* 0x000fe20000000000 */
[--C-:B------:R-:W-:Y:S01]  /*d590*/  @!P4 IMAD.IADD R10, R10, 0x1, -R2.reuse ;  /* 0x000000010a0ac824 */ /* 0x100fe200078e0a02 */
[----:B------:R-:W-:Y:S01]  /*d5a0*/  ISETP.GE.AND P4, PT, R13, RZ, PT ;  /* 0x000000ff0d00720c */ /* 0x000fe20003f86270 */
[----:B0-----:R-:W-:Y:S02]  /*d5b0*/  IMAD.MOV.U32 R5, RZ, RZ, R11 ;  /* 0x000000ffff057224 */ /* 0x001fe400078e000b */
[----:B------:R-:W-:Y:S01]  /*d5c0*/  @!P5 IMAD.IADD R9, R9, 0x1, -R2 ;  /* 0x000000010909d824 */ /* 0x000fe200078e0a02 */
[----:B------:R-:W-:Y:S01]  /*d5d0*/  ISETP.GT.U32.AND P5, PT, R2, R0, PT ;  /* 0x000000000200720c */ /* 0x000fe20003fa4070 */
[----:B------:R-:W-:-:S02]  /*d5e0*/  @!P3 IMAD.MOV R25, RZ, RZ, -R25 ;  /* 0x000000ffff19b224 */ /* 0x000fc400078e0a19 */
[----:B------:R-:W-:Y:S01]  /*d5f0*/  @!P2 IMAD.MOV R6, RZ, RZ, -R6 ;  /* 0x000000ffff06a224 */ /* 0x000fe200078e0a06 */
[----:B------:R-:W-:Y:S01]  /*d600*/  ISETP.GT.U32.AND P3, PT, R2, R9, PT ;  /* 0x000000090200720c */ /* 0x000fe20003f64070 */
[----:B------:R-:W-:Y:S01]  /*d610*/  @!P1 IMAD.MOV R5, RZ, RZ, -R5 ;  /* 0x000000ffff059224 */ /* 0x000fe200078e0a05 */
[----:B------:R-:W-:Y:S01]  /*d620*/  STL [R1+0x65c], R25 ;  /* 0x00065c1901007387 */ /* 0x000fe20000100800 */
[----:B------:R-:W-:Y:S01]  /*d630*/  IMAD.HI.U32 R21, R3, R8, RZ ;  /* 0x0000000803157227 */ /* 0x000fe200078e00ff */
[----:B------:R-:W-:Y:S02]  /*d640*/  ISETP.GE.AND P1, PT, R15, RZ, PT ;  /* 0x000000ff0f00720c */ /* 0x000fe40003f26270 */
[----:B------:R0:W-:Y:S01]  /*d650*/  STL [R1+0x658], R6 ;  /* 0x0006580601007387 */ /* 0x0001e20000100800 */
        /* <DEDUP_REMOVED lines=8> */
[----:B------:R-:W-:Y:S01]  /*d6e0*/  @!P3 IMAD.IADD R9, R9, 0x1, -R2 ;  /* 0x000000010909b824 */ /* 0x000fe200078e0a02 */
[----:B------:R-:W-:Y:S01]  /*d6f0*/  ISETP.GE.AND P3, PT, R17, RZ, PT ;  /* 0x000000ff1100720c */ /* 0x000fe20003f66270 */
[----:B0-----:R-:W-:-:S02]  /*d700*/  IMAD.MOV.U32 R6, RZ, RZ, R12 ;  /* 0x000000ffff067224 */ /* 0x001fc400078e000c */
[----:B------:R-:W-:-:S04]  /*d710*/  IMAD.HI.U32 R7, R3, R20, RZ ;  /* 0x0000001403077227 */ /* 0x000fc800078e00ff */
[----:B--2---:R-:W-:Y:S02]  /*d720*/  IMAD.MOV.U32 R5, RZ, RZ, R19 ;  /* 0x000000ffff057224 */ /* 0x004fe400078e0013 */
[----:B------:R-:W-:Y:S01]  /*d730*/  @!P6 IMAD.MOV R6, RZ, RZ, -R6 ;  /* 0x000000ffff06e224 */ /* 0x000fe200078e0a06 */
[----:B------:R-:W-:Y:S01]  /*d740*/  ISETP.GT.U32.AND P6, PT, R2, R8, PT ;  /* 0x000000080200720c */ /* 0x000fe20003fc4070 */
[----:B------:R-:W-:Y:S01]  /*d750*/  @!P4 IMAD.MOV R5, RZ, RZ, -R5 ;  /* 0x000000ffff05c224 */ /* 0x000fe200078e0a05 */
[----:B------:R-:W-:Y:S01]  /*d760*/  ISETP.GE.AND P4, PT, R18, RZ, PT ;  /* 0x000000ff1200720c */ /* 0x000fe20003f86270 */
[----:B------:R-:W-:Y:S01]  /*d770*/  IMAD.MOV R7, RZ, RZ, -R7 ;  /* 0x000000ffff077224 */ /* 0x000fe200078e0a07 */
[----:B------:R0:W-:Y:S01]  /*d780*/  STL [R1+0x638], R6 ;  /* 0x0006380601007387 */ /* 0x0001e20000100800 */
[----:B------:R-:W-:Y:S01]  /*d790*/  @!P2 IMAD.IADD R10, R10, 0x1, -R2 ;  /* 0x000000010a0aa824 */ /* 0x000fe200078e0a02 */
[----:B------:R-:W-:Y:S01]  /*d7a0*/  ISETP.GE.AND P2, PT, R23, RZ, PT ;  /* 0x000000ff1700720c */ /* 0x000fe20003f46270 */
[----:B------:R-:W-:Y:S01]  /*d7b0*/  IMAD R12, R2, R7, R20 ;  /* 0x00000007020c7224 */ /* 0x000fe200078e0214 */
[----:B------:R2:W-:Y:S01]  /*d7c0*/  STL [R1+0x630], R5 ;  /* 0x0006300501007387 */ /* 0x0005e20000100800 */
[----:B------:R-:W-:-:S02]  /*d7d0*/  VIADD R7, R28, 0x100 ;  /* 0x000001001c077836 */ /* 0x000fc40000000000 */
[----:B------:R-:W-:Y:S02]  /*d7e0*/  VIADD R20, R28, 0xff ;  /* 0x000000ff1c147836 */ /* 0x000fe40000000000 */
[----:B------:R-:W-:Y:S02]  /*d7f0*/  @!P6 IMAD.IADD R8, R8, 0x1, -R2 ;  /* 0x000000010808e824 */ /* 0x000fe400078e0a02 */
[----:B0-----:R-:W-:Y:S02]  /*d800*/  IMAD.MOV.U32 R6, RZ, RZ, R10 ;  /* 0x000000ffff067224 */ /* 0x001fe400078e000a */
[----:B------:R-:W-:Y:S01]  /*d810*/  VIADD R15, R28, 0xfe ;  /* 0x000000fe1c0f7836 */ /* 0x000fe20000000000 */
[----:B------:R-:W-:Y:S01]  /*d820*/  ISETP.GT.U32.AND P6, PT, R2, R8, PT ;  /* 0x000000080200720c */ /* 0x000fe20003fc4070 */
[----:B--2---:R-:W-:Y:S01]  /*d830*/  IMAD.MOV.U32 R5, RZ, RZ, R0 ;  /* 0x000000ffff057224 */ /* 0x004fe200078e0000 */
[----:B------:R-:W-:Y:S01]  /*d840*/  IABS R0, R7 ;  /* 0x0000000700007213 */ /* 0x000fe20000000000 */
[----:B------:R-:W-:Y:S01]  /*d850*/  @!P4 IMAD.MOV R6, RZ, RZ, -R6 ;  /* 0x000000ffff06c224 */ /* 0x000fe200078e0a06 */
[----:B------:R-:W-:Y:S01]  /*d860*/  ISETP.GE.AND P4, PT, R20, RZ, PT ;  /* 0x000000ff1400720c */ /* 0x000fe20003f86270 */
[----:B------:R-:W-:Y:S01]  /*d870*/  @!P1 IMAD.MOV R5, RZ, RZ, -R5 ;  /* 0x000000ffff059224 */ /* 0x000fe200078e0a05 */
[----:B------:R-:W-:Y:S01]  /*d880*/  IABS R20, R20 ;  /* 0x0000001400147213 */ /* 0x000fe20000000000 */
[----:B------:R-:W-:Y:S01]  /*d890*/  IMAD.MOV.U32 R10, RZ, RZ, R0 ;  /* 0x000000ffff0a7224 */ /* 0x000fe200078e0000 */
[----:B------:R-:W-:Y:S01]  /*d8a0*/  ISETP.GE.AND P1, PT, R7, RZ, PT ;  /* 0x000000ff0700720c */ /* 0x000fe20003f26270 */
[----:B------:R-:W-:Y:S01]  /*d8b0*/  VIADD R19, R28, 0xfc ;  /* 0x000000fc1c137836 */ /* 0x000fe20000000000 */
[----:B------:R0:W-:Y:S01]  /*d8c0*/  STL [R1+0x62c], R5 ;  /* 0x00062c0501007387 */ /* 0x0001e20000100800 */
[----:B------:R-:W-:-:S03]  /*d8d0*/  IMAD.HI.U32 R11, R3, R20, RZ ;  /* 0x00000014030b7227 */ /* 0x000fc600078e00ff */
[----:B------:R-:W-:Y:S01]  /*d8e0*/  STL [R1+0x628], R6 ;  /* 0x0006280601007387 */ /* 0x000fe20000100800 */
[----:B------:R-:W-:Y:S01]  /*d8f0*/  @!P6 IMAD.IADD R8, R8, 0x1, -R2 ;  /* 0x000000010808e824 */ /* 0x000fe200078e0a02 */
[----:B------:R-:W-:Y:S01]  /*d900*/  ISETP.GE.AND P6, PT, R15, RZ, PT ;  /* 0x000000ff0f00720c */ /* 0x000fe20003fc6270 */
[----:B------:R-:W-:Y:S01]  /*d910*/  IMAD.MOV R11, RZ, RZ, -R11 ;  /* 0x000000ffff0b7224 */ /* 0x000fe200078e0a0b */
[----:B------:R-:W-:Y:S01]  /*d920*/  IABS R15, R15 ;  /* 0x0000000f000f7213 */ /* 0x000fe20000000000 */
[----:B------:R-:W-:Y:S01]  /*d930*/  VIADD R21, R28, 0xfd ;  /* 0x000000fd1c157836 */ /* 0x000fe20000000000 */
[----:B------:R-:W-:Y:S01]  /*d940*/  IABS R0, R19 ;  /* 0x0000001300007213 */ /* 0x000fe20000000000 */
[----:B0-----:R-:W-:Y:S02]  /*d950*/  IMAD.MOV.U32 R5, RZ, RZ, R9 ;  /* 0x000000ffff057224 */ /* 0x001fe400078e0009 */
[----:B------:R-:W-:Y:S01]  /*d960*/  IMAD.HI.U32 R9, R3, R10, RZ ;  /* 0x0000000a03097227 */ /* 0x000fe200078e00ff */
[----:B------:R-:W-:-:S03]  /*d970*/  IABS R7, R21 ;  /* 0x0000001500077213 */ /* 0x000fc60000000000 */
[----:B------:R-:W-:Y:S01]  /*d980*/  @!P5 IMAD.MOV R5, RZ, RZ, -R5 ;  /* 0x000000ffff05d224 */ /* 0x000fe200078e0a05 */
[C---:B------:R-:W-:Y:S01]  /*d990*/  ISETP.GT.U32.AND P5, PT, R2.reuse, R12, PT ;  /* 0x0000000c0200720c */ /* 0x040fe20003fa4070 */
[----:B------:R-:W-:Y:S02]  /*d9a0*/  IMAD.MOV R9, RZ, RZ, -R9 ;  /* 0x000000ffff097224 */ /* 0x000fe400078e0a09 */
[C---:B------:R-:W-:Y:S01]  /*d9b0*/  IMAD R20, R2.reuse, R11, R20 ;  /* 0x0000000b02147224 */ /* 0x040fe200078e0214 */
[----:B------:R0:W-:Y:S01]  /*d9c0*/  STL [R1+0x624], R5 ;  /* 0x0006240501007387 */ /* 0x0001e20000100800 */
[----:B------:R-:W-:Y:S02]  /*d9d0*/  IMAD R9, R2, R9, R10 ;  /* 0x0000000902097224 */ /* 0x000fe400078e020a */
[----:B------:R-:W-:-:S04]  /*d9e0*/  IMAD.HI.U32 R13, R3, R15, RZ ;  /* 0x0000000f030d7227 */ /* 0x000fc800078e00ff */
[----:B------:R-:W-:Y:S02]  /*d9f0*/  IMAD.MOV R13, RZ, RZ, -R13 ;  /* 0x000000ffff0d7224 */ /* 0x000fe400078e0a0d */
[----:B------:R-:W-:Y:S02]  /*da00*/  @!P5 IMAD.IADD R12, R12, 0x1, -R2 ;  /* 0x000000010c0cd824 */ /* 0x000fe400078e0a02 */
[----:B0-----:R-:W-:Y:S02]  /*da10*/  IMAD.MOV.U32 R5, RZ, RZ, R8 ;  /* 0x000000ffff057224 */ /* 0x001fe400078e0008 */
[C---:B------:R-:W-:Y:S01]  /*da20*/  IMAD R15, R2.reuse, R13, R15 ;  /* 0x0000000d020f7224 */ /* 0x040fe200078e020f */
[C---:B------:R-:W-:Y:S01]  /*da30*/  ISETP.GT.U32.AND P5, PT, R2.reuse, R12, PT ;  /* 0x0000000c0200720c */ /* 0x040fe20003fa4070 */
[----:B------:R-:W-:Y:S01]  /*da40*/  @!P2 IMAD.MOV R5, RZ, RZ, -R5 ;  /* 0x000000ffff05a224 */ /* 0x000fe200078e0a05 */
[----:B------:R-:W-:Y:S01]  /*da50*/  ISETP.GT.U32.AND P2, PT, R2, R9, PT ;  /* 0x000000090200720c */ /* 0x000fe20003f44070 */
[----:B------:R-:W-:-:S03]  /*da60*/  IMAD.HI.U32 R14, R3, R0, RZ ;  /* 0x00000000030e7227 */ /* 0x000fc600078e00ff */
[----:B------:R0:W-:Y:S01]  /*da70*/  STL [R1+0x620], R5 ;  /* 0x0006200501007387 */ /* 0x0001e20000100800 */
[----:B------:R-:W-:Y:S02]  /*da80*/  IMAD.MOV R8, RZ, RZ, -R14 ;  /* 0x000000ffff087224 */ /* 0x000fe400078e0a0e */
[----:B------:R-:W-:-:S04]  /*da90*/  IMAD.HI.U32 R10, R3, R7, RZ ;  /* 0x00000007030a7227 */ /* 0x000fc800078e00ff */
[--C-:B------:R-:W-:Y:S01]  /*daa0*/  @!P5 IMAD.IADD R12, R12, 0x1, -R2.reuse ;  /* 0x000000010c0cd824 */ /* 0x100fe200078e0a02 */
[C---:B------:R-:W-:Y:S01]  /*dab0*/  ISETP.GT.U32.AND P5, PT, R2.reuse, R20, PT ;  /* 0x000000140200720c */ /* 0x040fe20003fa4070 */
[----:B------:R-:W-:Y:S01]  /*dac0*/  @!P2 IMAD.IADD R9, R9, 0x1, -R2 ;  /* 0x000000010909a824 */ /* 0x000fe200078e0a02 */
[C---:B------:R-:W-:Y:S01]  /*dad0*/  ISETP.GT.U32.AND P2, PT, R2.reuse, R15, PT ;  /* 0x0000000f0200720c */ /* 0x040fe20003f44070 */
[----:B0-----:R-:W-:Y:S02]  /*dae0*/  IMAD.MOV.U32 R5, RZ, RZ, R12 ;  /* 0x000000ffff057224 */ /* 0x001fe400078e000c */
[----:B------:R-:W-:Y:S02]  /*daf0*/  IMAD R0, R2, R8, R0 ;  /* 0x0000000802007224 */ /* 0x000fe400078e0200 */
[----:B------:R-:W-:Y:S02]  /*db00*/  @!P3 IMAD.MOV R5, RZ, RZ, -R5 ;  /* 0x000000ffff05b224 */ /* 0x000fe400078e0a05 */
[----:B------:R-:W-:-:S02]  /*db10*/  VIADD R8, R28, 0xfb ;  /* 0x000000fb1c087836 */ /* 0x000fc40000000000 */
[----:B------:R-:W-:Y:S01]  /*db20*/  IMAD.MOV R10, RZ, RZ, -R10 ;  /* 0x000000ffff0a7224 */ /* 0x000fe200078e0a0a */
[----:B------:R0:W-:Y:S01]  /*db30*/  STL [R1+0x61c], R5 ;  /* 0x00061c0501007387 */ /* 0x0001e20000100800 */
[--C-:B------:R-:W-:Y:S01]  /*db40*/  @!P5 IMAD.IADD R20, R20, 0x1, -R2.reuse ;  /* 0x000000011414d824 */ /* 0x100fe200078e0a02 */
[----:B------:R-:W-:Y:S01]  /*db50*/  ISETP.GT.U32.AND P5, PT, R2, R9, PT ;  /* 0x000000090200720c */ /* 0x000fe20003fa4070 */
[----:B------:R-:W-:Y:S01]  /*db60*/  @!P2 IMAD.IADD R15, R15, 0x1, -R2 ;  /* 0x000000010f0fa824 */ /* 0x000fe200078e0a02 */
[----:B------:R-:W-:Y:S01]  /*db70*/  IABS R16, R8 ;  /* 0x0000000800107213 */ /* 0x000fe20000000000 */
[----:B------:R-:W-:Y:S01]  /*db80*/  VIADD R13, R28, 0xfa ;  /* 0x000000fa1c0d7836 */ /* 0x000fe20000000000 */
[C---:B------:R-:W-:Y:S01]  /*db90*/  ISETP.GT.U32.AND P3, PT, R2.reuse, R20, PT ;  /* 0x000000140200720c */ /* 0x040fe20003f64070 */
[C---:B------:R-:W-:Y:S01]  /*dba0*/  IMAD R7, R2.reuse, R10, R7 ;  /* 0x0000000a02077224 */ /* 0x040fe200078e0207 */
[----:B------:R-:W-:Y:S01]  /*dbb0*/  ISETP.GT.U32.AND P2, PT, R2, R15, PT ;  /* 0x0000000f0200720c */ /* 0x000fe20003f44070 */
[----:B------:R-:W-:Y:S01]  /*dbc0*/  IMAD.HI.U32 R24, R3, R16, RZ ;  /* 0x0000001003187227 */ /* 0x000fe200078e00ff */
[----:B------:R-:W-:-:S03]  /*dbd0*/  IABS R14, R13 ;  /* 0x0000000d000e7213 */ /* 0x000fc60000000000 */
[----:B------:R-:W-:Y:S02]  /*dbe0*/  IMAD.MOV R24, RZ, RZ, -R24 ;  /* 0x000000ffff187224 */ /* 0x000fe400078e0a18 */
[----:B------:R-:W-:Y:S01]  /*dbf0*/  @!P5 IMAD.IADD R9, R9, 0x1, -R2 ;  /* 0x000000010909d824 */ /* 0x000fe200078e0a02 */
[----:B------:R-:W-:Y:S01]  /*dc00*/  ISETP.GT.U32.AND P5, PT, R2, R7, PT ;  /* 0x000000070200720c */ /* 0x000fe20003fa4070 */
[----:B------:R-:W-:-:S04]  /*dc10*/  IMAD.HI.U32 R22, R3, R14, RZ ;  /* 0x0000000e03167227 */ /* 0x000fc800078e00ff */
[----:B------:R-:W-:Y:S01]  /*dc20*/  @!P3 IMAD.IADD R20, R20, 0x1, -R2 ;  /* 0x000000011414b824 */ /* 0x000fe200078e0a02 */
[C---:B------:R-:W-:Y:S01]  /*dc30*/  ISETP.GT.U32.AND P3, PT, R2.reuse, R0, PT ;  /* 0x000000000200720c */ /* 0x040fe20003f64070 */
[----:B0-----:R-:W-:Y:S02]  /*dc40*/  IMAD.MOV.U32 R5, RZ, RZ, R9 ;  /* 0x000000ffff057224 */ /* 0x001fe400078e0009 */
[----:B------:R-:W-:Y:S02]  /*dc50*/  IMAD R16, R2, R24, R16 ;  /* 0x0000001802107224 */ /* 0x000fe400078e0210 */
[----:B------:R-:W-:Y:S02]  /*dc60*/  VIADD R18, R28, 0xf9 ;  /* 0x000000f91c127836 */ /* 0x000fe40000000000 */
[----:B------:R-:W-:Y:S02]  /*dc70*/  IMAD.MOV R22, RZ, RZ, -R22 ;  /* 0x000000ffff167224 */ /* 0x000fe400078e0a16 */
[----:B------:R-:W-:Y:S01]  /*dc80*/  @!P1 IMAD.MOV R5, RZ, RZ, -R5 ;  /* 0x000000ffff059224 */ /* 0x000fe200078e0a05 */
[----:B------:R-:W-:Y:S01]  /*dc90*/  IABS R23, R18 ;  /* 0x0000001200177213 */ /* 0x000fe20000000000 */
[----:B------:R-:W-:Y:S01]  /*dca0*/  @!P2 IMAD.IADD R15, R15, 0x1, -R2 ;  /* 0x000000010f0fa824 */ /* 0x000fe200078e0a02 */
[C---:B------:R-:W-:Y:S01]  /*dcb0*/  ISETP.GT.U32.AND P2, PT, R2.reuse, R16, PT ;  /* 0x000000100200720c */ /* 0x040fe20003f44070 */
[----:B------:R-:W-:Y:S01]  /*dcc0*/  IMAD R14, R2, R22, R14 ;  /* 0x00000016020e7224 */ /* 0x000fe200078e020e */
[----:B------:R0:W-:Y:S01]  /*dcd0*/  STL [R1+0x614], R5 ;  /* 0x0006140501007387 */ /* 0x0001e20000100800 */
[----:B------:R-:W-:-:S02]  /*dce0*/  @!P5 IMAD.IADD R7, R7, 0x1, -R2 ;  /* 0x000000010707d824 */ /* 0x000fc400078e0a02 */
[----:B------:R-:W-:Y:S01]  /*dcf0*/  @!P3 IMAD.IADD R0, R0, 0x1, -R2 ;  /* 0x000000010000b824 */ /* 0x000fe200078e0a02 */
[C---:B------:R-:W-:Y:S01]  /*dd00*/  ISETP.GT.U32.AND P5, PT, R2.reuse, R14, PT ;  /* 0x0000000e0200720c */ /* 0x040fe20003fa4070 */
[----:B------:R-:W-:Y:S01]  /*dd10*/  IMAD.HI.U32 R22, R3, R23, RZ ;  /* 0x0000001703167227 */ /* 0x000fe200078e00ff */
[----:B------:R-:W-:Y:S02]  /*dd20*/  ISETP.GE.AND P3, PT, R21, RZ, PT ;  /* 0x000000ff1500720c */ /* 0x000fe40003f66270 */
[----:B------:R-:W-:Y:S01]  /*dd30*/  ISETP.GT.U32.AND P1, PT, R2, R0, PT ;  /* 0x000000000200720c */ /* 0x000fe20003f24070 */
[----:B------:R-:W-:Y:S02]  /*dd40*/  VIADD R17, R28, 0xf8 ;  /* 0x000000f81c117836 */ /* 0x000fe40000000000 */
[----:B0-----:R-:W-:Y:S02]  /*dd50*/  IMAD.MOV.U32 R5, RZ, RZ, R20 ;  /* 0x000000ffff057224 */ /* 0x001fe400078e0014 */
[----:B------:R-:W-:Y:S01]  /*dd60*/  IMAD.MOV R22, RZ, RZ, -R22 ;  /* 0x000000ffff167224 */ /* 0x000fe200078e0a16 */
[----:B------:R-:W-:Y:S01]  /*dd70*/  IABS R10, R17 ;  /* 0x00000011000a7213 */ /* 0x000fe20000000000 */
[----:B------:R-:W-:-:S02]  /*dd80*/  @!P4 IMAD.MOV R5, RZ, RZ, -R5 ;  /* 0x000000ffff05c224 */ /* 0x000fc400078e0a05 */
[----:B------:R-:W-:Y:S01]  /*dd90*/  @!P2 IMAD.IADD R16, R16, 0x1, -R2 ;  /* 0x000000011010a824 */ /* 0x000fe200078e0a02 */
[C---:B------:R-:W-:Y:S01]  /*dda0*/  ISETP.GT.U32.AND P2, PT, R2.reuse, R7, PT ;  /* 0x000000070200720c */ /* 0x040fe20003f44070 */
[----:B------:R-:W-:Y:S01]  /*ddb0*/  IMAD R22, R2, R22, R23 ;  /* 0x0000001602167224 */ /* 0x000fe200078e0217 */
[----:B------:R0:W-:Y:S01]  /*ddc0*/  STL [R1+0x610], R5 ;  /* 0x0006100501007387 */ /* 0x0001e20000100800 */
[----:B------:R-:W-:Y:S02]  /*ddd0*/  VIADD R11, R28, 0xf7 ;  /* 0x000000f71c0b7836 */ /* 0x000fe40000000000 */
[----:B------:R-:W-:-:S03]  /*dde0*/  IMAD.HI.U32 R25, R3, R10, RZ ;  /* 0x0000000a03197227 */ /* 0x000fc600078e00ff */
[----:B------:R-:W-:Y:S01]  /*ddf0*/  IABS R12, R11 ;  /* 0x0000000b000c7213 */ /* 0x000fe20000000000 */
[--C-:B------:R-:W-:Y:S01]  /*de00*/  @!P5 IMAD.IADD R14, R14, 0x1, -R2.reuse ;  /* 0x000000010e0ed824 */ /* 0x100fe200078e0a02 */
[C---:B------:R-:W-:Y:S01]  /*de10*/  ISETP.GT.U32.AND P5, PT, R2.reuse, R16, PT ;  /* 0x000000100200720c */ /* 0x040fe20003fa4070 */
[----:B------:R-:W-:Y:S02]  /*de20*/  IMAD.MOV R25, RZ, RZ, -R25 ;  /* 0x000000ffff197224 */ /* 0x000fe400078e0a19 */
[----:B0-----:R-:W-:Y:S01]  /*de30*/  IMAD.MOV.U32 R5, RZ, RZ, R15 ;  /* 0x000000ffff057224 */ /* 0x001fe200078e000f */
[----:B------:R-:W-:Y:S01]  /*de40*/  ISETP.GT.U32.AND P4, PT, R2, R14, PT ;  /* 0x0000000e0200720c */ /* 0x000fe20003f84070 */
[----:B------:R-:W-:Y:S01]  /*de50*/  @!P1 IMAD.IADD R0, R0, 0x1, -R2 ;  /* 0x0000000100009824 */ /* 0x000fe200078e0a02 */
[----:B------:R-:W-:Y:S01]  /*de60*/  ISETP.GE.AND P1, PT, R19, RZ, PT ;  /* 0x000000ff1300720c */ /* 0x000fe20003f26270 */
[----:B------:R-:W-:Y:S01]  /*de70*/  @!P6 IMAD.MOV R5, RZ, RZ, -R5 ;  /* 0x000000ffff05e224 */ /* 0x000fe200078e0a05 */
[----:B------:R-:W-:Y:S01]  /*de80*/  ISETP.GT.U32.AND P6, PT, R2, R22, PT ;  /* 0x000000160200720c */ /* 0x000fe20003fc4070 */
[----:B------:R-:W-:-:S02]  /*de90*/  VIADD R9, R28, 0xf6 ;  /* 0x000000f61c097836 */ /* 0x000fc40000000000 */
[----:B------:R-:W-:Y:S01]  /*dea0*/  IMAD R10, R2, R25, R10 ;  /* 0x00000019020a7224 */ /* 0x000fe200078e020a */
[----:B------:R0:W-:Y:S01]  /*deb0*/  STL [R1+0x60c], R5 ;  /* 0x00060c0501007387 */ /* 0x0001e20000100800 */
[----:B------:R-:W-:Y:S01]  /*dec0*/  IMAD.HI.U32 R24, R3, R12, RZ ;  /* 0x0000000c03187227 */ /* 0x000fe200078e00ff */
[----:B------:R-:W-:-:S03]  /*ded0*/  IABS R20, R9 ;  /* 0x0000000900147213 */ /* 0x000fc60000000000 */
[----:B------:R-:W-:Y:S01]  /*dee0*/  @!P2 IMAD.IADD R7, R7, 0x1, -R2 ;  /* 0x000000010707a824 */ /* 0x000fe200078e0a02 */
[----:B------:R-:W-:Y:S01]  /*def0*/  ISETP.GT.U32.AND P2, PT, R2, R10, PT ;  /* 0x0000000a0200720c */ /* 0x000fe20003f44070 */
[----:B------:R-:W-:Y:S02]  /*df00*/  IMAD.MOV R24, RZ, RZ, -R24 ;  /* 0x000000ffff187224 */ /* 0x000fe400078e0a18 */
[----:B------:R-:W-:Y:S02]  /*df10*/  IMAD.MOV.U32 R6, RZ, RZ, R7 ;  /* 0x000000ffff067224 */ /* 0x000fe400078e0007 */
[----:B------:R-:W-:Y:S01]  /*df20*/  @!P6 IMAD.IADD R22, R22, 0x1, -R2 ;  /* 0x000000011616e824 */ /* 0x000fe200078e0a02 */
[----:B------:R-:W-:Y:S01]  /*df30*/  ISETP.GE.AND P6, PT, R13, RZ, PT ;  /* 0x000000ff0d00720c */ /* 0x000fe20003fc6270 */
[----:B0-----:R-:W-:Y:S02]  /*df40*/  IMAD.MOV.U32 R5, RZ, RZ, R0 ;  /* 0x000000ffff057224 */ /* 0x001fe400078e0000 */
[----:B------:R-:W-:-:S04]  /*df50*/  IMAD.HI.U32 R19, R3, R20, RZ ;  /* 0x0000001403137227 */ /* 0x000fc800078e00ff */
[C---:B------:R-:W-:Y:S02]  /*df60*/  IMAD R12, R2.reuse, R24, R12 ;  /* 0x00000018020c7224 */ /* 0x040fe400078e020c */
[----:B------:R-:W-:Y:S01]  /*df70*/  @!P3 IMAD.MOV R6, RZ, RZ, -R6 ;  /* 0x000000ffff06b224 */ /* 0x000fe200078e0a06 */
[----:B------:R-:W-:Y:S01]  /*df80*/  ISETP.GT.U32.AND P3, PT, R2, R22, PT ;  /* 0x000000160200720c */ /* 0x000fe20003f64070 */
[--C-:B------:R-:W-:Y:S01]  /*df90*/  @!P4 IMAD.IADD R14, R14, 0x1, -R2.reuse ;  /* 0x000000010e0ec824 */ /* 0x100fe200078e0a02 */
[----:B------:R-:W-:Y:S01]  /*dfa0*/  ISETP.GE.AND P4, PT, R8, RZ, PT ;  /* 0x000000ff0800720c */ /* 0x000fe20003f86270 */
[----:B------:R-:W-:Y:S01]  /*dfb0*/  @!P1 IMAD.MOV R5, RZ, RZ, -R5 ;  /* 0x000000ffff059224 */ /* 0x000fe200078e0a05 */
[----:B------:R-:W-:Y:S01]  /*dfc0*/  STL [R1+0x608], R6 ;  /* 0x0006080601007387 */ /* 0x000fe20000100800 */
[----:B------:R-:W-:Y:S02]  /*dfd0*/  IMAD.MOV R19, RZ, RZ, -R19 ;  /* 0x000000ffff137224 */ /* 0x000fe400078e0a13 */
[----:B------:R-:W-:Y:S01]  /*dfe0*/  @!P5 IMAD.IADD R16, R16, 0x1, -R2 ;  /* 0x000000011010d824 */ /* 0x000fe200078e0a02 */
[----:B------:R-:W-:Y:S01]  /*dff0*/  ISETP.GT.U32.AND P5, PT, R2, R12, PT ;  /* 0x0000000c0200720c */ /* 0x000fe20003fa4070 */
[----:B------:R-:W-:Y:S01]  /*e000*/  VIADD R15, R28, 0xf5 ;  /* 0x000000f51c0f7836 */ /* 0x000fe20000000000 */
[----:B------:R0:W-:Y:S01]  /*e010*/  STL [R1+0x604], R5 ;  /* 0x0006040501007387 */ /* 0x0001e20000100800 */
[----:B------:R-:W-:-:S02]  /*e020*/  IMAD R19, R2, R19, R20 ;  /* 0x0000001302137224 */ /* 0x000fc400078e0214 */
[----:B------:R-:W-:Y:S01]  /*e030*/  @!P2 IMAD.IADD R10, R10, 0x1, -R2 ;  /* 0x000000010a0aa824 */ /* 0x000fe200078e0a02 */
[----:B------:R-:W-:Y:S01]  /*e040*/  IABS R21, R15 ;  /* 0x0000000f00157213 */ /* 0x000fe20000000000 */
[----:B------:R-:W-:Y:S01]  /*e050*/  IMAD.MOV.U32 R0, RZ, RZ, R16 ;  /* 0x000000ffff007224 */ /* 0x000fe200078e0010 */
[----:B------:R-:W-:Y:S01]  /*e060*/  ISETP.GE.AND P2, PT, R18, RZ, PT ;  /* 0x000000ff1200720c */ /* 0x000fe20003f46270 */
[----:B------:R-:W-:Y:S01]  /*e070*/  @!P3 IMAD.IADD R22, R22, 0x1, -R2 ;  /* 0x000000011616b824 */ /* 0x000fe200078e0a02 */
[----:B------:R-:W-:Y:S01]  /*e080*/  ISETP.GT.U32.AND P1, PT, R2, R10, PT ;  /* 0x0000000a0200720c */ /* 0x000fe20003f24070 */
[----:B------:R-:W-:Y:S01]  /*e090*/  IMAD.HI.U32 R8, R3, R21, RZ ;  /* 0x0000001503087227 */ /* 0x000fe200078e00ff */
[----:B------:R-:W-:-:S03]  /*e0a0*/  ISETP.GE.AND P3, PT, R11, RZ, PT ;  /* 0x000000ff0b00720c */ /* 0x000fc60003f66270 */
[----:B0-----:R-:W-:Y:S02]  /*e0b0*/  IMAD.MOV.U32 R5, RZ, RZ, R14 ;  /* 0x000000ffff057224 */ /* 0x001fe400078e000e */
[----:B------:R-:W-:Y:S01]  /*e0c0*/  @!P4 IMAD.MOV R0, RZ, RZ, -R0 ;  /* 0x000000ffff00c224 */ /* 0x000fe200078e0a00 */
[----:B------:R-:W-:Y:S01]  /*e0d0*/  ISETP.GE.AND P4, PT, R17, RZ, PT ;  /* 0x000000ff1100720c */ /* 0x000fe20003f86270 */
[----:B------:R-:W-:Y:S01]  /*e0e0*/  @!P6 IMAD.MOV R5, RZ, RZ, -R5 ;  /* 0x000000ffff05e224 */ /* 0x000fe200078e0a05 */
[----:B------:R-:W-:Y:S01]  /*e0f0*/  ISETP.GT.U32.AND P6, PT, R2, R19, PT ;  /* 0x000000130200720c */ /* 0x000fe20003fc4070 */
[----:B------:R-:W-:Y:S01]  /*e100*/  @!P5 IMAD.IADD R12, R12, 0x1, -R2 ;  /* 0x000000010c0cd824 */ /* 0x000fe200078e0a02 */
[----:B------:R0:W-:Y:S01]  /*e110*/  STL [R1+0x5fc], R0 ;  /* 0x0005fc0001007387 */ /* 0x0001e20000100800 */
[----:B------:R-:W-:Y:S02]  /*e120*/  IMAD.MOV R8, RZ, RZ, -R8 ;  /* 0x000000ffff087224 */ /* 0x000fe400078e0a08 */
[----:B------:R-:W-:Y:S01]  /*e130*/  @!P1 IMAD.IADD R10, R10, 0x1, -R2 ;  /* 0x000000010a0a9824 */ /* 0x000fe200078e0a02 */
[C---:B------:R-:W-:Y:S01]  /*e140*/  ISETP.GT.U32.AND P5, PT, R2.reuse, R12, PT ;  /* 0x0000000c0200720c */ /* 0x040fe20003fa4070 */
[----:B------:R-:W-:Y:S01]  /*e150*/  IMAD R21, R2, R8, R21 ;  /* 0x0000000802157224 */ /* 0x000fe200078e0215 */
[----:B------:R2:W-:Y:S01]  /*e160*/  STL [R1+0x5f8], R5 ;  /* 0x0005f80501007387 */ /* 0x0005e20000100800 */
[----:B------:R-:W-:-:S02]  /*e170*/  VIADD R7, R28, 0xf3 ;  /* 0x000000f31c077836 */ /* 0x000fc40000000000 */
[----:B------:R-:W-:Y:S01]  /*e180*/  VIADD R13, R28, 0xef ;  /* 0x000000ef1c0d7836 */ /* 0x000fe20000000000 */
[----:B------:R-:W-:Y:S01]  /*e190*/  ISETP.GT.U32.AND P1, PT, R2, R21, PT ;  /* 0x000000150200720c */ /* 0x000fe20003f24070 */
[----:B0-----:R-:W-:Y:S02]  /*e1a0*/  VIADD R0, R28, 0xf4 ;  /* 0x000000f41c007836 */ /* 0x001fe40000000000 */
[----:B------:R-:W-:-:S03]  /*e1b0*/  @!P6 IMAD.IADD R19, R19, 0x1, -R2 ;  /* 0x000000011313e824 */ /* 0x000fc600078e0a02 */
[----:B------:R-:W-:Y:S01]  /*e1c0*/  IABS R18, R0 ;  /* 0x0000000000127213 */ /* 0x000fe20000000000 */
[----:B--2---:R-:W-:Y:S01]  /*e1d0*/  IMAD.MOV.U32 R5, RZ, RZ, R22 ;  /* 0x000000ffff057224 */ /* 0x004fe200078e0016 */
[----:B------:R-:W-:Y:S01]  /*e1e0*/  ISETP.GT.U32.AND P6, PT, R2, R19, PT ;  /* 0x000000130200720c */ /* 0x000fe20003fc4070 */
[----:B------:R-:W-:Y:S01]  /*e1f0*/  @!P5 IMAD.IADD R12, R12, 0x1, -R2 ;  /* 0x000000010c0cd824 */ /* 0x000fe200078e0a02 */
[----:B------:R-:W-:Y:S01]  /*e200*/  ISETP.GE.AND P5, PT, R9, RZ, PT ;  /* 0x000000ff0900720c */ /* 0x000fe20003fa6270 */
        /* <DEDUP_REMOVED lines=8> */
[----:B------:R-:W-:Y:S01]  /*e290*/  IMAD.MOV.U32 R15, RZ, RZ, R9 ;  /* 0x000000ffff0f7224 */ /* 0x000fe200078e0009 */
[C---:B------:R-:W-:Y:S01]  /*e2a0*/  ISETP.GT.U32.AND P1, PT, R2.reuse, R21, PT ;  /* 0x000000150200720c */ /* 0x040fe20003f24070 */
[----:B------:R-:W-:Y:S01]  /*e2b0*/  @!P6 IMAD.IADD R19, R19, 0x1, -R2 ;  /* 0x000000011313e824 */ /* 0x000fe200078e0a02 */
[----:B------:R-:W-:Y:S01]  /*e2c0*/  ISETP.GT.U32.AND P6, PT, R2, R18, PT ;  /* 0x000000120200720c */ /* 0x000fe20003fc4070 */
[----:B------:R-:W-:-:S02]  /*e2d0*/  VIADD R8, R28, 0xf2 ;  /* 0x000000f21c087836 */ /* 0x000fc40000000000 */
[----:B0-----:R-:W-:-:S03]  /*e2e0*/  IMAD.MOV.U32 R5, RZ, RZ, R10 ;  /* 0x000000ffff057224 */ /* 0x001fc600078e000a */
[----:B------:R-:W-:Y:S01]  /*e2f0*/  IABS R17, R8 ;  /* 0x0000000800117213 */ /* 0x000fe20000000000 */
[----:B------:R-:W-:Y:S01]  /*e300*/  @!P4 IMAD.MOV R5, RZ, RZ, -R5 ;  /* 0x000000ffff05c224 */ /* 0x000fe200078e0a05 */
[----:B------:R-:W-:Y:S01]  /*e310*/  ISETP.GE.AND P4, PT, R0, RZ, PT ;  /* 0x000000ff0000720c */ /* 0x000fe20003f86270 */
[----:B------:R-:W-:-:S03]  /*e320*/  IMAD.HI.U32 R0, R3, R15, RZ ;  /* 0x0000000f03007227 */ /* 0x000fc600078e00ff */
[----:B------:R0:W-:Y:S01]  /*e330*/  STL [R1+0x5ec], R5 ;  /* 0x0005ec0501007387 */ /* 0x0001e20000100800 */
[----:B------:R-:W-:Y:S02]  /*e340*/  IMAD.MOV R0, RZ, RZ, -R0 ;  /* 0x000000ffff007224 */ /* 0x000fe400078e0a00 */
[--C-:B------:R-:W-:Y:S01]  /*e350*/  @!P6 IMAD.IADD R18, R18, 0x1, -R2.reuse ;  /* 0x000000011212e824 */ /* 0x100fe200078e0a02 */
[----:B------:R-:W-:Y:S01]  /*e360*/  ISETP.GE.AND P6, PT, R8, RZ, PT ;  /* 0x000000ff0800720c */ /* 0x000fe20003fc6270 */
[C---:B------:R-:W-:Y:S02]  /*e370*/  IMAD R15, R2.reuse, R0, R15 ;  /* 0x00000000020f7224 */ /* 0x040fe400078e020f */
[----:B------:R-:W-:Y:S02]  /*e380*/  @!P1 IMAD.IADD R21, R21, 0x1, -R2 ;  /* 0x0000000115159824 */ /* 0x000fe400078e0a02 */
[----:B------:R-:W-:Y:S01]  /*e390*/  IMAD.HI.U32 R10, R3, R17, RZ ;  /* 0x00000011030a7227 */ /* 0x000fe200078e00ff */
[----:B------:R-:W-:-:S03]  /*e3a0*/  ISETP.GT.U32.AND P1, PT, R2, R15, PT ;  /* 0x0000000f0200720c */ /* 0x000fc60003f24070 */
[----:B0-----:R-:W-:Y:S02]  /*e3b0*/  IMAD.MOV.U32 R5, RZ, RZ, R12 ;  /* 0x000000ffff057224 */ /* 0x001fe400078e000c */
[----:B------:R-:W-:Y:S02]  /*e3c0*/  IMAD.MOV R10, RZ, RZ, -R10 ;  /* 0x000000ffff0a7224 */ /* 0x000fe400078e0a0a */
[----:B------:R-:W-:Y:S01]  /*e3d0*/  @!P3 IMAD.MOV R5, RZ, RZ, -R5 ;  /* 0x000000ffff05b224 */ /* 0x000fe200078e0a05 */
[----:B------:R-:W-:Y:S01]  /*e3e0*/  ISETP.GE.AND P3, PT, R7, RZ, PT ;  /* 0x000000ff0700720c */ /* 0x000fe20003f66270 */
[C---:B------:R-:W-:Y:S02]  /*e3f0*/  VIADD R7, R28.reuse, 0xf1 ;  /* 0x000000f11c077836 */ /* 0x040fe40000000000 */
[----:B------:R-:W-:Y:S01]  /*e400*/  VIADD R0, R28, 0xf0 ;  /* 0x000000f01c007836 */ /* 0x000fe20000000000 */
[----:B------:R0:W-:Y:S01]  /*e410*/  STL [R1+0x5d0], R5 ;  /* 0x0005d00501007387 */ /* 0x0001e20000100800 */
[----:B------:R-:W-:Y:S01]  /*e420*/  IMAD R17, R2, R10, R17 ;  /* 0x0000000a02117224 */ /* 0x000fe200078e0211 */
[----:B------:R-:W-:Y:S01]  /*e430*/  IABS R14, R7 ;  /* 0x00000007000e7213 */ /* 0x000fe20000000000 */
[----:B------:R-:W-:Y:S01]  /*e440*/  @!P1 IMAD.IADD R15, R15, 0x1, -R2 ;  /* 0x000000010f0f9824 */ /* 0x000fe200078e0a02 */
[----:B------:R-:W-:Y:S01]  /*e450*/  IABS R11, R0 ;  /* 0x00000000000b7213 */ /* 0x000fe20000000000 */
[----:B------:R-:W-:-:S02]  /*e460*/  VIADD R10, R28, 0xec ;  /* 0x000000ec1c0a7836 */ /* 0x000fc40000000000 */
[C---:B------:R-:W-:Y:S01]  /*e470*/  IMAD.HI.U32 R9, R3.reuse, R14, RZ ;  /* 0x0000000e03097227 */ /* 0x040fe200078e00ff */
[----:B------:R-:W-:Y:S02]  /*e480*/  ISETP.GT.U32.AND P1, PT, R2, R15, PT ;  /* 0x0000000f0200720c */ /* 0x000fe40003f24070 */
[----:B------:R-:W-:Y:S01]  /*e490*/  IABS R12, R10 ;  /* 0x0000000a000c7213 */ /* 0x000fe20000000000 */
[----:B0-----:R-:W-:Y:S02]  /*e4a0*/  IMAD.MOV.U32 R5, RZ, RZ, R19 ;  /* 0x000000ffff057224 */ /* 0x001fe400078e0013 */
[----:B------:R-:W-:-:S04]  /*e4b0*/  IMAD.HI.U32 R8, R3, R11, RZ ;  /* 0x0000000b03087227 */ /* 0x000fc800078e00ff */
[----:B------:R-:W-:Y:S01]  /*e4c0*/  @!P5 IMAD.MOV R5, RZ, RZ, -R5 ;  /* 0x000000ffff05d224 */ /* 0x000fe200078e0a05 */
[C---:B------:R-:W-:Y:S01]  /*e4d0*/  ISETP.GT.U32.AND P5, PT, R2.reuse, R18, PT ;  /* 0x000000120200720c */ /* 0x040fe20003fa4070 */
[----:B------:R-:W-:Y:S02]  /*e4e0*/  IMAD.MOV R9, RZ, RZ, -R9 ;  /* 0x000000ffff097224 */ /* 0x000fe400078e0a09 */
[----:B------:R-:W-:Y:S01]  /*e4f0*/  IMAD.MOV R8, RZ, RZ, -R8 ;  /* 0x000000ffff087224 */ /* 0x000fe200078e0a08 */
[----:B------:R0:W-:Y:S01]  /*e500*/  STL [R1+0x598], R5 ;  /* 0x0005980501007387 */ /* 0x0001e20000100800 */
[C---:B------:R-:W-:Y:S02]  /*e510*/  IMAD R14, R2.reuse, R9, R14 ;  /* 0x00000009020e7224 */ /* 0x040fe400078e020e */
[C---:B------:R-:W-:Y:S01]  /*e520*/  IMAD R11, R2.reuse, R8, R11 ;  /* 0x00000008020b7224 */ /* 0x040fe200078e020b */
[----:B------:R-:W-:Y:S01]  /*e530*/  IABS R8, R13 ;  /* 0x0000000d00087213 */ /* 0x000fe20000000000 */
[----:B------:R-:W-:Y:S01]  /*e540*/  @!P1 IMAD.IADD R15, R15, 0x1, -R2 ;  /* 0x000000010f0f9824 */ /* 0x000fe200078e0a02 */
[----:B------:R-:W-:Y:S01]  /*e550*/  ISETP.GT.U32.AND P1, PT, R2, R14, PT ;  /* 0x0000000e0200720c */ /* 0x000fe20003f24070 */
[----:B------:R-:W-:-:S02]  /*e560*/  VIADD R9, R28, 0xed ;  /* 0x000000ed1c097836 */ /* 0x000fc40000000000 */
[----:B------:R-:W-:Y:S01]  /*e570*/  @!P5 IMAD.IADD R18, R18, 0x1, -R2 ;  /* 0x000000011212d824 */ /* 0x000fe200078e0a02 */
[----:B------:R-:W-:Y:S01]  /*e580*/  ISETP.GT.U32.AND P5, PT, R2, R17, PT ;  /* 0x000000110200720c */ /* 0x000fe20003fa4070 */
[----:B0-----:R-:W-:Y:S01]  /*e590*/  IMAD.MOV.U32 R5, RZ, RZ, R21 ;  /* 0x000000ffff057224 */ /* 0x001fe200078e0015 */
[----:B------:R-:W-:-:S03]  /*e5a0*/  IABS R16, R9 ;  /* 0x0000000900107213 */ /* 0x000fc60000000000 */
[----:B------:R-:W-:Y:S01]  /*e5b0*/  @!P2 IMAD.MOV R5, RZ, RZ, -R5 ;  /* 0x000000ffff05a224 */ /* 0x000fe200078e0a05 */
[----:B------:R-:W-:Y:S01]  /*e5c0*/  ISETP.GE.AND P2, PT, R7, RZ, PT ;  /* 0x000000ff0700720c */ /* 0x000fe20003f46270 */
[----:B------:R-:W-:Y:S02]  /*e5d0*/  VIADD R7, R28, 0xee ;  /* 0x000000ee1c077836 */ /* 0x000fe40000000000 */
[--C-:B------:R-:W-:Y:S01]  /*e5e0*/  @!P1 IMAD.IADD R14, R14, 0x1, -R2.reuse ;  /* 0x000000010e0e9824 */ /* 0x100fe200078e0a02 */
[----:B------:R0:W-:Y:S02]  /*e5f0*/  STL [R1+0x5f0], R5 ;  /* 0x0005f00501007387 */ /* 0x0001e40000100800 */
[----:B------:R-:W-:Y:S01]  /*e600*/  IABS R19, R7 ;  /* 0x0000000700137213 */ /* 0x000fe20000000000 */
[----:B------:R-:W-:Y:S01]  /*e610*/  @!P5 IMAD.IADD R17, R17, 0x1, -R2 ;  /* 0x000000011111d824 */ /* 0x000fe200078e0a02 */
[----:B------:R-:W-:-:S04]  /*e620*/  ISETP.GT.U32.AND P1, PT, R2, R14, PT ;  /* 0x0000000e0200720c */ /* 0x000fc80003f24070 */
[C---:B------:R-:W-:Y:S01]  /*e630*/  ISETP.GT.U32.AND P5, PT, R2.reuse, R17, PT ;  /* 0x000000110200720c */ /* 0x040fe20003fa4070 */
[----:B0-----:R-:W-:Y:S02]  /*e640*/  IMAD.MOV.U32 R5, RZ, RZ, R18 ;  /* 0x000000ffff057224 */ /* 0x001fe400078e0012 */
[----:B------:R-:W-:Y:S02]  /*e650*/  IMAD.MOV.U32 R18, RZ, RZ, R19 ;  /* 0x000000ffff127224 */ /* 0x000fe400078e0013 */
[----:B------:R-:W-:Y:S01]  /*e660*/  @!P4 IMAD.MOV R5, RZ, RZ, -R5 ;  /* 0x000000ffff05c224 */ /* 0x000fe200078e0a05 */
[----:B------:R-:W-:Y:S01]  /*e670*/  ISETP.GT.U32.AND P4, PT, R2, R11, PT ;  /* 0x0000000b0200720c */ /* 0x000fe20003f84070 */
[----:B------:R-:W-:-:S03]  /*e680*/  IMAD.HI.U32 R19, R3, R8, RZ ;  /* 0x0000000803137227 */ /* 0x000fc600078e00ff */
[----:B------:R0:W-:Y:S01]  /*e690*/  STL [R1+0x5e8], R5 ;  /* 0x0005e80501007387 */ /* 0x0001e20000100800 */
[----:B------:R-:W-:Y:S02]  /*e6a0*/  IMAD.MOV R19, RZ, RZ, -R19 ;  /* 0x000000ffff137224 */ /* 0x000fe400078e0a13 */
[--C-:B------:R-:W-:Y:S02]  /*e6b0*/  @!P5 IMAD.IADD R17, R17, 0x1, -R2.reuse ;  /* 0x000000011111d824 */ /* 0x100fe400078e0a02 */
[----:B------:R-:W-:Y:S01]  /*e6c0*/  @!P1 IMAD.IADD R14, R14, 0x1, -R2 ;  /* 0x000000010e0e9824 */ /* 0x000fe200078e0a02 */
[----:B------:R-:W-:-:S03]  /*e6d0*/  ISETP.GE.AND P1, PT, R13, RZ, PT ;  /* 0x000000ff0d00720c */ /* 0x000fc60003f26270 */
[----:B------:R-:W-:Y:S02]  /*e6e0*/  @!P4 IMAD.IADD R11, R11, 0x1, -R2 ;  /* 0x000000010b0bc824 */ /* 0x000fe400078e0a02 */
[----:B0-----:R-:W-:Y:S02]  /*e6f0*/  IMAD.MOV.U32 R5, RZ, RZ, R15 ;  /* 0x000000ffff057224 */ /* 0x001fe400078e000f */
[----:B------:R-:W-:Y:S01]  /*e700*/  IMAD.MOV.U32 R15, RZ, RZ, R16 ;  /* 0x000000ffff0f7224 */ /* 0x000fe200078e0010 */
[----:B------:R-:W-:Y:S01]  /*e710*/  ISETP.GT.U32.AND P4, PT, R2, R11, PT ;  /* 0x0000000b0200720c */ /* 0x000fe20003f84070 */
        /* <DEDUP_REMOVED lines=8> */
[----:B------:R-:W-:-:S04]  /*e7a0*/  IMAD.HI.U32 R16, R3, R12, RZ ;  /* 0x0000000c03107227 */ /* 0x000fc800078e00ff */
[----:B0-----:R-:W-:Y:S02]  /*e7b0*/  IMAD.MOV.U32 R5, RZ, RZ, R17 ;  /* 0x000000ffff057224 */ /* 0x001fe400078e0011 */
[----:B------:R-:W-:Y:S02]  /*e7c0*/  @!P5 IMAD.IADD R0, R0, 0x1, -R2 ;  /* 0x000000010000d824 */ /* 0x000fe400078e0a02 */
[----:B------:R-:W-:Y:S02]  /*e7d0*/  IMAD.MOV R8, RZ, RZ, -R8 ;  /* 0x000000ffff087224 */ /* 0x000fe400078e0a08 */
[----:B------:R-:W-:Y:S01]  /*e7e0*/  @!P6 IMAD.MOV R5, RZ, RZ, -R5 ;  /* 0x000000ffff05e224 */ /* 0x000fe200078e0a05 */
[C---:B------:R-:W-:Y:S01]  /*e7f0*/  ISETP.GT.U32.AND P5, PT, R2.reuse, R0, PT ;  /* 0x000000000200720c */ /* 0x040fe20003fa4070 */
[C---:B------:R-:W-:Y:S02]  /*e800*/  IMAD R13, R2.reuse, R19, R18 ;  /* 0x00000013020d7224 */ /* 0x040fe400078e0212 */
[----:B------:R-:W-:Y:S01]  /*e810*/  IMAD.MOV R16, RZ, RZ, -R16 ;  /* 0x000000ffff107224 */ /* 0x000fe200078e0a10 */
[----:B------:R0:W-:Y:S01]  /*e820*/  STL [R1+0x5b8], R5 ;  /* 0x0005b80501007387 */ /* 0x0001e20000100800 */
[C---:B------:R-:W-:Y:S01]  /*e830*/  IMAD R15, R2.reuse, R8, R15 ;  /* 0x00000008020f7224 */ /* 0x040fe200078e020f */
[----:B------:R-:W-:Y:S01]  /*e840*/  ISETP.GT.U32.AND P6, PT, R2, R13, PT ;  /* 0x0000000d0200720c */ /* 0x000fe20003fc4070 */
[----:B------:R-:W-:-:S02]  /*e850*/  @!P4 IMAD.IADD R11, R11, 0x1, -R2 ;  /* 0x000000010b0bc824 */ /* 0x000fc400078e0a02 */
[C---:B------:R-:W-:Y:S01]  /*e860*/  IMAD R12, R2.reuse, R16, R12 ;  /* 0x00000010020c7224 */ /* 0x040fe200078e020c */
[----:B------:R-:W-:Y:S01]  /*e870*/  ISETP.GT.U32.AND P4, PT, R2, R15, PT ;  /* 0x0000000f0200720c */ /* 0x000fe20003f84070 */
[----:B------:R-:W-:Y:S02]  /*e880*/  IMAD.MOV.U32 R6, RZ, RZ, R14 ;  /* 0x000000ffff067224 */ /* 0x000fe400078e000e */
[----:B------:R-:W-:Y:S02]  /*e890*/  VIADD R8, R28, 0xeb ;  /* 0x000000eb1c087836 */ /* 0x000fe40000000000 */
[----:B0-----:R-:W-:Y:S02]  /*e8a0*/  IMAD.MOV.U32 R5, RZ, RZ, R11 ;  /* 0x000000ffff057224 */ /* 0x001fe400078e000b */
[----:B------:R-:W-:Y:S01]  /*e8b0*/  @!P2 IMAD.MOV R6, RZ, RZ, -R6 ;  /* 0x000000ffff06a224 */ /* 0x000fe200078e0a06 */
[----:B------:R-:W-:Y:S01]  /*e8c0*/  ISETP.GE.AND P2, PT, R7, RZ, PT ;  /* 0x000000ff0700720c */ /* 0x000fe20003f46270 */
[----:B------:R-:W-:Y:S01]  /*e8d0*/  @!P3 IMAD.MOV R5, RZ, RZ, -R5 ;  /* 0x000000ffff05b224 */ /* 0x000fe200078e0a05 */
[----:B------:R-:W-:Y:S01]  /*e8e0*/  ISETP.GT.U32.AND P3, PT, R2, R12, PT ;  /* 0x0000000c0200720c */ /* 0x000fe20003f64070 */
[----:B------:R-:W-:Y:S01]  /*e8f0*/  VIADD R7, R28, 0xea ;  /* 0x000000ea1c077836 */ /* 0x000fe20000000000 */
[----:B------:R-:W-:Y:S01]  /*e900*/  IABS R16, R8 ;  /* 0x0000000800107213 */ /* 0x000fe20000000000 */
[--C-:B------:R-:W-:Y:S01]  /*e910*/  @!P5 IMAD.IADD R0, R0, 0x1, -R2.reuse ;  /* 0x000000010000d824 */ /* 0x100fe200078e0a02 */
[----:B------:R-:W-:Y:S01]  /*e920*/  ISETP.GE.AND P5, PT, R9, RZ, PT ;  /* 0x000000ff0900720c */ /* 0x000fe20003fa6270 */
[--C-:B------:R-:W-:Y:S01]  /*e930*/  @!P6 IMAD.IADD R13, R13, 0x1, -R2.reuse ;  /* 0x000000010d0de824 */ /* 0x100fe200078e0a02 */
[----:B------:R-:W-:Y:S01]  /*e940*/  IABS R9, R7 ;  /* 0x0000000700097213 */ /* 0x000fe20000000000 */
[----:B------:R-:W-:Y:S01]  /*e950*/  IMAD.HI.U32 R11, R3, R16, RZ ;  /* 0x00000010030b7227 */ /* 0x000fe200078e00ff */
[----:B------:R-:W-:Y:S01]  /*e960*/  ISETP.GE.AND P6, PT, R10, RZ, PT ;  /* 0x000000ff0a00720c */ /* 0x000fe20003fc6270 */
[----:B------:R-:W-:Y:S02]  /*e970*/  STL [R1+0x5c0], R6 ;  /* 0x0005c00601007387 */ /* 0x000fe40000100800 */
[----:B------:R-:W-:Y:S01]  /*e980*/  @!P4 IMAD.IADD R15, R15, 0x1, -R2 ;  /* 0x000000010f0fc824 */ /* 0x000fe200078e0a02 */
[----:B------:R-:W-:Y:S01]  /*e990*/  ISETP.GT.U32.AND P4, PT, R2, R13, PT ;  /* 0x0000000d0200720c */ /* 0x000fe20003f84070 */
[----:B------:R-:W-:Y:S01]  /*e9a0*/  IMAD.MOV R10, RZ, RZ, -R11 ;  /* 0x000000ffff0a7224 */ /* 0x000fe200078e0a0b */
[----:B------:R0:W-:Y:S01]  /*e9b0*/  STL [R1+0x5c4], R5 ;  /* 0x0005c40501007387 */ /* 0x0001e20000100800 */
[----:B------:R-:W-:-:S02]  /*e9c0*/  IMAD.MOV.U32 R11, RZ, RZ, R9 ;  /* 0x000000ffff0b7224 */ /* 0x000fc400078e0009 */
[----:B------:R-:W-:Y:S01]  /*e9d0*/  @!P3 IMAD.IADD R12, R12, 0x1, -R2 ;  /* 0x000000010c0cb824 */ /* 0x000fe200078e0a02 */
[----:B------:R-:W-:Y:S01]  /*e9e0*/  ISETP.GT.U32.AND P3, PT, R2, R15, PT ;  /* 0x0000000f0200720c */ /* 0x000fe20003f64070 */
[----:B------:R-:W-:-:S04]  /*e9f0*/  IMAD.HI.U32 R9, R3, R11, RZ ;  /* 0x0000000b03097227 */ /* 0x000fc800078e00ff */
[----:B------:R-:W-:Y:S02]  /*ea00*/  IMAD.MOV R9, RZ, RZ, -R9 ;  /* 0x000000ffff097224 */ /* 0x000fe400078e0a09 */
[----:B0-----:R-:W-:Y:S02]  /*ea10*/  IMAD.MOV.U32 R5, RZ, RZ, R0 ;  /* 0x000000ffff057224 */ /* 0x001fe400078e0000 */
        /* <DEDUP_REMOVED lines=11> */
[----:B------:R-:W-:Y:S01]  /*ead0*/  VIADD R0, R28, 0xe9 ;  /* 0x000000e91c007836 */ /* 0x000fe20000000000 */
[----:B------:R-:W-:Y:S01]  /*eae0*/  IABS R9, R14 ;  /* 0x0000000e00097213 */ /* 0x000fe20000000000 */
[----:B------:R-:W-:Y:S01]  /*eaf0*/  IMAD.MOV.U32 R6, RZ, RZ, R15 ;  /* 0x000000ffff067224 */ /* 0x000fe200078e000f */
[----:B------:R-:W-:Y:S01]  /*eb00*/  IABS R17, R19 ;  /* 0x0000001300117213 */ /* 0x000fe20000000000 */
[--C-:B------:R-:W-:Y:S01]  /*eb10*/  @!P1 IMAD.IADD R12, R12, 0x1, -R2.reuse ;  /* 0x000000010c0c9824 */ /* 0x100fe200078e0a02 */
[----:B------:R-:W-:Y:S01]  /*eb20*/  ISETP.GE.AND P1, PT, R8, RZ, PT ;  /* 0x000000ff0800720c */ /* 0x000fe20003f26270 */
[----:B------:R-:W-:Y:S01]  /*eb30*/  @!P3 IMAD.IADD R11, R11, 0x1, -R2 ;  /* 0x000000010b0bb824 */ /* 0x000fe200078e0a02 */
[----:B------:R-:W-:Y:S01]  /*eb40*/  IABS R10, R0 ;  /* 0x00000000000a7213 */ /* 0x000fe20000000000 */
        /* <DEDUP_REMOVED lines=8> */
[----:B------:R-:W-:Y:S02]  /*ebd0*/  ISETP.GT.U32.AND P2, PT, R2, R16, PT ;  /* 0x000000100200720c */ /* 0x000fe40003f44070 */
[----:B------:R0:W-:Y:S01]  /*ebe0*/  STL [R1+0x5bc], R5 ;  /* 0x0005bc0501007387 */ /* 0x0001e20000100800 */
[----:B------:R-:W-:Y:S02]  /*ebf0*/  IMAD.MOV R13, RZ, RZ, -R18 ;  /* 0x000000ffff0d7224 */ /* 0x000fe400078e0a12 */
[----:B------:R-:W-:-:S02]  /*ec00*/  IMAD.MOV R7, RZ, RZ, -R7 ;  /* 0x000000ffff077224 */ /* 0x000fc400078e0a07 */
[----:B------:R-:W-:Y:S02]  /*ec10*/  IMAD R9, R2, R13, R9 ;  /* 0x0000000d02097224 */ /* 0x000fe400078e0209 */
[----:B------:R-:W-:-:S04]  /*ec20*/  IMAD.HI.U32 R17, R3, R10, RZ ;  /* 0x0000000a03117227 */ /* 0x000fc800078e00ff */
[----:B0-----:R-:W-:Y:S02]  /*ec30*/  IMAD.MOV.U32 R5, RZ, RZ, R12 ;  /* 0x000000ffff057224 */ /* 0x001fe400078e000c */
[C---:B------:R-:W-:Y:S02]  /*ec40*/  IMAD R8, R2.reuse, R7, R8 ;  /* 0x0000000702087224 */ /* 0x040fe400078e0208 */
[----:B------:R-:W-:Y:S01]  /*ec50*/  @!P6 IMAD.MOV R5, RZ, RZ, -R5 ;  /* 0x000000ffff05e224 */ /* 0x000fe200078e0a05 */
[C---:B------:R-:W-:Y:S01]  /*ec60*/  ISETP.GT.U32.AND P6, PT, R2.reuse, R9, PT ;  /* 0x000000090200720c */ /* 0x040fe20003fc4070 */
[----:B------:R-:W-:Y:S02]  /*ec70*/  IMAD.MOV R17, RZ, RZ, -R17 ;  /* 0x000000ffff117224 */ /* 0x000fe400078e0a11 */
[----:B------:R-:W-:Y:S01]  /*ec80*/  @!P3 IMAD.IADD R11, R11, 0x1, -R2 ;  /* 0x000000010b0bb824 */ /* 0x000fe200078e0a02 */
[C---:B------:R-:W-:Y:S01]  /*ec90*/  ISETP.GT.U32.AND P3, PT, R2.reuse, R8, PT ;  /* 0x000000080200720c */ /* 0x040fe20003f64070 */
[----:B------:R-:W-:-:S02]  /*eca0*/  IMAD R10, R2, R17, R10 ;  /* 0x00000011020a7224 */ /* 0x000fc400078e020a */
[----:B------:R-:W-:Y:S02]  /*ecb0*/  VIADD R13, R28, 0xe5 ;  /* 0x000000e51c0d7836 */ /* 0x000fe40000000000 */
[----:B------:R-:W-:Y:S01]  /*ecc0*/  @!P5 IMAD.MOV R6, RZ, RZ, -R6 ;  /* 0x000000ffff06d224 */ /* 0x000fe200078e0a06 */
[----:B------:R-:W-:Y:S01]  /*ecd0*/  ISETP.GT.U32.AND P5, PT, R2, R10, PT ;  /* 0x0000000a0200720c */ /* 0x000fe20003fa4070 */
[--C-:B------:R-:W-:Y:S01]  /*ece0*/  @!P2 IMAD.IADD R16, R16, 0x1, -R2.reuse ;  /* 0x000000011010a824 */ /* 0x100fe200078e0a02 */
[----:B------:R-:W-:Y:S01]  /*ecf0*/  ISETP.GE.AND P2, PT, R0, RZ, PT ;  /* 0x000000ff0000720c */ /* 0x000fe20003f46270 */
[--C-:B------:R-:W-:Y:S01]  /*ed00*/  @!P6 IMAD.IADD R9, R9, 0x1, -R2.reuse ;  /* 0x000000010909e824 */ /* 0x100fe200078e0a02 */
[----:B------:R-:W-:Y:S01]  /*ed10*/  IABS R0, R13 ;  /* 0x0000000d00007213 */ /* 0x000fe20000000000 */
[----:B------:R-:W-:Y:S01]  /*ed20*/  VIADD R12, R28, 0xe6 ;  /* 0x000000e61c0c7836 */ /* 0x000fe20000000000 */
[----:B------:R-:W-:Y:S01]  /*ed30*/  STL [R1+0x5ac], R6 ;  /* 0x0005ac0601007387 */ /* 0x000fe20000100800 */
[----:B------:R-:W-:Y:S01]  /*ed40*/  @!P3 IMAD.IADD R8, R8, 0x1, -R2 ;  /* 0x000000010808b824 */ /* 0x000fe200078e0a02 */
[----:B------:R-:W-:Y:S01]  /*ed50*/  ISETP.GT.U32.AND P3, PT, R2, R9, PT ;  /* 0x000000090200720c */ /* 0x000fe20003f64070 */
[----:B------:R-:W-:Y:S01]  /*ed60*/  IMAD.HI.U32 R17, R3, R0, RZ ;  /* 0x0000000003117227 */ /* 0x000fe200078e00ff */
[----:B------:R0:W-:Y:S01]  /*ed70*/  STL [R1+0x5b0], R5 ;  /* 0x0005b00501007387 */ /* 0x0001e20000100800 */
[----:B------:R-:W-:-:S02]  /*ed80*/  IABS R7, R12 ;  /* 0x0000000c00077213 */ /* 0x000fc40000000000 */
[----:B------:R-:W-:Y:S02]  /*ed90*/  IMAD.MOV R17, RZ, RZ, -R17 ;  /* 0x000000ffff117224 */ /* 0x000fe400078e0a11 */
[----:B------:R-:W-:Y:S01]  /*eda0*/  @!P5 IMAD.IADD R10, R10, 0x1, -R2 ;  /* 0x000000010a0ad824 */ /* 0x000fe200078e0a02 */
[----:B------:R-:W-:Y:S01]  /*edb0*/  ISETP.GE.AND P5, PT, R14, RZ, PT ;  /* 0x000000ff0e00720c */ /* 0x000fe20003fa6270 */
[C---:B------:R-:W-:Y:S02]  /*edc0*/  IMAD R0, R2.reuse, R17, R0 ;  /* 0x0000001102007224 */ /* 0x040fe400078e0200 */
[----:B------:R-:W-:Y:S01]  /*edd0*/  IMAD.HI.U32 R15, R3, R7, RZ ;  /* 0x00000007030f7227 */ /* 0x000fe200078e00ff */
[----:B------:R-:W-:-:S03]  /*ede0*/  ISETP.GT.U32.AND P6, PT, R2, R10, PT ;  /* 0x0000000a0200720c */ /* 0x000fc60003fc4070 */
[----:B0-----:R-:W-:Y:S02]  /*edf0*/  IMAD.MOV.U32 R5, RZ, RZ, R16 ;  /* 0x000000ffff057224 */ /* 0x001fe400078e0010 */
[----:B------:R-:W-:Y:S02]  /*ee00*/  VIADD R14, R28, 0xe4 ;  /* 0x000000e41c0e7836 */ /* 0x000fe40000000000 */
[----:B------:R-:W-:Y:S01]  /*ee10*/  @!P1 IMAD.MOV R5, RZ, RZ, -R5 ;  /* 0x000000ffff059224 */ /* 0x000fe200078e0a05 */
[C---:B------:R-:W-:Y:S01]  /*ee20*/  ISETP.GT.U32.AND P1, PT, R2.reuse, R8, PT ;  /* 0x000000080200720c */ /* 0x040fe20003f24070 */
[--C-:B------:R-:W-:Y:S01]  /*ee30*/  @!P3 IMAD.IADD R9, R9, 0x1, -R2.reuse ;  /* 0x000000010909b824 */ /* 0x100fe200078e0a02 */
[----:B------:R-:W-:Y:S01]  /*ee40*/  ISETP.GT.U32.AND P3, PT, R2, R0, PT ;  /* 0x000000000200720c */ /* 0x000fe20003f64070 */
        /* <DEDUP_REMOVED lines=14> */
[----:B0-----:R-:W-:Y:S01]  /*ef30*/  IMAD.MOV.U32 R5, RZ, RZ, R11 ;  /* 0x000000ffff057224 */ /* 0x001fe200078e000b */
[----:B------:R-:W-:Y:S01]  /*ef40*/  ISETP.GT.U32.AND P3, PT, R2, R0, PT ;  /* 0x000000000200720c */ /* 0x000fe20003f64070 */
[----:B------:R-:W-:Y:S02]  /*ef50*/  VIADD R17, R28, 0xe2 ;  /* 0x000000e21c117836 */ /* 0x000fe40000000000 */
[----:B------:R-:W-:-:S03]  /*ef60*/  IMAD.HI.U32 R21, R3, R18, RZ ;  /* 0x0000001203157227 */ /* 0x000fc600078e00ff */
[----:B------:R-:W-:Y:S01]  /*ef70*/  IABS R20, R17 ;  /* 0x0000001100147213 */ /* 0x000fe20000000000 */
[----:B------:R-:W-:Y:S02]  /*ef80*/  @!P4 IMAD.MOV R5, RZ, RZ, -R5 ;  /* 0x000000ffff05c224 */ /* 0x000fe400078e0a05 */
[----:B------:R-:W-:Y:S01]  /*ef90*/  @!P2 IMAD.MOV R10, RZ, RZ, -R10 ;  /* 0x000000ffff0aa224 */ /* 0x000fe200078e0a0a */
[C---:B------:R-:W-:Y:S01]  /*efa0*/  ISETP.GT.U32.AND P2, PT, R2.reuse, R16, PT ;  /* 0x000000100200720c */ /* 0x040fe20003f44070 */
[----:B------:R-:W-:Y:S01]  /*efb0*/  IMAD.MOV R21, RZ, RZ, -R21 ;  /* 0x000000ffff157224 */ /* 0x000fe200078e0a15 */
[----:B------:R0:W-:Y:S01]  /*efc0*/  STL [R1+0x5a8], R5 ;  /* 0x0005a80501007387 */ /* 0x0001e20000100800 */
[----:B------:R-:W-:Y:S02]  /*efd0*/  IMAD.MOV.U32 R6, RZ, RZ, R9 ;  /* 0x000000ffff067224 */ /* 0x000fe400078e0009 */
[----:B------:R-:W-:Y:S01]  /*efe0*/  @!P6 IMAD.IADD R7, R7, 0x1, -R2 ;  /* 0x000000010707e824 */ /* 0x000fe200078e0a02 */
[----:B------:R-:W-:Y:S01]  /*eff0*/  STL [R1+0x5a4], R10 ;  /* 0x0005a40a01007387 */ /* 0x000fe20000100800 */
[----:B------:R-:W-:Y:S01]  /*f000*/  @!P5 IMAD.MOV R6, RZ, RZ, -R6 ;  /* 0x000000ffff06d224 */ /* 0x000fe200078e0a06 */
[----:B------:R-:W-:Y:S01]  /*f010*/  ISETP.GE.AND P5, PT, R13, RZ, PT ;  /* 0x000000ff0d00720c */ /* 0x000fe20003fa6270 */
[C---:B------:R-:W-:Y:S01]  /*f020*/  IMAD R18, R2.reuse, R21, R18 ;  /* 0x0000001502127224 */ /* 0x040fe200078e0212 */
[----:B------:R-:W-:Y:S01]  /*f030*/  ISETP.GT.U32.AND P4, PT, R2, R7, PT ;  /* 0x000000070200720c */ /* 0x000fe20003f84070 */
[----:B------:R-:W-:Y:S01]  /*f040*/  @!P3 IMAD.IADD R0, R0, 0x1, -R2 ;  /* 0x000000010000b824 */ /* 0x000fe200078e0a02 */
[----:B------:R2:W-:Y:S01]  /*f050*/  STL [R1+0x5a0], R6 ;  /* 0x0005a00601007387 */ /* 0x0005e20000100800 */
[----:B0-----:R-:W-:Y:S01]  /*f060*/  IMAD.MOV.U32 R5, RZ, RZ, R8 ;  /* 0x000000ffff057224 */ /* 0x001fe200078e0008 */
[----:B------:R-:W-:Y:S01]  /*f070*/  ISETP.GT.U32.AND P3, PT, R2, R18, PT ;  /* 0x000000120200720c */ /* 0x000fe20003f64070 */
[----:B------:R-:W-:Y:S01]  /*f080*/  IMAD.HI.U32 R8, R3, R20, RZ ;  /* 0x0000001403087227 */ /* 0x000fe200078e00ff */
[----:B------:R-:W-:-:S03]  /*f090*/  ISETP.GE.AND P6, PT, R12, RZ, PT ;  /* 0x000000ff0c00720c */ /* 0x000fc60003fc6270 */
[----:B------:R-:W-:Y:S01]  /*f0a0*/  @!P1 IMAD.MOV R5, RZ, RZ, -R5 ;  /* 0x000000ffff059224 */ /* 0x000fe200078e0a05 */
[----:B------:R-:W-:Y:S01]  /*f0b0*/  ISETP.GE.AND P1, PT, R14, RZ, PT ;  /* 0x000000ff0e00720c */ /* 0x000fe20003f26270 */
[----:B------:R-:W-:Y:S02]  /*f0c0*/  IMAD.MOV R8, RZ, RZ, -R8 ;  /* 0x000000ffff087224 */ /* 0x000fe400078e0a08 */
[----:B------:R-:W-:Y:S01]  /*f0d0*/  @!P2 IMAD.IADD R16, R16, 0x1, -R2 ;  /* 0x000000011010a824 */ /* 0x000fe200078e0a02 */
[----:B------:R0:W-:Y:S01]  /*f0e0*/  STL [R1+0x59c], R5 ;  /* 0x00059c0501007387 */ /* 0x0001e20000100800 */
[----:B------:R-:W-:Y:S02]  /*f0f0*/  IMAD R8, R2, R8, R20 ;  /* 0x0000000802087224 */ /* 0x000fe400078e0214 */
[----:B------:R-:W-:Y:S01]  /*f100*/  VIADD R9, R28, 0xe1 ;  /* 0x000000e11c097836 */ /* 0x000fe20000000000 */
[----:B------:R-:W-:Y:S01]  /*f110*/  ISETP.GT.U32.AND P2, PT, R2, R16, PT ;  /* 0x000000100200720c */ /* 0x000fe20003f44070 */
[--C-:B------:R-:W-:Y:S01]  /*f120*/  @!P4 IMAD.IADD R7, R7, 0x1, -R2.reuse ;  /* 0x000000010707c824 */ /* 0x100fe200078e0a02 */
[----:B------:R-:W-:Y:S01]  /*f130*/  ISETP.GE.AND P4, PT, R15, RZ, PT ;  /* 0x000000ff0f00720c */ /* 0x000fe20003f86270 */
[----:B------:R-:W-:Y:S01]  /*f140*/  @!P3 IMAD.IADD R18, R18, 0x1, -R2 ;  /* 0x000000011212b824 */ /* 0x000fe200078e0a02 */
[----:B------:R-:W-:Y:S01]  /*f150*/  IABS R14, R9 ;  /* 0x00000009000e7213 */ /* 0x000fe20000000000 */
[----:B--2---:R-:W-:-:S02]  /*f160*/  IMAD.MOV.U32 R6, RZ, RZ, R7 ;  /* 0x000000ffff067224 */ /* 0x004fc400078e0007 */
[----:B0-----:R-:W-:Y:S01]  /*f170*/  IMAD.MOV.U32 R5, RZ, RZ, R0 ;  /* 0x000000ffff057224 */ /* 0x001fe200078e0000 */
[C---:B------:R-:W-:Y:S01]  /*f180*/  ISETP.GT.U32.AND P3, PT, R2.reuse, R18, PT ;  /* 0x000000120200720c */ /* 0x040fe20003f64070 */
[----:B------:R-:W-:Y:S01]  /*f190*/  @!P6 IMAD.MOV R6, RZ, RZ, -R6 ;  /* 0x000000ffff06e224 */ /* 0x000fe200078e0a06 */
[----:B------:R-:W-:Y:S01]  /*f1a0*/  ISETP.GE.AND P6, PT, R17, RZ, PT ;  /* 0x000000ff1100720c */ /* 0x000fe20003fc6270 */
[----:B------:R-:W-:Y:S01]  /*f1b0*/  @!P5 IMAD.MOV R5, RZ, RZ, -R5 ;  /* 0x000000ffff05d224 */ /* 0x000fe200078e0a05 */
[----:B------:R-:W-:Y:S01]  /*f1c0*/  ISETP.GT.U32.AND P5, PT, R2, R8, PT ;  /* 0x000000080200720c */ /* 0x000fe20003fa4070 */
[----:B------:R-:W-:Y:S01]  /*f1d0*/  IMAD.HI.U32 R7, R3, R14, RZ ;  /* 0x0000000e03077227 */ /* 0x000fe200078e00ff */
[----:B------:R-:W-:Y:S03]  /*f1e0*/  STL [R1+0x584], R6 ;  /* 0x0005840601007387 */ /* 0x000fe60000100800 */
[----:B------:R-:W-:Y:S01]  /*f1f0*/  VIADD R10, R28, 0xe0 ;  /* 0x000000e01c0a7836 */ /* 0x000fe20000000000 */
[----:B------:R0:W-:Y:S01]  /*f200*/  STL [R1+0x580], R5 ;  /* 0x0005800501007387 */ /* 0x0001e20000100800 */
[----:B------:R-:W-:Y:S01]  /*f210*/  @!P2 IMAD.IADD R16, R16, 0x1, -R2 ;  /* 0x000000011010a824 */ /* 0x000fe200078e0a02 */
[----:B------:R-:W-:Y:S01]  /*f220*/  ISETP.GE.AND P2, PT, R9, RZ, PT ;  /* 0x000000ff0900720c */ /* 0x000fe20003f46270 */
[----:B------:R-:W-:Y:S01]  /*f230*/  IMAD.MOV R7, RZ, RZ, -R7 ;  /* 0x000000ffff077224 */ /* 0x000fe200078e0a07 */
[----:B------:R-:W-:Y:S01]  /*f240*/  IABS R12, R10 ;  /* 0x0000000a000c7213 */ /* 0x000fe20000000000 */
[----:B------:R-:W-:-:S02]  /*f250*/  VIADD R0, R28, 0xdf ;  /* 0x000000df1c007836 */ /* 0x000fc40000000000 */
[----:B------:R-:W-:Y:S02]  /*f260*/  @!P5 IMAD.IADD R8, R8, 0x1, -R2 ;  /* 0x000000010808d824 */ /* 0x000fe400078e0a02 */
[C---:B------:R-:W-:Y:S01]  /*f270*/  IMAD R14, R2.reuse, R7, R14 ;  /* 0x00000007020e7224 */ /* 0x040fe200078e020e */
[----:B------:R-:W-:Y:S01]  /*f280*/  IABS R11, R0 ;  /* 0x00000000000b7213 */ /* 0x000fe20000000000 */
[----:B0-----:R-:W-:Y:S01]  /*f290*/  IMAD.MOV.U32 R5, RZ, RZ, R16 ;  /* 0x000000ffff057224 */ /* 0x001fe200078e0010 */
[----:B------:R-:W-:Y:S01]  /*f2a0*/  ISETP.GT.U32.AND P5, PT, R2, R8, PT ;  /* 0x000000080200720c */ /* 0x000fe20003fa4070 */
[----:B------:R-:W-:-:S04]  /*f2b0*/  IMAD.HI.U32 R9, R3, R12, RZ ;  /* 0x0000000c03097227 */ /* 0x000fc800078e00ff */
[----:B------:R-:W-:Y:S01]  /*f2c0*/  @!P1 IMAD.MOV R5, RZ, RZ, -R5 ;  /* 0x000000ffff059224 */ /* 0x000fe200078e0a05 */
[----:B------:R-:W-:Y:S01]  /*f2d0*/  ISETP.GT.U32.AND P1, PT, R2, R14, PT ;  /* 0x0000000e0200720c */ /* 0x000fe20003f24070 */
[----:B------:R-:W-:Y:S01]  /*f2e0*/  @!P3 IMAD.IADD R18, R18, 0x1, -R2 ;  /* 0x000000011212b824 */ /* 0x000fe200078e0a02 */
[----:B------:R-:W-:Y:S01]  /*f2f0*/  ISETP.GE.AND P3, PT, R10, RZ, PT ;  /* 0x000000ff0a00720c */ /* 0x000fe20003f66270 */
[----:B------:R-:W-:Y:S01]  /*f300*/  IMAD.MOV R9, RZ, RZ, -R9 ;  /* 0x000000ffff097224 */ /* 0x000fe200078e0a09 */
[----:B------:R0:W-:Y:S01]  /*f310*/  STL [R1+0x530], R5 ;  /* 0x0005300501007387 */ /* 0x0001e20000100800 */
[----:B------:R-:W-:-:S04]  /*f320*/  IMAD.HI.U32 R13, R3, R11, RZ ;  /* 0x0000000b030d7227 */ /* 0x000fc800078e00ff */
[----:B------:R-:W-:Y:S02]  /*f330*/  IMAD R12, R2, R9, R12 ;  /* 0x00000009020c7224 */ /* 0x000fe400078e020c */
[----:B------:R-:W-:Y:S02]  /*f340*/  VIADD R17, R28, 0xde ;  /* 0x000000de1c117836 */ /* 0x000fe40000000000 */
[----:B------:R-:W-:Y:S02]  /*f350*/  IMAD.MOV R13, RZ, RZ, -R13 ;  /* 0x000000ffff0d7224 */ /* 0x000fe400078e0a0d */
[----:B0-----:R-:W-:Y:S01]  /*f360*/  IMAD.MOV.U32 R5, RZ, RZ, R18 ;  /* 0x000000ffff057224 */ /* 0x001fe200078e0012 */
[----:B------:R-:W-:Y:S01]  /*f370*/  IABS R7, R17 ;  /* 0x0000001100077213 */ /* 0x000fe20000000000 */
[----:B------:R-:W-:Y:S01]  /*f380*/  @!P5 IMAD.IADD R8, R8, 0x1, -R2 ;  /* 0x000000010808d824 */ /* 0x000fe200078e0a02 */
[----:B------:R-:W-:Y:S01]  /*f390*/  ISETP.GT.U32.AND P5, PT, R2, R12, PT ;  /* 0x0000000c0200720c */ /* 0x000fe20003fa4070 */
[----:B------:R-:W-:Y:S01]  /*f3a0*/  @!P4 IMAD.MOV R5, RZ, RZ, -R5 ;  /* 0x000000ffff05c224 */ /* 0x000fe200078e0a05 */
[----:B------:R-:W-:Y:S01]  /*f3b0*/  ISETP.GE.AND P4, PT, R0, RZ, PT ;  /* 0x000000ff0000720c */ /* 0x000fe20003f86270 */
[----:B------:R-:W-:-:S02]  /*f3c0*/  IMAD R11, R2, R13, R11 ;  /* 0x0000000d020b7224 */ /* 0x000fc400078e020b */
[----:B------:R-:W-:Y:S01]  /*f3d0*/  @!P1 IMAD.IADD R14, R14, 0x1, -R2 ;  /* 0x000000010e0e9824 */ /* 0x000fe200078e0a02 */
[----:B------:R0:W-:Y:S01]  /*f3e0*/  STL [R1+0x564], R5 ;  /* 0x0005640501007387 */ /* 0x0001e20000100800 */
[----:B------:R-:W-:-:S03]  /*f3f0*/  IMAD.HI.U32 R0, R3, R7, RZ ;  /* 0x0000000703007227 */ /* 0x000fc600078e00ff */
[----:B------:R-:W-:Y:S01]  /*f400*/  ISETP.GT.U32.AND P1, PT, R2, R14, PT ;  /* 0x0000000e0200720c */ /* 0x000fe20003f24070 */
[----:B------:R-:W-:Y:S02]  /*f410*/  IMAD.MOV R0, RZ, RZ, -R0 ;  /* 0x000000ffff007224 */ /* 0x000fe400078e0a00 */
[----:B------:R-:W-:Y:S02]  /*f420*/  @!P5 IMAD.IADD R12, R12, 0x1, -R2 ;  /* 0x000000010c0cd824 */ /* 0x000fe400078e0a02 */
[----:B------:R-:W-:Y:S02]  /*f430*/  VIADD R10, R28, 0xdd ;  /* 0x000000dd1c0a7836 */ /* 0x000fe40000000000 */
[----:B0-----:R-:W-:Y:S01]  /*f440*/  IMAD.MOV.U32 R5, RZ, RZ, R8 ;  /* 0x000000ffff057224 */ /* 0x001fe200078e0008 */
[C---:B------:R-:W-:Y:S01]  /*f450*/  ISETP.GT.U32.AND P5, PT, R2.reuse, R12, PT ;  /* 0x0000000c0200720c */ /* 0x040fe20003fa4070 */
[C---:B------:R-:W-:Y:S01]  /*f460*/  IMAD R7, R2.reuse, R0, R7 ;  /* 0x0000000002077224 */ /* 0x040fe200078e0207 */
[----:B------:R-:W-:Y:S01]  /*f470*/  IABS R15, R10 ;  /* 0x0000000a000f7213 */ /* 0x000fe20000000000 */
[----:B------:R-:W-:Y:S01]  /*f480*/  @!P6 IMAD.MOV R5, RZ, RZ, -R5 ;  /* 0x000000ffff05e224 */ /* 0x000fe200078e0a05 */
[----:B------:R-:W-:Y:S01]  /*f490*/  ISETP.GT.U32.AND P6, PT, R2, R11, PT ;  /* 0x0000000b0200720c */ /* 0x000fe20003fc4070 */
[----:B------:R-:W-:-:S02]  /*f4a0*/  VIADD R8, R28, 0xdc ;  /* 0x000000dc1c087836 */ /* 0x000fc40000000000 */
[----:B------:R-:W-:Y:S01]  /*f4b0*/  @!P1 IMAD.IADD R14, R14, 0x1, -R2 ;  /* 0x000000010e0e9824 */ /* 0x000fe200078e0a02 */
[----:B------:R-:W-:Y:S01]  /*f4c0*/  ISETP.GT.U32.AND P1, PT, R2, R7, PT ;  /* 0x000000070200720c */ /* 0x000fe20003f24070 */
[----:B------:R0:W-:Y:S01]  /*f4d0*/  STL [R1+0x594], R5 ;  /* 0x0005940501007387 */ /* 0x0001e20000100800 */
[----:B------:R-:W-:Y:S01]  /*f4e0*/  IABS R13, R8 ;  /* 0x00000008000d7213 */ /* 0x000fe20000000000 */
[----:B------:R-:W-:-:S04]  /*f4f0*/  IMAD.HI.U32 R18, R3, R15, RZ ;  /* 0x0000000f03127227 */ /* 0x000fc800078e00ff */
[--C-:B------:R-:W-:Y:S01]  /*f500*/  @!P5 IMAD.IADD R12, R12, 0x1, -R2.reuse ;  /* 0x000000010c0cd824 */ /* 0x100fe200078e0a02 */
[----:B------:R-:W-:Y:S01]  /*f510*/  ISETP.GE.AND P5, PT, R10, RZ, PT ;  /* 0x000000ff0a00720c */ /* 0x000fe20003fa6270 */
[----:B------:R-:W-:Y:S02]  /*f520*/  @!P6 IMAD.IADD R11, R11, 0x1, -R2 ;  /* 0x000000010b0be824 */ /* 0x000fe400078e0a02 */
[----:B0-----:R-:W-:Y:S02]  /*f530*/  IMAD.MOV.U32 R5, RZ, RZ, R14 ;  /* 0x000000ffff057224 */ /* 0x001fe400078e000e */
[----:B------:R-:W-:Y:S01]  /*f540*/  IMAD.HI.U32 R14, R3, R13, RZ ;  /* 0x0000000d030e7227 */ /* 0x000fe200078e00ff */
[----:B------:R-:W-:-:S03]  /*f550*/  ISETP.GT.U32.AND P6, PT, R2, R11, PT ;  /* 0x0000000b0200720c */ /* 0x000fc60003fc4070 */
[----:B------:R-:W-:Y:S01]  /*f560*/  @!P2 IMAD.MOV R5, RZ, RZ, -R5 ;  /* 0x000000ffff05a224 */ /* 0x000fe200078e0a05 */
[----:B------:R-:W-:Y:S01]  /*f570*/  ISETP.GE.AND P2, PT, R17, RZ, PT ;  /* 0x000000ff1100720c */ /* 0x000fe20003f46270 */
[----:B------:R-:W-:Y:S02]  /*f580*/  IMAD.MOV R17, RZ, RZ, -R18 ;  /* 0x000000ffff117224 */ /* 0x000fe400078e0a12 */
[----:B------:R-:W-:Y:S01]  /*f590*/  VIADD R0, R28, 0xdb ;  /* 0x000000db1c007836 */ /* 0x000fe20000000000 */
[----:B------:R0:W-:Y:S01]  /*f5a0*/  STL [R1+0x590], R5 ;  /* 0x0005900501007387 */ /* 0x0001e20000100800 */
[----:B------:R-:W-:Y:S02]  /*f5b0*/  IMAD.MOV R14, RZ, RZ, -R14 ;  /* 0x000000ffff0e7224 */ /* 0x000fe400078e0a0e */
[----:B------:R-:W-:Y:S01]  /*f5c0*/  @!P1 IMAD.IADD R7, R7, 0x1, -R2 ;  /* 0x0000000107079824 */ /* 0x000fe200078e0a02 */
[----:B------:R-:W-:Y:S01]  /*f5d0*/  IABS R9, R0 ;  /* 0x0000000000097213 */ /* 0x000fe20000000000 */
[----:B------:R-:W-:-:S02]  /*f5e0*/  IMAD R10, R2, R17, R15 ;  /* 0x00000011020a7224 */ /* 0x000fc400078e020f */
[C---:B------:R-:W-:Y:S01]  /*f5f0*/  IMAD R13, R2.reuse, R14, R13 ;  /* 0x0000000e020d7224 */ /* 0x040fe200078e020d */
[C---:B------:R-:W-:Y:S01]  /*f600*/  ISETP.GT.U32.AND P1, PT, R2.reuse, R7, PT ;  /* 0x000000070200720c */ /* 0x040fe20003f24070 */
[----:B------:R-:W-:Y:S01]  /*f610*/  @!P6 IMAD.IADD R11, R11, 0x1, -R2 ;  /* 0x000000010b0be824 */ /* 0x000fe200078e0a02 */
[----:B------:R-:W-:Y:S01]  /*f620*/  ISETP.GT.U32.AND P6, PT, R2, R10, PT ;  /* 0x0000000a0200720c */ /* 0x000fe20003fc4070 */
[----:B------:R-:W-:Y:S02]  /*f630*/  IMAD.MOV.U32 R6, RZ, RZ, R12 ;  /* 0x000000ffff067224 */ /* 0x000fe400078e000c */
[----:B------:R-:W-:-:S04]  /*f640*/  IMAD.HI.U32 R16, R3, R9, RZ ;  /* 0x0000000903107227 */ /* 0x000fc800078e00ff */
[----:B------:R-:W-:Y:S01]  /*f650*/  @!P3 IMAD.MOV R6, RZ, RZ, -R6 ;  /* 0x000000ffff06b224 */ /* 0x000fe200078e0a06 */
[----:B------:R-:W-:Y:S01]  /*f660*/  ISETP.GT.U32.AND P3, PT, R2, R13, PT ;  /* 0x0000000d0200720c */ /* 0x000fe20003f64070 */
[----:B0-----:R-:W-:Y:S02]  /*f670*/  IMAD.MOV.U32 R5, RZ, RZ, R11 ;  /* 0x000000ffff057224 */ /* 0x001fe400078e000b */
[----:B------:R-:W-:Y:S01]  /*f680*/  IMAD.MOV R16, RZ, RZ, -R16 ;  /* 0x000000ffff107224 */ /* 0x000fe200078e0a10 */
[----:B------:R-:W-:Y:S01]  /*f690*/  STL [R1+0x574], R6 ;  /* 0x0005740601007387 */ /* 0x000fe20000100800 */
[----:B------:R-:W-:Y:S02]  /*f6a0*/  VIADD R14, R28, 0xda ;  /* 0x000000da1c0e7836 */ /* 0x000fe40000000000 */
[----:B------:R-:W-:Y:S01]  /*f6b0*/  @!P4 IMAD.MOV R5, RZ, RZ, -R5 ;  /* 0x000000ffff05c224 */ /* 0x000fe200078e0a05 */
[----:B------:R-:W-:Y:S01]  /*f6c0*/  ISETP.GE.AND P4, PT, R8, RZ, PT ;  /* 0x000000ff0800720c */ /* 0x000fe20003f86270 */
[----:B------:R-:W-:Y:S01]  /*f6d0*/  IMAD R9, R2, R16, R9 ;  /* 0x0000001002097224 */ /* 0x000fe200078e0209 */
[----:B------:R-:W-:Y:S01]  /*f6e0*/  IABS R15, R14 ;  /* 0x0000000e000f7213 */ /* 0x000fe20000000000 */
[----:B------:R-:W-:Y:S01]  /*f6f0*/  VIADD R12, R28, 0xd9 ;  /* 0x000000d91c0c7836 */ /* 0x000fe20000000000 */
[----:B------:R0:W-:Y:S01]  /*f700*/  STL [R1+0x578], R5 ;  /* 0x0005780501007387 */ /* 0x0001e20000100800 */
[--C-:B------:R-:W-:Y:S01]  /*f710*/  @!P1 IMAD.IADD R7, R7, 0x1, -R2.reuse ;  /* 0x0000000107079824 */ /* 0x100fe200078e0a02 */
[----:B------:R-:W-:Y:S01]  /*f720*/  ISETP.GT.U32.AND P1, PT, R2, R9, PT ;  /* 0x000000090200720c */ /* 0x000fe20003f24070 */
[--C-:B------:R-:W-:Y:S01]  /*f730*/  @!P6 IMAD.IADD R10, R10, 0x1, -R2.reuse ;  /* 0x000000010a0ae824 */ /* 0x100fe200078e0a02 */
[----:B------:R-:W-:Y:S01]  /*f740*/  IABS R17, R12 ;  /* 0x0000000c00117213 */ /* 0x000fe20000000000 */
[----:B------:R-:W-:Y:S01]  /*f750*/  @!P3 IMAD.IADD R13, R13, 0x1, -R2 ;  /* 0x000000010d0db824 */ /* 0x000fe200078e0a02 */
[----:B------:R-:W-:Y:S01]  /*f760*/  ISETP.GE.AND P6, PT, R0, RZ, PT ;  /* 0x000000ff0000720c */ /* 0x000fe20003fc6270 */
[----:B------:R-:W-:Y:S01]  /*f770*/  IMAD.HI.U32 R0, R3, R15, RZ ;  /* 0x0000000f03007227 */ /* 0x000fe200078e00ff */
[----:B------:R-:W-:-:S03]  /*f780*/  ISETP.GT.U32.AND P3, PT, R2, R10, PT ;  /* 0x0000000a0200720c */ /* 0x000fc60003f64070 */
[----:B0-----:R-:W-:Y:S02]  /*f790*/  IMAD.MOV.U32 R5, RZ, RZ, R7 ;  /* 0x000000ffff057224 */ /* 0x001fe400078e0007 */
[----:B------:R-:W-:Y:S02]  /*f7a0*/  IMAD.MOV R0, RZ, RZ, -R0 ;  /* 0x000000ffff007224 */ /* 0x000fe400078e0a00 */
[----:B------:R-:W-:Y:S01]  /*f7b0*/  @!P2 IMAD.MOV R5, RZ, RZ, -R5 ;  /* 0x000000ffff05a224 */ /* 0x000fe200078e0a05 */
[----:B------:R-:W-:Y:S01]  /*f7c0*/  ISETP.GT.U32.AND P2, PT, R2, R13, PT ;  /* 0x0000000d0200720c */ /* 0x000fe20003f44070 */
[----:B------:R-:W-:-:S03]  /*f7d0*/  IMAD.HI.U32 R7, R3, R17, RZ ;  /* 0x0000001103077227 */ /* 0x000fc600078e00ff */
[----:B------:R0:W-:Y:S01]  /*f7e0*/  STL [R1+0x57c], R5 ;  /* 0x00057c0501007387 */ /* 0x0001e20000100800 */
[----:B------:R-:W-:Y:S02]  /*f7f0*/  IMAD R15, R2, R0, R15 ;  /* 0x00000000020f7224 */ /* 0x000fe400078e020f */
[----:B------:R-:W-:Y:S02]  /*f800*/  IMAD.MOV R7, RZ, RZ, -R7 ;  /* 0x000000ffff077224 */ /* 0x000fe400078e0a07 */
[--C-:B------:R-:W-:Y:S02]  /*f810*/  @!P1 IMAD.IADD R9, R9, 0x1, -R2.reuse ;  /* 0x0000000109099824 */ /* 0x100fe400078e0a02 */
[--C-:B------:R-:W-:Y:S01]  /*f820*/  @!P3 IMAD.IADD R10, R10, 0x1, -R2.reuse ;  /* 0x000000010a0ab824 */ /* 0x100fe200078e0a02 */
[C---:B------:R-:W-:Y:S01]  /*f830*/  ISETP.GT.U32.AND P3, PT, R2.reuse, R15, PT ;  /* 0x0000000f0200720c */ /* 0x040fe20003f64070 */
[C---:B------:R-:W-:Y:S01]  /*f840*/  IMAD R17, R2.reuse, R7, R17 ;  /* 0x0000000702117224 */ /* 0x040fe200078e0211 */
[----:B------:R-:W-:Y:S01]  /*f850*/  ISETP.GT.U32.AND P1, PT, R2, R9, PT ;  /* 0x000000090200720c */ /* 0x000fe20003f24070 */
[----:B------:R-:W-:-:S02]  /*f860*/  @!P2 IMAD.IADD R13, R13, 0x1, -R2 ;  /* 0x000000010d0da824 */ /* 0x000fc400078e0a02 */
[----:B------:R-:W-:Y:S01]  /*f870*/  VIADD R8, R28, 0xd8 ;  /* 0x000000d81c087836 */ /* 0x000fe20000000000 */
[----:B------:R-:W-:Y:S01]  /*f880*/  ISETP.GT.U32.AND P2, PT, R2, R17, PT ;  /* 0x000000110200720c */ /* 0x000fe20003f44070 */
[C---:B------:R-:W-:Y:S02]  /*f890*/  VIADD R0, R28.reuse, 0xd7 ;  /* 0x000000d71c007836 */ /* 0x040fe40000000000 */
[----:B------:R-:W-:Y:S01]  /*f8a0*/  VIADD R7, R28, 0xd6 ;  /* 0x000000d61c077836 */ /* 0x000fe20000000000 */
[----:B------:R-:W-:Y:S01]  /*f8b0*/  IABS R18, R8 ;  /* 0x0000000800127213 */ /* 0x000fe20000000000 */
[----:B0-----:R-:W-:Y:S01]  /*f8c0*/  IMAD.MOV.U32 R5, RZ, RZ, R10 ;  /* 0x000000ffff057224 */ /* 0x001fe200078e000a */
[----:B------:R-:W-:Y:S01]  /*f8d0*/  IABS R11, R0 ;  /* 0x00000000000b7213 */ /* 0x000fe20000000000 */
[----:B------:R-:W-:Y:S01]  /*f8e0*/  @!P3 IMAD.IADD R15, R15, 0x1, -R2 ;  /* 0x000000010f0fb824 */ /* 0x000fe200078e0a02 */
[----:B------:R-:W-:Y:S01]  /*f8f0*/  IABS R16, R7 ;  /* 0x0000000700107213 */ /* 0x000fe20000000000 */
[----:B------:R-:W-:Y:S01]  /*f900*/  IMAD.HI.U32 R19, R3, R18, RZ ;  /* 0x0000001203137227 */ /* 0x000fe200078e00ff */
[----:B------:R-:W-:-:S03]  /*f910*/  ISETP.GE.AND P3, PT, R12, RZ, PT ;  /* 0x000000ff0c00720c */ /* 0x000fc60003f66270 */
[--C-:B------:R-:W-:Y:S01]  /*f920*/  @!P1 IMAD.IADD R9, R9, 0x1, -R2.reuse ;  /* 0x0000000109099824 */ /* 0x100fe200078e0a02 */
[----:B------:R-:W-:Y:S01]  /*f930*/  ISETP.GE.AND P1, PT, R14, RZ, PT ;  /* 0x000000ff0e00720c */ /* 0x000fe20003f26270 */
[----:B------:R-:W-:Y:S01]  /*f940*/  @!P2 IMAD.IADD R17, R17, 0x1, -R2 ;  /* 0x000000011111a824 */ /* 0x000fe200078e0a02 */
[----:B------:R-:W-:Y:S01]  /*f950*/  ISETP.GT.U32.AND P2, PT, R2, R15, PT ;  /* 0x0000000f0200720c */ /* 0x000fe20003f44070 */
[----:B------:R-:W-:Y:S02]  /*f960*/  IMAD.MOV R19, RZ, RZ, -R19 ;  /* 0x000000ffff137224 */ /* 0x000fe400078e0a13 */
[----:B------:R-:W-:-:S04]  /*f970*/  IMAD.HI.U32 R14, R3, R11, RZ ;  /* 0x0000000b030e7227 */ /* 0x000fc800078e00ff */
[----:B------:R-:W-:Y:S02]  /*f980*/  IMAD.MOV.U32 R10, RZ, RZ, R16 ;  /* 0x000000ffff0a7224 */ /* 0x000fe400078e0010 */
[C---:B------:R-:W-:Y:S02]  /*f990*/  IMAD R12, R2.reuse, R19, R18 ;  /* 0x00000013020c7224 */ /* 0x040fe400078e0212 */
[----:B------:R-:W-:Y:S02]  /*f9a0*/  IMAD.MOV R16, RZ, RZ, -R14 ;  /* 0x000000ffff107224 */ /* 0x000fe400078e0a0e */
[----:B------:R-:W-:Y:S02]  /*f9b0*/  IMAD.MOV.U32 R6, RZ, RZ, R13 ;  /* 0x000000ffff067224 */ /* 0x000fe400078e000d */
[----:B------:R-:W-:Y:S01]  /*f9c0*/  @!P5 IMAD.MOV R5, RZ, RZ, -R5 ;  /* 0x000000ffff05d224 */ /* 0x000fe200078e0a05 */
[C---:B------:R-:W-:Y:S01]  /*f9d0*/  ISETP.GT.U32.AND P5, PT, R2.reuse, R17, PT ;  /* 0x000000110200720c */ /* 0x040fe20003fa4070 */
[----:B------:R-:W-:-:S02]  /*f9e0*/  IMAD R11, R2, R16, R11 ;  /* 0x00000010020b7224 */ /* 0x000fc400078e020b */
[----:B------:R-:W-:Y:S01]  /*f9f0*/  @!P4 IMAD.MOV R6, RZ, RZ, -R6 ;  /* 0x000000ffff06c224 */ /* 0x000fe200078e0a06 */
[C---:B------:R-:W-:Y:S01]  /*fa00*/  ISETP.GT.U32.AND P4, PT, R2.reuse, R12, PT ;  /* 0x0000000c0200720c */ /* 0x040fe20003f84070 */
[----:B------:R-:W-:Y:S01]  /*fa10*/  IMAD.HI.U32 R14, R3, R10, RZ ;  /* 0x0000000a030e7227 */ /* 0x000fe200078e00ff */
[----:B------:R0:W-:Y:S03]  /*fa20*/  STL [R1+0x570], R5 ;  /* 0x0005700501007387 */ /* 0x0001e60000100800 */
[----:B------:R-:W-:Y:S01]  /*fa30*/  @!P2 IMAD.IADD R15, R15, 0x1, -R2 ;  /* 0x000000010f0fa824 */ /* 0x000fe200078e0a02 */
[----:B------:R-:W-:Y:S01]  /*fa40*/  ISETP.GT.U32.AND P2, PT, R2, R11, PT ;  /* 0x0000000b0200720c */ /* 0x000fe20003f44070 */
[----:B------:R-:W-:Y:S01]  /*fa50*/  IMAD.MOV R14, RZ, RZ, -R14 ;  /* 0x000000ffff0e7224 */ /* 0x000fe200078e0a0e */
[----:B------:R2:W-:Y:S01]  /*fa60*/  STL [R1+0x554], R6 ;  /* 0x0005540601007387 */ /* 0x0005e20000100800 */
[----:B------:R-:W-:-:S02]  /*fa70*/  @!P5 IMAD.IADD R17, R17, 0x1, -R2 ;  /* 0x000000011111d824 */ /* 0x000fc400078e0a02 */
[----:B------:R-:W-:Y:S02]  /*fa80*/  IMAD R10, R2, R14, R10 ;  /* 0x0000000e020a7224 */ /* 0x000fe400078e020a */
[--C-:B------:R-:W-:Y:S01]  /*fa90*/  @!P4 IMAD.IADD R12, R12, 0x1, -R2.reuse ;  /* 0x000000010c0cc824 */ /* 0x100fe200078e0a02 */
[----:B------:R-:W-:Y:S01]  /*faa0*/  ISETP.GE.AND P4, PT, R0, RZ, PT ;  /* 0x000000ff0000720c */ /* 0x000fe20003f86270 */
[----:B0-----:R-:W-:Y:S01]  /*fab0*/  IMAD.MOV.U32 R5, RZ, RZ, R9 ;  /* 0x000000ffff057224 */ /* 0x001fe200078e0009 */
[----:B------:R-:W-:Y:S01]  /*fac0*/  ISETP.GT.U32.AND P5, PT, R2, R10, PT ;  /* 0x0000000a0200720c */ /* 0x000fe20003fa4070 */
[----:B------:R-:W-:Y:S02]  /*fad0*/  VIADD R9, R28, 0xd5 ;  /* 0x000000d51c097836 */ /* 0x000fe40000000000 */
[----:B------:R-:W-:Y:S01]  /*fae0*/  @!P2 IMAD.IADD R11, R11, 0x1, -R2 ;  /* 0x000000010b0ba824 */ /* 0x000fe200078e0a02 */
[----:B------:R-:W-:Y:S01]  /*faf0*/  ISETP.GT.U32.AND P2, PT, R2, R12, PT ;  /* 0x0000000c0200720c */ /* 0x000fe20003f44070 */
[----:B------:R-:W-:Y:S01]  /*fb00*/  VIADD R13, R28, 0xd3 ;  /* 0x000000d31c0d7836 */ /* 0x000fe20000000000 */
[----:B------:R-:W-:Y:S01]  /*fb10*/  IABS R14, R9 ;  /* 0x00000009000e7213 */ /* 0x000fe20000000000 */
[----:B--2---:R-:W-:-:S02]  /*fb20*/  IMAD.MOV.U32 R6, RZ, RZ, R15 ;  /* 0x000000ffff067224 */ /* 0x004fc400078e000f */
[----:B------:R-:W-:Y:S01]  /*fb30*/  @!P6 IMAD.MOV R5, RZ, RZ, -R5 ;  /* 0x000000ffff05e224 */ /* 0x000fe200078e0a05 */
[----:B------:R-:W-:Y:S01]  /*fb40*/  IABS R16, R13 ;  /* 0x0000000d00107213 */ /* 0x000fe20000000000 */
[----:B------:R-:W-:Y:S01]  /*fb50*/  @!P1 IMAD.MOV R6, RZ, RZ, -R6 ;  /* 0x000000ffff069224 */ /* 0x000fe200078e0a06 */
[----:B------:R-:W-:Y:S01]  /*fb60*/  ISETP.GT.U32.AND P1, PT, R2, R11, PT ;  /* 0x0000000b0200720c */ /* 0x000fe20003f24070 */
[----:B------:R-:W-:Y:S01]  /*fb70*/  IMAD.HI.U32 R0, R3, R14, RZ ;  /* 0x0000000e03007227 */ /* 0x000fe200078e00ff */
[----:B------:R0:W-:Y:S01]  /*fb80*/  STL [R1+0x560], R5 ;  /* 0x0005600501007387 */ /* 0x0001e20000100800 */
[----:B------:R-:W-:Y:S02]  /*fb90*/  ISETP.GE.AND P6, PT, R8, RZ, PT ;  /* 0x000000ff0800720c */ /* 0x000fe40003fc6270 */
[----:B------:R-:W-:Y:S01]  /*fba0*/  @!P5 IMAD.IADD R10, R10, 0x1, -R2 ;  /* 0x000000010a0ad824 */ /* 0x000fe200078e0a02 */
[----:B------:R-:W-:Y:S01]  /*fbb0*/  ISETP.GE.AND P5, PT, R7, RZ, PT ;  /* 0x000000ff0700720c */ /* 0x000fe20003fa6270 */
[----:B------:R-:W-:Y:S01]  /*fbc0*/  IMAD.MOV.U32 R7, RZ, RZ, R16 ;  /* 0x000000ffff077224 */ /* 0x000fe200078e0010 */
[----:B------:R2:W-:Y:S01]  /*fbd0*/  STL [R1+0x55c], R6 ;  /* 0x00055c0601007387 */ /* 0x0005e20000100800 */
[----:B------:R-:W-:-:S02]  /*fbe0*/  VIADD R20, R28, 0xd4 ;  /* 0x000000d41c147836 */ /* 0x000fc40000000000 */
[----:B------:R-:W-:Y:S02]  /*fbf0*/  IMAD.MOV R16, RZ, RZ, -R0 ;  /* 0x000000ffff107224 */ /* 0x000fe400078e0a00 */
[----:B------:R-:W-:Y:S01]  /*fc00*/  @!P2 IMAD.IADD R12, R12, 0x1, -R2 ;  /* 0x000000010c0ca824 */ /* 0x000fe200078e0a02 */
[----:B------:R-:W-:Y:S01]  /*fc10*/  ISETP.GE.AND P2, PT, R9, RZ, PT ;  /* 0x000000ff0900720c */ /* 0x000fe20003f46270 */
[----:B0-----:R-:W-:Y:S01]  /*fc20*/  IMAD.MOV.U32 R5, RZ, RZ, R17 ;  /* 0x000000ffff057224 */ /* 0x001fe200078e0011 */
[----:B------:R-:W-:Y:S01]  /*fc30*/  IABS R8, R20 ;  /* 0x0000001400087213 */ /* 0x000fe20000000000 */
[C---:B------:R-:W-:Y:S02]  /*fc40*/  IMAD R9, R2.reuse, R16, R14 ;  /* 0x0000001002097224 */ /* 0x040fe400078e020e */
[----:B------:R-:W-:Y:S01]  /*fc50*/  @!P3 IMAD.MOV R5, RZ, RZ, -R5 ;  /* 0x000000ffff05b224 */ /* 0x000fe200078e0a05 */
[C---:B------:R-:W-:Y:S01]  /*fc60*/  ISETP.GT.U32.AND P3, PT, R2.reuse, R10, PT ;  /* 0x0000000a0200720c */ /* 0x040fe20003f64070 */
[----:B------:R-:W-:Y:S01]  /*fc70*/  @!P1 IMAD.IADD R11, R11, 0x1, -R2 ;  /* 0x000000010b0b9824 */ /* 0x000fe200078e0a02 */
[----:B------:R-:W-:Y:S01]  /*fc80*/  ISETP.GT.U32.AND P1, PT, R2, R9, PT ;  /* 0x000000090200720c */ /* 0x000fe20003f24070 */
[C---:B------:R-:W-:Y:S01]  /*fc90*/  IMAD.HI.U32 R15, R3.reuse, R8, RZ ;  /* 0x00000008030f7227 */ /* 0x040fe200078e00ff */
[----:B------:R0:W-:Y:S03]  /*fca0*/  STL [R1+0x558], R5 ;  /* 0x0005580501007387 */ /* 0x0001e60000100800 */
[----:B------:R-:W-:-:S04]  /*fcb0*/  IMAD.HI.U32 R16, R3, R7, RZ ;  /* 0x0000000703107227 */ /* 0x000fc800078e00ff */
[----:B------:R-:W-:Y:S02]  /*fcc0*/  IMAD.MOV R0, RZ, RZ, -R15 ;  /* 0x000000ffff007224 */ /* 0x000fe400078e0a0f */
[----:B------:R-:W-:Y:S02]  /*fcd0*/  IMAD.MOV R16, RZ, RZ, -R16 ;  /* 0x000000ffff107224 */ /* 0x000fe400078e0a10 */
[C---:B------:R-:W-:Y:S02]  /*fce0*/  IMAD R8, R2.reuse, R0, R8 ;  /* 0x0000000002087224 */ /* 0x040fe400078e0208 */
[----:B------:R-:W-:Y:S02]  /*fcf0*/  IMAD R7, R2, R16, R7 ;  /* 0x0000001002077224 */ /* 0x000fe400078e0207 */
[--C-:B------:R-:W-:Y:S01]  /*fd00*/  @!P3 IMAD.IADD R10, R10, 0x1, -R2.reuse ;  /* 0x000000010a0ab824 */ /* 0x100fe200078e0a02 */
[C---:B------:R-:W-:Y:S01]  /*fd10*/  ISETP.GT.U32.AND P3, PT, R2.reuse, R8, PT ;  /* 0x000000080200720c */ /* 0x040fe20003f64070 */
[----:B------:R-:W-:Y:S01]  /*fd20*/  @!P1 IMAD.IADD R9, R9, 0x1, -R2 ;  /* 0x0000000109099824 */ /* 0x000fe200078e0a02 */
[----:B------:R-:W-:Y:S01]  /*fd30*/  ISETP.GT.U32.AND P1, PT, R2, R7, PT ;  /* 0x000000070200720c */ /* 0x000fe20003f24070 */
[----:B------:R-:W-:-:S02]  /*fd40*/  VIADD R14, R28, 0xd2 ;  /* 0x000000d21c0e7836 */ /* 0x000fc40000000000 */
[----:B------:R-:W-:Y:S02]  /*fd50*/  VIADD R15, R28, 0xd1 ;  /* 0x000000d11c0f7836 */ /* 0x000fe40000000000 */
[----:B--2---:R-:W-:Y:S01]  /*fd60*/  IMAD.MOV.U32 R6, RZ, RZ, R12 ;  /* 0x000000ffff067224 */ /* 0x004fe200078e000c */
[----:B------:R-:W-:Y:S01]  /*fd70*/  IABS R0, R14 ;  /* 0x0000000e00007213 */ /* 0x000fe20000000000 */
[----:B0-----:R-:W-:Y:S01]  /*fd80*/  IMAD.MOV.U32 R5, RZ, RZ, R11 ;  /* 0x000000ffff057224 */ /* 0x001fe200078e000b */
[----:B------:R-:W-:Y:S01]  /*fd90*/  IABS R18, R15 ;  /* 0x0000000f00127213 */ /* 0x000fe20000000000 */
[----:B------:R-:W-:Y:S02]  /*fda0*/  @!P6 IMAD.MOV R6, RZ, RZ, -R6 ;  /* 0x000000ffff06e224 */ /* 0x000fe400078e0a06 */
[----:B------:R-:W-:-:S03]  /*fdb0*/  IMAD.HI.U32 R21, R3, R0, RZ ;  /* 0x0000000003157227 */ /* 0x000fc600078e00ff */
[----:B------:R-:W-:Y:S01]  /*fdc0*/  STL [R1+0x53c], R6 ;  /* 0x00053c0601007387 */ /* 0x000fe20000100800 */
[--C-:B------:R-:W-:Y:S01]  /*fdd0*/  @!P3 IMAD.IADD R8, R8, 0x1, -R2.reuse ;  /* 0x000000010808b824 */ /* 0x100fe200078e0a02 */
[----:B------:R-:W-:Y:S01]  /*fde0*/  ISETP.GE.AND P3, PT, R20, RZ, PT ;  /* 0x000000ff1400720c */ /* 0x000fe20003f66270 */
[----:B------:R-:W-:Y:S01]  /*fdf0*/  @!P1 IMAD.IADD R7, R7, 0x1, -R2 ;  /* 0x0000000107079824 */ /* 0x000fe200078e0a02 */
[C---:B------:R-:W-:Y:S01]  /*fe00*/  ISETP.GT.U32.AND P1, PT, R2.reuse, R9, PT ;  /* 0x000000090200720c */ /* 0x040fe20003f24070 */
[----:B------:R-:W-:Y:S01]  /*fe10*/  @!P4 IMAD.MOV R5, RZ, RZ, -R5 ;  /* 0x000000ffff05c224 */ /* 0x000fe200078e0a05 */
[C---:B------:R-:W-:Y:S01]  /*fe20*/  ISETP.GT.U32.AND P6, PT, R2.reuse, R8, PT ;  /* 0x000000080200720c */ /* 0x040fe20003fc4070 */
[----:B------:R-:W-:Y:S01]  /*fe30*/  IMAD.MOV R21, RZ, RZ, -R21 ;  /* 0x000000ffff157224 */ /* 0x000fe200078e0a15 */
[----:B------:R-:W-:Y:S01]  /*fe40*/  ISETP.GT.U32.AND P4, PT, R2, R7, PT ;  /* 0x000000070200720c */ /* 0x000fe20003f84070 */
[----:B------:R-:W-:Y:S01]  /*fe50*/  IMAD.HI.U32 R20, R3, R18, RZ ;  /* 0x0000001203147227 */ /* 0x000fe200078e00ff */
[----:B------:R0:W-:Y:S03]  /*fe60*/  STL [R1+0x538], R5 ;  /* 0x0005380501007387 */ /* 0x0001e60000100800 */
[----:B------:R-:W-:-:S02]  /*fe70*/  VIADD R16, R28, 0xd0 ;  /* 0x000000d01c107836 */ /* 0x000fc40000000000 */
[----:B------:R-:W-:Y:S02]  /*fe80*/  IMAD R0, R2, R21, R0 ;  /* 0x0000001502007224 */ /* 0x000fe400078e0200 */
[----:B------:R-:W-:Y:S01]  /*fe90*/  IMAD.MOV R20, RZ, RZ, -R20 ;  /* 0x000000ffff147224 */ /* 0x000fe200078e0a14 */
[----:B------:R-:W-:Y:S01]  /*fea0*/  IABS R19, R16 ;  /* 0x0000001000137213 */ /* 0x000fe20000000000 */
[----:B------:R-:W-:Y:S02]  /*feb0*/  VIADD R17, R28, 0xcf ;  /* 0x000000cf1c117836 */ /* 0x000fe40000000000 */
[----:B0-----:R-:W-:Y:S02]  /*fec0*/  IMAD.MOV.U32 R5, RZ, RZ, R10 ;  /* 0x000000ffff057224 */ /* 0x001fe400078e000a */
[C---:B------:R-:W-:Y:S01]  /*fed0*/  IMAD R18, R2.reuse, R20, R18 ;  /* 0x0000001402127224 */ /* 0x040fe200078e0212 */
[----:B------:R-:W-:Y:S01]  /*fee0*/  IABS R21, R17 ;  /* 0x0000001100157213 */ /* 0x000fe20000000000 */
        /* <DEDUP_REMOVED lines=8> */
[----:B------:R-:W-:Y:S02]  /*ff70*/  @!P6 IMAD.IADD R8, R8, 0x1, -R2 ;  /* 0x000000010808e824 */ /* 0x000fe400078e0a02 */
[----:B------:R-:W-:Y:S02]  /*ff80*/  IMAD.MOV R10, RZ, RZ, -R10 ;  /* 0x000000ffff0a7224 */ /* 0x000fe400078e0a0a */
[----:B------:R-:W-:Y:S02]  /*ff90*/  IMAD R19, R2, R22, R19 ;  /* 0x0000001602137224 */ /* 0x000fe400078e0213 */
[----:B------:R-:W-:Y:S01]  /*ffa0*/  @!P5 IMAD.IADD R0, R0, 0x1, -R2 ;  /* 0x000000010000d824 */ /* 0x000fe200078e0a02 */
[----:B------:R-:W-:Y:S01]  /*ffb0*/  ISETP.GE.AND P5, PT, R14, RZ, PT ;  /* 0x000000ff0e00720c */ /* 0x000fe20003fa6270 */
[C---:B------:R-:W-:Y:S01]  /*ffc0*/  IMAD R10, R2.reuse, R10, R21 ;  /* 0x0000000a020a7224 */ /* 0x040fe200078e0215 */
[----:B------:R-:W-:Y:S01]  /*ffd0*/  ISETP.GT.U32.AND P6, PT, R2, R19, PT ;  /* 0x000000130200720c */ /* 0x000fe20003fc4070 */
[----:B------:R-:W-:-:S02]  /*ffe0*/  IMAD.MOV.U32 R6, RZ, RZ, R8 ;  /* 0x000000ffff067224 */ /* 0x000fc400078e0008 */
[----:B0-----:R-:W-:Y:S02]  /*fff0*/  IMAD.MOV.U32 R5, RZ, RZ, R9 ;  /* 0x000000ffff057224 */ /* 0x001fe400078e0009 */
[----:B------:R-:W-:Y:S02]  /*10000*/  VIADD R12, R28, 0xce ;  /* 0x000000ce1c0c7836 */ /* 0x000fe40000000000 */
[----:B------:R-:W-:Y:S01]  /*10010*/  @!P1 IMAD.IADD R18, R18, 0x1, -R2 ;  /* 0x0000000112129824 */ /* 0x000fe200078e0a02 */
[C---:B------:R-:W-:Y:S01]  /*10020*/  ISETP.GT.U32.AND P1, PT, R2.reuse, R0, PT ;  /* 0x000000000200720c */ /* 0x040fe20003f24070 */
[----:B------:R-:W-:Y:S01]  /*10030*/  @!P3 IMAD.MOV R6, RZ, RZ, -R6 ;  /* 0x000000ffff06b224 */ /* 0x000fe200078e0a06 */
[----:B------:R-:W-:Y:S01]  /*10040*/  ISETP.GT.U32.AND P3, PT, R2, R10, PT ;  /* 0x0000000a0200720c */ /* 0x000fe20003f64070 */
[----:B------:R-:W-:Y:S01]  /*10050*/  @!P4 IMAD.IADD R7, R7, 0x1, -R2 ;  /* 0x000000010707c824 */ /* 0x000fe200078e0a02 */
[----:B------:R-:W-:Y:S01]  /*10060*/  ISETP.GE.AND P4, PT, R13, RZ, PT ;  /* 0x000000ff0d00720c */ /* 0x000fe20003f86270 */
[----:B------:R-:W-:Y:S01]  /*10070*/  @!P2 IMAD.MOV R5, RZ, RZ, -R5 ;  /* 0x000000ffff05a224 */ /* 0x000fe200078e0a05 */
[----:B------:R-:W-:Y:S01]  /*10080*/  IABS R13, R12 ;  /* 0x0000000c000d7213 */ /* 0x000fe20000000000 */
[----:B------:R-:W-:-:S02]  /*10090*/  VIADD R11, R28, 0xcd ;  /* 0x000000cd1c0b7836 */ /* 0x000fc40000000000 */
[--C-:B------:R-:W-:Y:S01]  /*100a0*/  @!P6 IMAD.IADD R19, R19, 0x1, -R2.reuse ;  /* 0x000000011313e824 */ /* 0x100fe200078e0a02 */
[----:B------:R0:W-:Y:S01]  /*100b0*/  STL [R1+0x52c], R5 ;  /* 0x00052c0501007387 */ /* 0x0001e20000100800 */
[----:B------:R-:W-:Y:S01]  /*100c0*/  ISETP.GT.U32.AND P6, PT, R2, R18, PT ;  /* 0x000000120200720c */ /* 0x000fe20003fc4070 */
[----:B------:R-:W-:Y:S01]  /*100d0*/  VIADD R9, R28, 0xcb ;  /* 0x000000cb1c097836 */ /* 0x000fe20000000000 */
[----:B------:R-:W-:Y:S01]  /*100e0*/  IABS R14, R11 ;  /* 0x0000000b000e7213 */ /* 0x000fe20000000000 */
[--C-:B------:R-:W-:Y:S01]  /*100f0*/  @!P1 IMAD.IADD R0, R0, 0x1, -R2.reuse ;  /* 0x0000000100009824 */ /* 0x100fe200078e0a02 */
[----:B------:R-:W-:Y:S01]  /*10100*/  ISETP.GT.U32.AND P2, PT, R2, R19, PT ;  /* 0x000000130200720c */ /* 0x000fe20003f44070 */
[----:B------:R-:W-:Y:S01]  /*10110*/  @!P3 IMAD.IADD R10, R10, 0x1, -R2 ;  /* 0x000000010a0ab824 */ /* 0x000fe200078e0a02 */
[----:B------:R-:W-:Y:S01]  /*10120*/  ISETP.GE.AND P1, PT, R16, RZ, PT ;  /* 0x000000ff1000720c */ /* 0x000fe20003f26270 */
[----:B------:R-:W-:Y:S01]  /*10130*/  IMAD.MOV.U32 R8, RZ, RZ, R0 ;  /* 0x000000ffff087224 */ /* 0x000fe200078e0000 */
[----:B------:R2:W-:Y:S01]  /*10140*/  STL [R1+0x528], R6 ;  /* 0x0005280601007387 */ /* 0x0005e20000100800 */
[----:B0-----:R-:W-:Y:S01]  /*10150*/  IMAD.MOV.U32 R5, RZ, RZ, R7 ;  /* 0x000000ffff057224 */ /* 0x001fe200078e0007 */
[----:B------:R-:W-:Y:S01]  /*10160*/  ISETP.GT.U32.AND P3, PT, R2, R10, PT ;  /* 0x0000000a0200720c */ /* 0x000fe20003f64070 */
[----:B------:R-:W-:-:S04]  /*10170*/  IMAD.HI.U32 R7, R3, R13, RZ ;  /* 0x0000000d03077227 */ /* 0x000fc800078e00ff */
[----:B------:R-:W-:Y:S02]  /*10180*/  IMAD.MOV R7, RZ, RZ, -R7 ;  /* 0x000000ffff077224 */ /* 0x000fe400078e0a07 */
[----:B------:R-:W-:-:S04]  /*10190*/  IMAD.HI.U32 R16, R3, R14, RZ ;  /* 0x0000000e03107227 */ /* 0x000fc800078e00ff */
[C---:B------:R-:W-:Y:S02]  /*101a0*/  IMAD R13, R2.reuse, R7, R13 ;  /* 0x00000007020d7224 */ /* 0x040fe400078e020d */
[----:B------:R-:W-:Y:S02]  /*101b0*/  @!P5 IMAD.MOV R8, RZ, RZ, -R8 ;  /* 0x000000ffff08d224 */ /* 0x000fe400078e0a08 */
[----:B------:R-:W-:Y:S01]  /*101c0*/  @!P4 IMAD.MOV R5, RZ, RZ, -R5 ;  /* 0x000000ffff05c224 */ /* 0x000fe200078e0a05 */
[----:B------:R-:W-:Y:S01]  /*101d0*/  ISETP.GT.U32.AND P5, PT, R2, R13, PT ;  /* 0x0000000d0200720c */ /* 0x000fe20003fa4070 */
[----:B------:R-:W-:Y:S01]  /*101e0*/  IMAD.MOV R16, RZ, RZ, -R16 ;  /* 0x000000ffff107224 */ /* 0x000fe200078e0a10 */
[----:B------:R-:W-:Y:S01]  /*101f0*/  ISETP.GE.AND P4, PT, R15, RZ, PT ;  /* 0x000000ff0f00720c */ /* 0x000fe20003f86270 */
[----:B------:R-:W-:Y:S01]  /*10200*/  @!P6 IMAD.IADD R18, R18, 0x1, -R2 ;  /* 0x000000011212e824 */ /* 0x000fe200078e0a02 */
[----:B------:R0:W-:Y:S01]  /*10210*/  STL [R1+0x524], R5 ;  /* 0x0005240501007387 */ /* 0x0001e20000100800 */
[----:B------:R-:W-:Y:S01]  /*10220*/  IMAD R16, R2, R16, R14 ;  /* 0x0000001002107224 */ /* 0x000fe200078e020e */
[----:B------:R-:W-:Y:S01]  /*10230*/  ISETP.GE.AND P6, PT, R17, RZ, PT ;  /* 0x000000ff1100720c */ /* 0x000fe20003fc6270 */
[----:B------:R-:W-:Y:S01]  /*10240*/  @!P2 IMAD.IADD R19, R19, 0x1, -R2 ;  /* 0x000000011313a824 */ /* 0x000fe200078e0a02 */
[----:B------:R1:W-:Y:S01]  /*10250*/  STL [R1+0x484], R8 ;  /* 0x0004840801007387 */ /* 0x0003e20000100800 */
[----:B------:R-:W-:Y:S01]  /*10260*/  VIADD R7, R28, 0xcc ;  /* 0x000000cc1c077836 */ /* 0x000fe20000000000 */
[----:B------:R-:W-:Y:S01]  /*10270*/  ISETP.GE.AND P2, PT, R12, RZ, PT ;  /* 0x000000ff0c00720c */ /* 0x000fe20003f46270 */
[----:B--2---:R-:W-:-:S02]  /*10280*/  IMAD.MOV.U32 R6, RZ, RZ, R18 ;  /* 0x000000ffff067224 */ /* 0x004fc400078e0012 */
[--C-:B------:R-:W-:Y:S01]  /*10290*/  @!P3 IMAD.IADD R10, R10, 0x1, -R2.reuse ;  /* 0x000000010a0ab824 */ /* 0x100fe200078e0a02 */
[C---:B------:R-:W-:Y:S01]  /*102a0*/  ISETP.GT.U32.AND P3, PT, R2.reuse, R16, PT ;  /* 0x000000100200720c */ /* 0x040fe20003f64070 */
[----:B0-----:R-:W-:Y:S01]  /*102b0*/  IMAD.MOV.U32 R5, RZ, RZ, R19 ;  /* 0x000000ffff057224 */ /* 0x001fe200078e0013 */
[----:B------:R-:W-:Y:S01]  /*102c0*/  IABS R15, R7 ;  /* 0x00000007000f7213 */ /* 0x000fe20000000000 */
[----:B------:R-:W-:Y:S02]  /*102d0*/  @!P5 IMAD.IADD R13, R13, 0x1, -R2 ;  /* 0x000000010d0dd824 */ /* 0x000fe400078e0a02 */
[----:B------:R-:W-:Y:S01]  /*102e0*/  @!P4 IMAD.MOV R6, RZ, RZ, -R6 ;  /* 0x000000ffff06c224 */ /* 0x000fe200078e0a06 */
[----:B------:R-:W-:Y:S01]  /*102f0*/  ISETP.GE.AND P4, PT, R11, RZ, PT ;  /* 0x000000ff0b00720c */ /* 0x000fe20003f86270 */
[----:B------:R-:W-:Y:S01]  /*10300*/  @!P1 IMAD.MOV R5, RZ, RZ, -R5 ;  /* 0x000000ffff059224 */ /* 0x000fe200078e0a05 */
[----:B------:R-:W-:Y:S01]  /*10310*/  ISETP.GT.U32.AND P5, PT, R2, R13, PT ;  /* 0x0000000d0200720c */ /* 0x000fe20003fa4070 */
[----:B------:R-:W-:Y:S01]  /*10320*/  IMAD.HI.U32 R0, R3, R15, RZ ;  /* 0x0000000f03007227 */ /* 0x000fe200078e00ff */
[----:B------:R-:W-:Y:S01]  /*10330*/  STL [R1+0x488], R6 ;  /* 0x0004880601007387 */ /* 0x000fe20000100800 */
[----:B------:R-:W-:-:S02]  /*10340*/  ISETP.GE.AND P1, PT, R7, RZ, PT ;  /* 0x000000ff0700720c */ /* 0x000fc40003f26270 */
[--C-:B------:R-:W-:Y:S01]  /*10350*/  @!P3 IMAD.IADD R16, R16, 0x1, -R2.reuse ;  /* 0x000000011010b824 */ /* 0x100fe200078e0a02 */
[----:B------:R0:W-:Y:S01]  /*10360*/  STL [R1+0x4ac], R5 ;  /* 0x0004ac0501007387 */ /* 0x0001e20000100800 */
[----:B------:R-:W-:Y:S01]  /*10370*/  IABS R7, R9 ;  /* 0x0000000900077213 */ /* 0x000fe20000000000 */
[----:B-1----:R-:W-:Y:S02]  /*10380*/  VIADD R8, R28, 0xca ;  /* 0x000000ca1c087836 */ /* 0x002fe40000000000 */
[----:B------:R-:W-:Y:S01]  /*10390*/  ISETP.GT.U32.AND P3, PT, R2, R16, PT ;  /* 0x000000100200720c */ /* 0x000fe20003f64070 */
[C---:B------:R-:W-:Y:S02]  /*103a0*/  VIADD R14, R28.reuse, 0xc8 ;  /* 0x000000c81c0e7836 */ /* 0x040fe40000000000 */
[----:B------:R-:W-:Y:S01]  /*103b0*/  @!P5 IMAD.IADD R13, R13, 0x1, -R2 ;  /* 0x000000010d0dd824 */ /* 0x000fe200078e0a02 */
[----:B------:R-:W-:Y:S01]  /*103c0*/  IABS R12, R8 ;  /* 0x00000008000c7213 */ /* 0x000fe20000000000 */
[----:B------:R-:W-:Y:S01]  /*103d0*/  VIADD R21, R28, 0xc0 ;  /* 0x000000c01c157836 */ /* 0x000fe20000000000 */
[----:B------:R-:W-:Y:S01]  /*103e0*/  IABS R17, R14 ;  /* 0x0000000e00117213 */ /* 0x000fe20000000000 */
[----:B0-----:R-:W-:-:S02]  /*103f0*/  IMAD.MOV.U32 R5, RZ, RZ, R10 ;  /* 0x000000ffff057224 */ /* 0x001fc400078e000a */
[----:B------:R-:W-:Y:S02]  /*10400*/  IMAD.MOV R10, RZ, RZ, -R0 ;  /* 0x000000ffff0a7224 */ /* 0x000fe400078e0a00 */
[----:B------:R-:W-:-:S04]  /*10410*/  IMAD.HI.U32 R0, R3, R7, RZ ;  /* 0x0000000703007227 */ /* 0x000fc800078e00ff */
[C---:B------:R-:W-:Y:S02]  /*10420*/  IMAD R15, R2.reuse, R10, R15 ;  /* 0x0000000a020f7224 */ /* 0x040fe400078e020f */
[----:B------:R-:W-:Y:S02]  /*10430*/  IMAD.MOV R0, RZ, RZ, -R0 ;  /* 0x000000ffff007224 */ /* 0x000fe400078e0a00 */
[----:B------:R-:W-:Y:S01]  /*10440*/  @!P6 IMAD.MOV R5, RZ, RZ, -R5 ;  /* 0x000000ffff05e224 */ /* 0x000fe200078e0a05 */
[C---:B------:R-:W-:Y:S01]  /*10450*/  ISETP.GT.U32.AND P5, PT, R2.reuse, R15, PT ;  /* 0x0000000f0200720c */ /* 0x040fe20003fa4070 */
[----:B------:R-:W-:Y:S01]  /*10460*/  IMAD R7, R2, R0, R7 ;  /* 0x0000000002077224 */ /* 0x000fe200078e0207 */
[----:B------:R-:W-:Y:S01]  /*10470*/  ISETP.GE.AND P6, PT, R9, RZ, PT ;  /* 0x000000ff0900720c */ /* 0x000fe20003fc6270 */
[----:B------:R-:W-:Y:S01]  /*10480*/  IMAD.HI.U32 R11, R3, R12, RZ ;  /* 0x0000000c030b7227 */ /* 0x000fe200078e00ff */
[----:B------:R0:W-:Y:S03]  /*10490*/  STL [R1+0x520], R5 ;  /* 0x0005200501007387 */ /* 0x0001e60000100800 */
[----:B------:R-:W-:-:S02]  /*104a0*/  VIADD R9, R28, 0xc9 ;  /* 0x000000c91c097836 */ /* 0x000fc40000000000 */
[--C-:B------:R-:W-:Y:S01]  /*104b0*/  @!P3 IMAD.IADD R16, R16, 0x1, -R2.reuse ;  /* 0x000000011010b824 */ /* 0x100fe200078e0a02 */
[C---:B------:R-:W-:Y:S01]  /*104c0*/  ISETP.GT.U32.AND P3, PT, R2.reuse, R7, PT ;  /* 0x000000070200720c */ /* 0x040fe20003f64070 */
[----:B------:R-:W-:Y:S01]  /*104d0*/  IMAD.MOV R11, RZ, RZ, -R11 ;  /* 0x000000ffff0b7224 */ /* 0x000fe200078e0a0b */
[----:B------:R-:W-:Y:S01]  /*104e0*/  IABS R10, R9 ;  /* 0x00000009000a7213 */ /* 0x000fe20000000000 */
[----:B------:R-:W-:Y:S02]  /*104f0*/  @!P5 IMAD.IADD R15, R15, 0x1, -R2 ;  /* 0x000000010f0fd824 */ /* 0x000fe400078e0a02 */
[----:B0-----:R-:W-:Y:S02]  /*10500*/  IMAD.MOV.U32 R5, RZ, RZ, R13 ;  /* 0x000000ffff057224 */ /* 0x001fe400078e000d */
[C---:B------:R-:W-:Y:S02]  /*10510*/  IMAD R12, R2.reuse, R11, R12 ;  /* 0x0000000b020c7224 */ /* 0x040fe400078e020c */
[----:B------:R-:W-:Y:S01]  /*10520*/  @!P2 IMAD.MOV R5, RZ, RZ, -R5 ;  /* 0x000000ffff05a224 */ /* 0x000fe200078e0a05 */
[C---:B------:R-:W-:Y:S01]  /*10530*/  ISETP.GT.U32.AND P2, PT, R2.reuse, R15, PT ;  /* 0x0000000f0200720c */ /* 0x040fe20003f44070 */
[----:B------:R-:W-:Y:S01]  /*10540*/  IMAD.MOV.U32 R13, RZ, RZ, R17 ;  /* 0x000000ffff0d7224 */ /* 0x000fe200078e0011 */
[----:B------:R-:W-:Y:S01]  /*10550*/  ISETP.GT.U32.AND P5, PT, R2, R12, PT ;  /* 0x0000000c0200720c */ /* 0x000fe20003fa4070 */
[----:B------:R-:W-:Y:S01]  /*10560*/  IMAD.HI.U32 R17, R3, R10, RZ ;  /* 0x0000000a03117227 */ /* 0x000fe200078e00ff */
[----:B------:R0:W-:Y:S03]  /*10570*/  STL [R1+0x4d4], R5 ;  /* 0x0004d40501007387 */ /* 0x0001e60000100800 */
[----:B------:R-:W-:-:S02]  /*10580*/  IMAD.MOV R17, RZ, RZ, -R17 ;  /* 0x000000ffff117224 */ /* 0x000fc400078e0a11 */
[----:B------:R-:W-:Y:S02]  /*10590*/  @!P3 IMAD.IADD R7, R7, 0x1, -R2 ;  /* 0x000000010707b824 */ /* 0x000fe400078e0a02 */
[----:B------:R-:W-:Y:S02]  /*105a0*/  IMAD R10, R2, R17, R10 ;  /* 0x00000011020a7224 */ /* 0x000fe400078e020a */
[----:B------:R-:W-:Y:S01]  /*105b0*/  VIADD R0, R28, 0xc7 ;  /* 0x000000c71c007836 */ /* 0x000fe20000000000 */
[C---:B------:R-:W-:Y:S01]  /*105c0*/  ISETP.GT.U32.AND P3, PT, R2.reuse, R7, PT ;  /* 0x000000070200720c */ /* 0x040fe20003f64070 */
[----:B0-----:R-:W-:Y:S02]  /*105d0*/  IMAD.MOV.U32 R5, RZ, RZ, R16 ;  /* 0x000000ffff057224 */ /* 0x001fe400078e0010 */
[--C-:B------:R-:W-:Y:S01]  /*105e0*/  @!P2 IMAD.IADD R15, R15, 0x1, -R2.reuse ;  /* 0x000000010f0fa824 */ /* 0x100fe200078e0a02 */
[----:B------:R-:W-:Y:S01]  /*105f0*/  ISETP.GT.U32.AND P2, PT, R2, R10, PT ;  /* 0x0000000a0200720c */ /* 0x000fe20003f44070 */
[----:B------:R-:W-:Y:S01]  /*10600*/  @!P4 IMAD.MOV R5, RZ, RZ, -R5 ;  /* 0x000000ffff05c224 */ /* 0x000fe200078e0a05 */
[----:B------:R-:W-:Y:S01]  /*10610*/  IABS R11, R0 ;  /* 0x00000000000b7213 */ /* 0x000fe20000000000 */
[----:B------:R-:W-:Y:S01]  /*10620*/  @!P5 IMAD.IADD R12, R12, 0x1, -R2 ;  /* 0x000000010c0cd824 */ /* 0x000fe200078e0a02 */
[----:B------:R-:W-:Y:S01]  /*10630*/  ISETP.GE.AND P4, PT, R8, RZ, PT ;  /* 0x000000ff0800720c */ /* 0x000fe20003f86270 */
[C---:B------:R-:W-:Y:S01]  /*10640*/  IMAD.HI.U32 R16, R3.reuse, R13, RZ ;  /* 0x0000000d03107227 */ /* 0x040fe200078e00ff */
[----:B------:R0:W-:Y:S02]  /*10650*/  STL [R1+0x50c], R5 ;  /* 0x00050c0501007387 */ /* 0x0001e40000100800 */
[----:B------:R-:W-:Y:S01]  /*10660*/  ISETP.GT.U32.AND P5, PT, R2, R12, PT ;  /* 0x0000000c0200720c */ /* 0x000fe20003fa4070 */
[----:B------:R-:W-:-:S04]  /*10670*/  IMAD.HI.U32 R8, R3, R11, RZ ;  /* 0x0000000b03087227 */ /* 0x000fc800078e00ff */
[----:B------:R-:W-:Y:S02]  /*10680*/  IMAD.MOV R16, RZ, RZ, -R16 ;  /* 0x000000ffff107224 */ /* 0x000fe400078e0a10 */
[----:B------:R-:W-:Y:S02]  /*10690*/  @!P3 IMAD.IADD R7, R7, 0x1, -R2 ;  /* 0x000000010707b824 */ /* 0x000fe400078e0a02 */
[----:B0-----:R-:W-:Y:S02]  /*106a0*/  IMAD.MOV.U32 R5, RZ, RZ, R15 ;  /* 0x000000ffff057224 */ /* 0x001fe400078e000f */
[----:B------:R-:W-:Y:S02]  /*106b0*/  IMAD.MOV R15, RZ, RZ, -R8 ;  /* 0x000000ffff0f7224 */ /* 0x000fe400078e0a08 */
[----:B------:R-:W-:Y:S01]  /*106c0*/  @!P1 IMAD.MOV R5, RZ, RZ, -R5 ;  /* 0x000000ffff059224 */ /* 0x000fe200078e0a05 */
[----:B------:R-:W-:Y:S01]  /*106d0*/  ISETP.GE.AND P1, PT, R9, RZ, PT ;  /* 0x000000ff0900720c */ /* 0x000fe20003f26270 */
[----:B------:R-:W-:-:S02]  /*106e0*/  IMAD R13, R2, R16, R13 ;  /* 0x00000010020d7224 */ /* 0x000fc400078e020d */
[----:B------:R-:W-:Y:S01]  /*106f0*/  VIADD R8, R28, 0xc6 ;  /* 0x000000c61c087836 */ /* 0x000fe20000000000 */
[----:B------:R0:W-:Y:S01]  /*10700*/  STL [R1+0x4d8], R5 ;  /* 0x0004d80501007387 */ /* 0x0001e20000100800 */
[--C-:B------:R-:W-:Y:S01]  /*10710*/  @!P2 IMAD.IADD R10, R10, 0x1, -R2.reuse ;  /* 0x000000010a0aa824 */ /* 0x100fe200078e0a02 */
[C---:B------:R-:W-:Y:S01]  /*10720*/  ISETP.GT.U32.AND P3, PT, R2.reuse, R13, PT ;  /* 0x0000000d0200720c */ /* 0x040fe20003f64070 */
[----:B------:R-:W-:Y:S01]  /*10730*/  IMAD R9, R2, R15, R11 ;  /* 0x0000000f02097224 */ /* 0x000fe200078e020b */
[----:B------:R-:W-:Y:S01]  /*10740*/  IABS R15, R8 ;  /* 0x00000008000f7213 */ /* 0x000fe20000000000 */
[----:B------:R-:W-:Y:S01]  /*10750*/  @!P5 IMAD.IADD R12, R12, 0x1, -R2 ;  /* 0x000000010c0cd824 */ /* 0x000fe200078e0a02 */
[----:B------:R-:W-:Y:S01]  /*10760*/  ISETP.GT.U32.AND P2, PT, R2, R10, PT ;  /* 0x0000000a0200720c */ /* 0x000fe20003f44070 */
[----:B------:R-:W-:Y:S01]  /*10770*/  VIADD R11, R28, 0xc5 ;  /* 0x000000c51c0b7836 */ /* 0x000fe20000000000 */
[----:B------:R-:W-:Y:S01]  /*10780*/  ISETP.GT.U32.AND P5, PT, R2, R9, PT ;  /* 0x000000090200720c */ /* 0x000fe20003fa4070 */
[----:B------:R-:W-:-:S02]  /*10790*/  VIADD R17, R28, 0xbf ;  /* 0x000000bf1c117836 */ /* 0x000fc40000000000 */
[----:B0-----:R-:W-:Y:S02]  /*107a0*/  IMAD.MOV.U32 R5, RZ, RZ, R7 ;  /* 0x000000ffff057224 */ /* 0x001fe400078e0007 */
[----:B------:R-:W-:Y:S02]  /*107b0*/  IMAD.MOV.U32 R7, RZ, RZ, R15 ;  /* 0x000000ffff077224 */ /* 0x000fe400078e000f */
[----:B------:R-:W-:Y:S01]  /*107c0*/  @!P6 IMAD.MOV R5, RZ, RZ, -R5 ;  /* 0x000000ffff05e224 */ /* 0x000fe200078e0a05 */
[----:B------:R-:W-:Y:S01]  /*107d0*/  ISETP.GE.AND P6, PT, R14, RZ, PT ;  /* 0x000000ff0e00720c */ /* 0x000fe20003fc6270 */
[--C-:B------:R-:W-:Y:S01]  /*107e0*/  @!P3 IMAD.IADD R13, R13, 0x1, -R2.reuse ;  /* 0x000000010d0db824 */ /* 0x100fe200078e0a02 */
[----:B------:R-:W-:Y:S01]  /*107f0*/  IABS R14, R11 ;  /* 0x0000000b000e7213 */ /* 0x000fe20000000000 */
[--C-:B------:R-:W-:Y:S01]  /*10800*/  @!P2 IMAD.IADD R10, R10, 0x1, -R2.reuse ;  /* 0x000000010a0aa824 */ /* 0x100fe200078e0a02 */
[----:B------:R0:W-:Y:S01]  /*10810*/  STL [R1+0x4f0], R5 ;  /* 0x0004f00501007387 */ /* 0x0001e20000100800 */
[----:B------:R-:W-:Y:S01]  /*10820*/  @!P5 IMAD.IADD R9, R9, 0x1, -R2 ;  /* 0x000000010909d824 */ /* 0x000fe200078e0a02 */
[----:B------:R-:W-:Y:S01]  /*10830*/  ISETP.GE.AND P3, PT, R0, RZ, PT ;  /* 0x000000ff0000720c */ /* 0x000fe20003f66270 */
[----:B------:R-:W-:Y:S01]  /*10840*/  IMAD.MOV.U32 R0, RZ, RZ, R14 ;  /* 0x000000ffff007224 */ /* 0x000fe200078e000e */
[----:B------:R-:W-:Y:S01]  /*10850*/  ISETP.GE.AND P2, PT, R8, RZ, PT ;  /* 0x000000ff0800720c */ /* 0x000fe20003f46270 */
[----:B------:R-:W-:Y:S01]  /*10860*/  VIADD R20, R28, 0xbe ;  /* 0x000000be1c147836 */ /* 0x000fe20000000000 */
[----:B------:R-:W-:Y:S01]  /*10870*/  ISETP.GT.U32.AND P5, PT, R2, R9, PT ;  /* 0x000000090200720c */ /* 0x000fe20003fa4070 */
[----:B------:R-:W-:-:S04]  /*10880*/  IMAD.HI.U32 R8, R3, R0, RZ ;  /* 0x0000000003087227 */ /* 0x000fc800078e00ff */
        /* <DEDUP_REMOVED lines=9> */
[----:B------:R-:W-:-:S02]  /*10920*/  @!P5 IMAD.IADD R9, R9, 0x1, -R2 ;  /* 0x000000010909d824 */ /* 0x000fc400078e0a02 */
[----:B------:R-:W-:Y:S01]  /*10930*/  VIADD R12, R28, 0xc3 ;  /* 0x000000c31c0c7836 */ /* 0x000fe20000000000 */
[----:B------:R-:W-:Y:S01]  /*10940*/  ISETP.GT.U32.AND P5, PT, R2, R0, PT ;  /* 0x000000000200720c */ /* 0x000fe20003fa4070 */
[----:B------:R-:W-:Y:S01]  /*10950*/  @!P4 IMAD.IADD R13, R13, 0x1, -R2 ;  /* 0x000000010d0dc824 */ /* 0x000fe200078e0a02 */
[----:B------:R-:W-:Y:S01]  /*10960*/  ISETP.GE.AND P4, PT, R11, RZ, PT ;  /* 0x000000ff0b00720c */ /* 0x000fe20003f86270 */
[----:B0-----:R-:W-:Y:S01]  /*10970*/  IMAD.MOV.U32 R5, RZ, RZ, R10 ;  /* 0x000000ffff057224 */ /* 0x001fe200078e000a */
[----:B------:R-:W-:Y:S01]  /*10980*/  IABS R22, R12 ;  /* 0x0000000c00167213 */ /* 0x000fe20000000000 */
[----:B------:R-:W-:Y:S02]  /*10990*/  VIADD R10, R28, 0xc4 ;  /* 0x000000c41c0a7836 */ /* 0x000fe40000000000 */
[----:B------:R-:W-:Y:S01]  /*109a0*/  @!P1 IMAD.MOV R5, RZ, RZ, -R5 ;  /* 0x000000ffff059224 */ /* 0x000fe200078e0a05 */
[----:B------:R-:W-:Y:S01]  /*109b0*/  ISETP.GT.U32.AND P1, PT, R2, R7, PT ;  /* 0x000000070200720c */ /* 0x000fe20003f24070 */
[C---:B------:R-:W-:Y:S01]  /*109c0*/  VIADD R11, R28.reuse, 0xc2 ;  /* 0x000000c21c0b7836 */ /* 0x040fe20000000000 */
[----:B------:R-:W-:Y:S01]  /*109d0*/  IABS R16, R10 ;  /* 0x0000000a00107213 */ /* 0x000fe20000000000 */
[----:B------:R-:W-:Y:S01]  /*109e0*/  VIADD R15, R28, 0xbd ;  /* 0x000000bd1c0f7836 */ /* 0x000fe20000000000 */
[----:B------:R0:W-:Y:S01]  /*109f0*/  STL [R1+0x508], R5 ;  /* 0x0005080501007387 */ /* 0x0001e20000100800 */
[----:B------:R-:W-:Y:S01]  /*10a00*/  @!P5 IMAD.IADD R0, R0, 0x1, -R2 ;  /* 0x000000010000d824 */ /* 0x000fe200078e0a02 */
[----:B------:R-:W-:Y:S01]  /*10a10*/  IABS R8, R11 ;  /* 0x0000000b00087213 */ /* 0x000fe20000000000 */
[----:B------:R-:W-:Y:S01]  /*10a20*/  VIADD R18, R28, 0xbb ;  /* 0x000000bb1c127836 */ /* 0x000fe20000000000 */
[----:B------:R-:W-:-:S02]  /*10a30*/  IABS R19, R15 ;  /* 0x0000000f00137213 */ /* 0x000fc40000000000 */
[----:B------:R-:W-:-:S03]  /*10a40*/  ISETP.GT.U32.AND P5, PT, R2, R0, PT ;  /* 0x000000000200720c */ /* 0x000fc60003fa4070 */
        /* <DEDUP_REMOVED lines=8> */
[----:B------:R-:W-:Y:S02]  /*10ad0*/  IMAD.MOV R10, RZ, RZ, -R10 ;  /* 0x000000ffff0a7224 */ /* 0x000fe400078e0a0a */
[----:B------:R-:W-:Y:S02]  /*10ae0*/  @!P5 IMAD.IADD R0, R0, 0x1, -R2 ;  /* 0x000000010000d824 */ /* 0x000fe400078e0a02 */
[----:B------:R-:W-:Y:S01]  /*10af0*/  IMAD R22, R2, R10, R22 ;  /* 0x0000000a02167224 */ /* 0x000fe200078e0216 */
[----:B------:R-:W-:-:S03]  /*10b00*/  IABS R10, R21 ;  /* 0x00000015000a7213 */ /* 0x000fc60000000000 */
[----:B------:R-:W-:Y:S01]  /*10b10*/  @!P6 IMAD.IADD R7, R7, 0x1, -R2 ;  /* 0x000000010707e824 */ /* 0x000fe200078e0a02 */
[----:B------:R-:W-:Y:S01]  /*10b20*/  ISETP.GE.AND P6, PT, R11, RZ, PT ;  /* 0x000000ff0b00720c */ /* 0x000fe20003fc6270 */
[----:B0-----:R-:W-:Y:S01]  /*10b30*/  IMAD.MOV.U32 R5, RZ, RZ, R9 ;  /* 0x000000ffff057224 */ /* 0x001fe200078e0009 */
[----:B------:R-:W-:Y:S01]  /*10b40*/  IABS R11, R17 ;  /* 0x00000011000b7213 */ /* 0x000fe20000000000 */
[----:B------:R-:W-:-:S04]  /*10b50*/  IMAD.HI.U32 R9, R3, R8, RZ ;  /* 0x0000000803097227 */ /* 0x000fc800078e00ff */
[----:B------:R-:W-:Y:S01]  /*10b60*/  @!P3 IMAD.MOV R5, RZ, RZ, -R5 ;  /* 0x000000ffff05b224 */ /* 0x000fe200078e0a05 */
[----:B------:R-:W-:Y:S01]  /*10b70*/  ISETP.GE.AND P3, PT, R12, RZ, PT ;  /* 0x000000ff0c00720c */ /* 0x000fe20003f66270 */
[----:B------:R-:W-:Y:S02]  /*10b80*/  IMAD.MOV R12, RZ, RZ, -R13 ;  /* 0x000000ffff0c7224 */ /* 0x000fe400078e0a0d */
[----:B------:R-:W-:Y:S01]  /*10b90*/  IMAD.MOV R9, RZ, RZ, -R9 ;  /* 0x000000ffff097224 */ /* 0x000fe200078e0a09 */
[----:B------:R0:W-:Y:S01]  /*10ba0*/  STL [R1+0x500], R5 ;  /* 0x0005000501007387 */ /* 0x0001e20000100800 */
[C---:B------:R-:W-:Y:S01]  /*10bb0*/  IMAD R16, R2.reuse, R12, R16 ;  /* 0x0000000c02107224 */ /* 0x040fe200078e0210 */
[----:B------:R-:W-:Y:S01]  /*10bc0*/  IABS R12, R20 ;  /* 0x00000014000c7213 */ /* 0x000fe20000000000 */
[----:B------:R-:W-:Y:S02]  /*10bd0*/  IMAD R8, R2, R9, R8 ;  /* 0x0000000902087224 */ /* 0x000fe400078e0208 */
[----:B------:R-:W-:-:S04]  /*10be0*/  IMAD.HI.U32 R14, R3, R10, RZ ;  /* 0x0000000a030e7227 */ /* 0x000fc800078e00ff */
[----:B------:R-:W-:-:S04]  /*10bf0*/  IMAD.HI.U32 R13, R3, R11, RZ ;  /* 0x0000000b030d7227 */ /* 0x000fc800078e00ff */
[----:B0-----:R-:W-:Y:S02]  /*10c00*/  IMAD.MOV.U32 R5, RZ, RZ, R7 ;  /* 0x000000ffff057224 */ /* 0x001fe400078e0007 */
[----:B------:R-:W-:Y:S02]  /*10c10*/  VIADD R7, R28, 0xc1 ;  /* 0x000000c11c077836 */ /* 0x000fe40000000000 */
[----:B------:R-:W-:Y:S01]  /*10c20*/  @!P2 IMAD.MOV R5, RZ, RZ, -R5 ;  /* 0x000000ffff05a224 */ /* 0x000fe200078e0a05 */
[----:B------:R-:W-:Y:S01]  /*10c30*/  ISETP.GT.U32.AND P2, PT, R2, R16, PT ;  /* 0x000000100200720c */ /* 0x000fe20003f44070 */
[----:B------:R-:W-:Y:S01]  /*10c40*/  IMAD.HI.U32 R9, R3, R12, RZ ;  /* 0x0000000c03097227 */ /* 0x000fe200078e00ff */
[----:B------:R-:W-:Y:S02]  /*10c50*/  ISETP.GE.AND P5, PT, R7, RZ, PT ;  /* 0x000000ff0700720c */ /* 0x000fe40003fa6270 */
[----:B------:R0:W-:Y:S01]  /*10c60*/  STL [R1+0x4f8], R5 ;  /* 0x0004f80501007387 */ /* 0x0001e20000100800 */
[----:B------:R-:W-:Y:S01]  /*10c70*/  IABS R7, R7 ;  /* 0x0000000700077213 */ /* 0x000fe20000000000 */
[----:B------:R-:W-:-:S02]  /*10c80*/  IMAD.MOV R14, RZ, RZ, -R14 ;  /* 0x000000ffff0e7224 */ /* 0x000fc400078e0a0e */
[----:B------:R-:W-:Y:S02]  /*10c90*/  IMAD.MOV R13, RZ, RZ, -R13 ;  /* 0x000000ffff0d7224 */ /* 0x000fe400078e0a0d */
[----:B------:R-:W-:Y:S02]  /*10ca0*/  IMAD.MOV R9, RZ, RZ, -R9 ;  /* 0x000000ffff097224 */ /* 0x000fe400078e0a09 */
[----:B------:R-:W-:Y:S02]  /*10cb0*/  IMAD R10, R2, R14, R10 ;  /* 0x0000000e020a7224 */ /* 0x000fe400078e020a */
[----:B------:R-:W-:Y:S02]  /*10cc0*/  @!P2 IMAD.IADD R16, R16, 0x1, -R2 ;  /* 0x000000011010a824 */ /* 0x000fe400078e0a02 */
[----:B0-----:R-:W-:Y:S02]  /*10cd0*/  IMAD.MOV.U32 R5, RZ, RZ, R0 ;  /* 0x000000ffff057224 */ /* 0x001fe400078e0000 */
[----:B------:R-:W-:Y:S01]  /*10ce0*/  IMAD.HI.U32 R0, R3, R7, RZ ;  /* 0x0000000703007227 */ /* 0x000fe200078e00ff */
[----:B------:R-:W-:-:S03]  /*10cf0*/  ISETP.GT.U32.AND P2, PT, R2, R16, PT ;  /* 0x000000100200720c */ /* 0x000fc60003f44070 */
[----:B------:R-:W-:Y:S01]  /*10d00*/  @!P4 IMAD.MOV R5, RZ, RZ, -R5 ;  /* 0x000000ffff05c224 */ /* 0x000fe200078e0a05 */
[C---:B------:R-:W-:Y:S01]  /*10d10*/  ISETP.GT.U32.AND P4, PT, R2.reuse, R22, PT ;  /* 0x000000160200720c */ /* 0x040fe20003f84070 */
[----:B------:R-:W-:Y:S02]  /*10d20*/  IMAD.MOV R0, RZ, RZ, -R0 ;  /* 0x000000ffff007224 */ /* 0x000fe400078e0a00 */
[C---:B------:R-:W-:Y:S01]  /*10d30*/  IMAD R11, R2.reuse, R13, R11 ;  /* 0x0000000d020b7224 */ /* 0x040fe200078e020b */
[----:B------:R0:W-:Y:S01]  /*10d40*/  STL [R1+0x4f4], R5 ;  /* 0x0004f40501007387 */ /* 0x0001e20000100800 */
[----:B------:R-:W-:Y:S02]  /*10d50*/  IMAD R7, R2, R0, R7 ;  /* 0x0000000002077224 */ /* 0x000fe400078e0207 */
[----:B------:R-:W-:-:S04]  /*10d60*/  IMAD.HI.U32 R0, R3, R19, RZ ;  /* 0x0000001303007227 */ /* 0x000fc800078e00ff */
[--C-:B------:R-:W-:Y:S01]  /*10d70*/  @!P2 IMAD.IADD R16, R16, 0x1, -R2.reuse ;  /* 0x000000011010a824 */ /* 0x100fe200078e0a02 */
[----:B------:R-:W-:Y:S01]  /*10d80*/  ISETP.GT.U32.AND P2, PT, R2, R8, PT ;  /* 0x000000080200720c */ /* 0x000fe20003f44070 */
[----:B------:R-:W-:Y:S02]  /*10d90*/  @!P4 IMAD.IADD R22, R22, 0x1, -R2 ;  /* 0x000000011616c824 */ /* 0x000fe400078e0a02 */
[----:B------:R-:W-:Y:S02]  /*10da0*/  IMAD.MOV.U32 R6, RZ, RZ, R16 ;  /* 0x000000ffff067224 */ /* 0x000fe400078e0010 */
[----:B------:R-:W-:Y:S01]  /*10db0*/  IMAD.MOV R0, RZ, RZ, -R0 ;  /* 0x000000ffff007224 */ /* 0x000fe200078e0a00 */
[C---:B------:R-:W-:Y:S01]  /*10dc0*/  ISETP.GT.U32.AND P4, PT, R2.reuse, R22, PT ;  /* 0x000000160200720c */ /* 0x040fe20003f84070 */
[C---:B------:R-:W-:Y:S01]  /*10dd0*/  IMAD R12, R2.reuse, R9, R12 ;  /* 0x00000009020c7224 */ /* 0x040fe200078e020c */
[----:B------:R-:W-:Y:S01]  /*10de0*/  IABS R9, R18 ;  /* 0x0000001200097213 */ /* 0x000fe20000000000 */
[----:B------:R-:W-:Y:S01]  /*10df0*/  @!P1 IMAD.MOV R6, RZ, RZ, -R6 ;  /* 0x000000ffff069224 */ /* 0x000fe200078e0a06 */
[C---:B------:R-:W-:Y:S01]  /*10e00*/  ISETP.GT.U32.AND P1, PT, R2.reuse, R10, PT ;  /* 0x0000000a0200720c */ /* 0x040fe20003f24070 */
[----:B------:R-:W-:-:S02]  /*10e10*/  IMAD R19, R2, R0, R19 ;  /* 0x0000000002137224 */ /* 0x000fc400078e0213 */
[--C-:B------:R-:W-:Y:S01]  /*10e20*/  @!P2 IMAD.IADD R8, R8, 0x1, -R2.reuse ;  /* 0x000000010808a824 */ /* 0x100fe200078e0a02 */
[----:B------:R-:W-:Y:S01]  /*10e30*/  STL [R1+0x480], R6 ;  /* 0x0004800601007387 */ /* 0x000fe20000100800 */
[C---:B------:R-:W-:Y:S02]  /*10e40*/  VIADD R14, R28.reuse, 0xba ;  /* 0x000000ba1c0e7836 */ /* 0x040fe40000000000 */
[----:B------:R-:W-:Y:S01]  /*10e50*/  VIADD R13, R28, 0xbc ;  /* 0x000000bc1c0d7836 */ /* 0x000fe20000000000 */
[----:B------:R-:W-:Y:S01]  /*10e60*/  ISETP.GT.U32.AND P2, PT, R2, R8, PT ;  /* 0x000000080200720c */ /* 0x000fe20003f44070 */
[----:B------:R-:W-:Y:S01]  /*10e70*/  @!P4 IMAD.IADD R22, R22, 0x1, -R2 ;  /* 0x000000011616c824 */ /* 0x000fe200078e0a02 */
[----:B------:R-:W-:Y:S01]  /*10e80*/  ISETP.GT.U32.AND P4, PT, R2, R7, PT ;  /* 0x000000070200720c */ /* 0x000fe20003f84070 */
[----:B------:R-:W-:Y:S01]  /*10e90*/  IMAD.HI.U32 R24, R3, R9, RZ ;  /* 0x0000000903187227 */ /* 0x000fe200078e00ff */
[----:B------:R-:W-:Y:S02]  /*10ea0*/  IABS R23, R14 ;  /* 0x0000000e00177213 */ /* 0x000fe40000000000 */
[----:B------:R-:W-:Y:S01]  /*10eb0*/  IABS R0, R13 ;  /* 0x0000000d00007213 */ /* 0x000fe20000000000 */
[----:B0-----:R-:W-:-:S02]  /*10ec0*/  IMAD.MOV.U32 R5, RZ, RZ, R22 ;  /* 0x000000ffff057224 */ /* 0x001fc400078e0016 */
[--C-:B------:R-:W-:Y:S02]  /*10ed0*/  @!P1 IMAD.IADD R10, R10, 0x1, -R2.reuse ;  /* 0x000000010a0a9824 */ /* 0x100fe400078e0a02 */
[----:B------:R-:W-:Y:S01]  /*10ee0*/  @!P3 IMAD.MOV R5, RZ, RZ, -R5 ;  /* 0x000000ffff05b224 */ /* 0x000fe200078e0a05 */
[----:B------:R-:W-:Y:S01]  /*10ef0*/  ISETP.GT.U32.AND P3, PT, R2, R11, PT ;  /* 0x0000000b0200720c */ /* 0x000fe20003f64070 */
[--C-:B------:R-:W-:Y:S01]  /*10f00*/  @!P2 IMAD.IADD R8, R8, 0x1, -R2.reuse ;  /* 0x000000010808a824 */ /* 0x100fe200078e0a02 */
[C---:B------:R-:W-:Y:S01]  /*10f10*/  ISETP.GT.U32.AND P2, PT, R2.reuse, R12, PT ;  /* 0x0000000c0200720c */ /* 0x040fe20003f44070 */
[----:B------:R-:W-:Y:S01]  /*10f20*/  @!P4 IMAD.IADD R7, R7, 0x1, -R2 ;  /* 0x000000010707c824 */ /* 0x000fe200078e0a02 */
[C---:B------:R-:W-:Y:S01]  /*10f30*/  ISETP.GT.U32.AND P4, PT, R2.reuse, R19, PT ;  /* 0x000000130200720c */ /* 0x040fe20003f84070 */
[----:B------:R-:W-:Y:S01]  /*10f40*/  IMAD.MOV.U32 R16, RZ, RZ, R23 ;  /* 0x000000ffff107224 */ /* 0x000fe200078e0017 */
[----:B------:R0:W-:Y:S01]  /*10f50*/  STL [R1+0x47c], R5 ;  /* 0x00047c0501007387 */ /* 0x0001e20000100800 */
[----:B------:R-:W-:Y:S01]  /*10f60*/  IMAD.HI.U32 R23, R3, R0, RZ ;  /* 0x0000000003177227 */ /* 0x000fe200078e00ff */
[----:B------:R-:W-:-:S03]  /*10f70*/  ISETP.GT.U32.AND P1, PT, R2, R7, PT ;  /* 0x000000070200720c */ /* 0x000fc60003f24070 */
[----:B------:R-:W-:Y:S02]  /*10f80*/  IMAD.MOV R23, RZ, RZ, -R23 ;  /* 0x000000ffff177224 */ /* 0x000fe400078e0a17 */
[--C-:B------:R-:W-:Y:S01]  /*10f90*/  @!P3 IMAD.IADD R11, R11, 0x1, -R2.reuse ;  /* 0x000000010b0bb824 */ /* 0x100fe200078e0a02 */
[----:B------:R-:W-:Y:S01]  /*10fa0*/  ISETP.GT.U32.AND P3, PT, R2, R10, PT ;  /* 0x0000000a0200720c */ /* 0x000fe20003f64070 */
[----:B------:R-:W-:Y:S02]  /*10fb0*/  @!P2 IMAD.IADD R12, R12, 0x1, -R2 ;  /* 0x000000010c0ca824 */ /* 0x000fe400078e0a02 */
[----:B0-----:R-:W-:Y:S01]  /*10fc0*/  IMAD.MOV.U32 R5, RZ, RZ, R8 ;  /* 0x000000ffff057224 */ /* 0x001fe200078e0008 */
[C---:B------:R-:W-:Y:S01]  /*10fd0*/  ISETP.GT.U32.AND P2, PT, R2.reuse, R11, PT ;  /* 0x0000000b0200720c */ /* 0x040fe20003f44070 */
[----:B------:R-:W-:Y:S02]  /*10fe0*/  @!P4 IMAD.IADD R19, R19, 0x1, -R2 ;  /* 0x000000011313c824 */ /* 0x000fe400078e0a02 */
[----:B------:R-:W-:Y:S01]  /*10ff0*/  @!P6 IMAD.MOV R5, RZ, RZ, -R5 ;  /* 0x000000ffff05e224 */ /* 0x000fe200078e0a05 */
[C---:B------:R-:W-:Y:S01]  /*11000*/  ISETP.GT.U32.AND P6, PT, R2.reuse, R12, PT ;  /* 0x0000000c0200720c */ /* 0x040fe20003fc4070 */
[----:B------:R-:W-:Y:S01]  /*11010*/  IMAD.HI.U32 R22, R3, R16, RZ ;  /* 0x0000001003167227 */ /* 0x000fe200078e00ff */
[----:B------:R-:W-:-:S02]  /*11020*/  ISETP.GT.U32.AND P4, PT, R2, R19, PT ;  /* 0x000000130200720c */ /* 0x000fc40003f84070 */
[----:B------:R0:W-:Y:S01]  /*11030*/  STL [R1+0x478], R5 ;  /* 0x0004780501007387 */ /* 0x0001e20000100800 */
[C---:B------:R-:W-:Y:S02]  /*11040*/  IMAD R0, R2.reuse, R23, R0 ;  /* 0x0000001702007224 */ /* 0x040fe400078e0200 */
[----:B------:R-:W-:Y:S02]  /*11050*/  IMAD.MOV R22, RZ, RZ, -R22 ;  /* 0x000000ffff167224 */ /* 0x000fe400078e0a16 */
[----:B------:R-:W-:Y:S02]  /*11060*/  IMAD.MOV R24, RZ, RZ, -R24 ;  /* 0x000000ffff187224 */ /* 0x000fe400078e0a18 */
[----:B------:R-:W-:Y:S01]  /*11070*/  @!P1 IMAD.IADD R7, R7, 0x1, -R2 ;  /* 0x0000000107079824 */ /* 0x000fe200078e0a02 */
[C---:B------:R-:W-:Y:S01]  /*11080*/  ISETP.GT.U32.AND P1, PT, R2.reuse, R0, PT ;  /* 0x000000000200720c */ /* 0x040fe20003f24070 */
[C---:B------:R-:W-:Y:S02]  /*11090*/  IMAD R16, R2.reuse, R22, R16 ;  /* 0x0000001602107224 */ /* 0x040fe400078e0210 */
[----:B------:R-:W-:-:S02]  /*110a0*/  IMAD R9, R2, R24, R9 ;  /* 0x0000001802097224 */ /* 0x000fc400078e0209 */
[--C-:B------:R-:W-:Y:S01]  /*110b0*/  @!P2 IMAD.IADD R11, R11, 0x1, -R2.reuse ;  /* 0x000000010b0ba824 */ /* 0x100fe200078e0a02 */
[----:B------:R-:W-:Y:S01]  /*110c0*/  ISETP.GE.AND P2, PT, R21, RZ, PT ;  /* 0x000000ff1500720c */ /* 0x000fe20003f46270 */
[----:B------:R-:W-:Y:S02]  /*110d0*/  VIADD R23, R28, 0xb9 ;  /* 0x000000b91c177836 */ /* 0x000fe40000000000 */
[--C-:B------:R-:W-:Y:S01]  /*110e0*/  @!P6 IMAD.IADD R12, R12, 0x1, -R2.reuse ;  /* 0x000000010c0ce824 */ /* 0x100fe200078e0a02 */
[----:B------:R-:W-:Y:S01]  /*110f0*/  ISETP.GT.U32.AND P6, PT, R2, R16, PT ;  /* 0x000000100200720c */ /* 0x000fe20003fc4070 */
[--C-:B------:R-:W-:Y:S01]  /*11100*/  @!P3 IMAD.IADD R10, R10, 0x1, -R2.reuse ;  /* 0x000000010a0ab824 */ /* 0x100fe200078e0a02 */
[----:B------:R-:W-:Y:S01]  /*11110*/  ISETP.GT.U32.AND P3, PT, R2, R9, PT ;  /* 0x000000090200720c */ /* 0x000fe20003f64070 */
[--C-:B------:R-:W-:Y:S01]  /*11120*/  @!P4 IMAD.IADD R19, R19, 0x1, -R2.reuse ;  /* 0x000000011313c824 */ /* 0x100fe200078e0a02 */
[----:B------:R-:W-:Y:S01]  /*11130*/  IABS R8, R23 ;  /* 0x0000001700087213 */ /* 0x000fe20000000000 */
[----:B------:R-:W-:Y:S01]  /*11140*/  IMAD.MOV.U32 R25, RZ, RZ, R7 ;  /* 0x000000ffff197224 */ /* 0x000fe200078e0007 */
[----:B------:R-:W-:Y:S01]  /*11150*/  ISETP.GE.AND P4, PT, R17, RZ, PT ;  /* 0x000000ff1100720c */ /* 0x000fe20003f86270 */
[----:B------:R-:W-:Y:S01]  /*11160*/  @!P1 IMAD.IADD R0, R0, 0x1, -R2 ;  /* 0x0000000100009824 */ /* 0x000fe200078e0a02 */
[----:B------:R-:W-:Y:S01]  /*11170*/  ISETP.GE.AND P1, PT, R20, RZ, PT ;  /* 0x000000ff1400720c */ /* 0x000fe20003f26270 */
[----:B------:R-:W-:-:S02]  /*11180*/  IMAD.MOV.U32 R6, RZ, RZ, R10 ;  /* 0x000000ffff067224 */ /* 0x000fc400078e000a */
[----:B------:R-:W-:-:S04]  /*11190*/  IMAD.HI.U32 R21, R3, R8, RZ ;  /* 0x0000000803157227 */ /* 0x000fc800078e00ff */
[----:B------:R-:W-:Y:S01]  /*111a0*/  @!P5 IMAD.MOV R25, RZ, RZ, -R25 ;  /* 0x000000ffff19d224 */ /* 0x000fe200078e0a19 */
[----:B------:R-:W-:Y:S01]  /*111b0*/  ISETP.GT.U32.AND P5, PT, R2, R0, PT ;  /* 0x000000000200720c */ /* 0x000fe20003fa4070 */
[----:B------:R-:W-:Y:S02]  /*111c0*/  @!P2 IMAD.MOV R6, RZ, RZ, -R6 ;  /* 0x000000ffff06a224 */ /* 0x000fe400078e0a06 */
[----:B------:R-:W-:Y:S01]  /*111d0*/  IMAD.MOV R21, RZ, RZ, -R21 ;  /* 0x000000ffff157224 */ /* 0x000fe200078e0a15 */
[----:B------:R-:W-:Y:S01]  /*111e0*/  STL [R1+0x474], R25 ;  /* 0x0004741901007387 */ /* 0x000fe20000100800 */
[--C-:B------:R-:W-:Y:S01]  /*111f0*/  @!P6 IMAD.IADD R16, R16, 0x1, -R2.reuse ;  /* 0x000000011010e824 */ /* 0x100fe200078e0a02 */
[----:B------:R-:W-:Y:S01]  /*11200*/  ISETP.GE.AND P6, PT, R13, RZ, PT ;  /* 0x000000ff0d00720c */ /* 0x000fe20003fc6270 */
[----:B0-----:R-:W-:Y:S01]  /*11210*/  IMAD.MOV.U32 R5, RZ, RZ, R11 ;  /* 0x000000ffff057224 */ /* 0x001fe200078e000b */
[----:B------:R0:W-:Y:S01]  /*11220*/  STL [R1+0x470], R6 ;  /* 0x0004700601007387 */ /* 0x0001e20000100800 */
[----:B------:R-:W-:Y:S01]  /*11230*/  @!P3 IMAD.IADD R9, R9, 0x1, -R2 ;  /* 0x000000010909b824 */ /* 0x000fe200078e0a02 */
[----:B------:R-:W-:Y:S01]  /*11240*/  ISETP.GE.AND P3, PT, R15, RZ, PT ;  /* 0x000000ff0f00720c */ /* 0x000fe20003f66270 */
[----:B------:R-:W-:-:S02]  /*11250*/  VIADD R17, R28, 0xb8 ;  /* 0x000000b81c117836 */ /* 0x000fc40000000000 */
[C---:B------:R-:W-:Y:S01]  /*11260*/  IMAD R8, R2.reuse, R21, R8 ;  /* 0x0000001502087224 */ /* 0x040fe200078e0208 */
[C---:B------:R-:W-:Y:S01]  /*11270*/  ISETP.GT.U32.AND P2, PT, R2.reuse, R9, PT ;  /* 0x000000090200720c */ /* 0x040fe20003f44070 */
[----:B------:R-:W-:Y:S01]  /*11280*/  @!P4 IMAD.MOV R5, RZ, RZ, -R5 ;  /* 0x000000ffff05c224 */ /* 0x000fe200078e0a05 */
[----:B------:R-:W-:Y:S01]  /*11290*/  ISETP.GT.U32.AND P4, PT, R2, R16, PT ;  /* 0x000000100200720c */ /* 0x000fe20003f84070 */
[----:B------:R-:W-:Y:S01]  /*112a0*/  @!P5 IMAD.IADD R0, R0, 0x1, -R2 ;  /* 0x000000010000d824 */ /* 0x000fe200078e0a02 */
[----:B------:R-:W-:Y:S01]  /*112b0*/  IABS R20, R17 ;  /* 0x0000001100147213 */ /* 0x000fe20000000000 */
[----:B0-----:R-:W-:Y:S01]  /*112c0*/  IMAD.MOV.U32 R6, RZ, RZ, R12 ;  /* 0x000000ffff067224 */ /* 0x001fe200078e000c */
[----:B------:R0:W-:Y:S01]  /*112d0*/  STL [R1+0x46c], R5 ;  /* 0x00046c0501007387 */ /* 0x0001e20000100800 */
[----:B------:R-:W-:Y:S01]  /*112e0*/  ISETP.GE.AND P5, PT, R14, RZ, PT ;  /* 0x000000ff0e00720c */ /* 0x000fe20003fa6270 */
[----:B------:R-:W-:Y:S02]  /*112f0*/  VIADD R15, R28, 0xb5 ;  /* 0x000000b51c0f7836 */ /* 0x000fe40000000000 */
[----:B------:R-:W-:Y:S01]  /*11300*/  @!P1 IMAD.MOV R6, RZ, RZ, -R6 ;  /* 0x000000ffff069224 */ /* 0x000fe200078e0a06 */
[----:B------:R-:W-:Y:S01]  /*11310*/  ISETP.GT.U32.AND P1, PT, R2, R8, PT ;  /* 0x000000080200720c */ /* 0x000fe20003f24070 */
[----:B------:R-:W-:-:S03]  /*11320*/  IMAD.HI.U32 R7, R3, R20, RZ ;  /* 0x0000001403077227 */ /* 0x000fc600078e00ff */
[----:B------:R-:W-:Y:S01]  /*11330*/  STL [R1+0x468], R6 ;  /* 0x0004680601007387 */ /* 0x000fe20000100800 */
[----:B0-----:R-:W-:Y:S02]  /*11340*/  IMAD.MOV.U32 R5, RZ, RZ, R19 ;  /* 0x000000ffff057224 */ /* 0x001fe400078e0013 */
[----:B------:R-:W-:Y:S02]  /*11350*/  IMAD.MOV R7, RZ, RZ, -R7 ;  /* 0x000000ffff077224 */ /* 0x000fe400078e0a07 */
[----:B------:R-:W-:Y:S01]  /*11360*/  @!P3 IMAD.MOV R5, RZ, RZ, -R5 ;  /* 0x000000ffff05b224 */ /* 0x000fe200078e0a05 */
[----:B------:R-:W-:Y:S01]  /*11370*/  ISETP.GE.AND P3, PT, R18, RZ, PT ;  /* 0x000000ff1200720c */ /* 0x000fe20003f66270 */
[----:B------:R-:W-:Y:S01]  /*11380*/  @!P4 IMAD.IADD R16, R16, 0x1, -R2 ;  /* 0x000000011010c824 */ /* 0x000fe200078e0a02 */
[----:B------:R-:W-:Y:S01]  /*11390*/  ISETP.GE.AND P4, PT, R17, RZ, PT ;  /* 0x000000ff1100720c */ /* 0x000fe20003f86270 */
[----:B------:R-:W-:Y:S01]  /*113a0*/  IMAD R12, R2, R7, R20 ;  /* 0x00000007020c7224 */ /* 0x000fe200078e0214 */
[----:B------:R0:W-:Y:S01]  /*113b0*/  STL [R1+0x464], R5 ;  /* 0x0004640501007387 */ /* 0x0001e20000100800 */
[----:B------:R-:W-:-:S02]  /*113c0*/  @!P1 IMAD.IADD R8, R8, 0x1, -R2 ;  /* 0x0000000108089824 */ /* 0x000fc400078e0a02 */
[C---:B------:R-:W-:Y:S02]  /*113d0*/  VIADD R17, R28.reuse, 0xb7 ;  /* 0x000000b71c117836 */ /* 0x040fe40000000000 */
[----:B------:R-:W-:Y:S01]  /*113e0*/  @!P2 IMAD.IADD R9, R9, 0x1, -R2 ;  /* 0x000000010909a824 */ /* 0x000fe200078e0a02 */
[----:B------:R-:W-:Y:S01]  /*113f0*/  ISETP.GE.AND P2, PT, R23, RZ, PT ;  /* 0x000000ff1700720c */ /* 0x000fe20003f46270 */
[C---:B------:R-:W-:Y:S01]  /*11400*/  VIADD R20, R28.reuse, 0xb6 ;  /* 0x000000b61c147836 */ /* 0x040fe20000000000 */
[----:B------:R-:W-:Y:S01]  /*11410*/  ISETP.GE.AND P1, PT, R17, RZ, PT ;  /* 0x000000ff1100720c */ /* 0x000fe20003f26270 */
[----:B------:R-:W-:Y:S01]  /*11420*/  VIADD R10, R28, 0xb3 ;  /* 0x000000b31c0a7836 */ /* 0x000fe20000000000 */
[----:B------:R-:W-:Y:S01]  /*11430*/  IABS R17, R17 ;  /* 0x0000001100117213 */ /* 0x000fe20000000000 */
[----:B0-----:R-:W-:Y:S02]  /*11440*/  IMAD.MOV.U32 R5, RZ, RZ, R0 ;  /* 0x000000ffff057224 */ /* 0x001fe400078e0000 */
[----:B------:R-:W-:-:S02]  /*11450*/  IMAD.MOV.U32 R0, RZ, RZ, R16 ;  /* 0x000000ffff007224 */ /* 0x000fc400078e0010 */
[----:B------:R-:W-:Y:S01]  /*11460*/  @!P6 IMAD.MOV R5, RZ, RZ, -R5 ;  /* 0x000000ffff05e224 */ /* 0x000fe200078e0a05 */
[C---:B------:R-:W-:Y:S01]  /*11470*/  ISETP.GT.U32.AND P6, PT, R2.reuse, R8, PT ;  /* 0x000000080200720c */ /* 0x040fe20003fc4070 */
[----:B------:R-:W-:Y:S01]  /*11480*/  @!P5 IMAD.MOV R0, RZ, RZ, -R0 ;  /* 0x000000ffff00d224 */ /* 0x000fe200078e0a00 */
[----:B------:R-:W-:Y:S01]  /*11490*/  ISETP.GT.U32.AND P5, PT, R2, R12, PT ;  /* 0x0000000c0200720c */ /* 0x000fe20003fa4070 */
[C---:B------:R-:W-:Y:S01]  /*114a0*/  VIADD R21, R28.reuse, 0xb4 ;  /* 0x000000b41c157836 */ /* 0x040fe20000000000 */
[----:B------:R0:W-:Y:S01]  /*114b0*/  STL [R1+0x460], R5 ;  /* 0x0004600501007387 */ /* 0x0001e20000100800 */
[C---:B------:R-:W-:Y:S02]  /*114c0*/  VIADD R16, R28.reuse, 0xb2 ;  /* 0x000000b21c107836 */ /* 0x040fe40000000000 */
[----:B------:R-:W-:Y:S01]  /*114d0*/  VIADD R19, R28, 0xae ;  /* 0x000000ae1c137836 */ /* 0x000fe20000000000 */
[----:B------:R-:W-:-:S05]  /*114e0*/  IABS R7, R21 ;  /* 0x0000001500077213 */ /* 0x000fca0000000000 */
[----:B------:R-:W-:Y:S01]  /*114f0*/  @!P6 IMAD.IADD R8, R8, 0x1, -R2 ;  /* 0x000000010808e824 */ /* 0x000fe200078e0a02 */
[----:B------:R-:W-:Y:S01]  /*11500*/  ISETP.GE.AND P6, PT, R15, RZ, PT ;  /* 0x000000ff0f00720c */ /* 0x000fe20003fc6270 */
[----:B0-----:R-:W-:Y:S01]  /*11510*/  IMAD.MOV.U32 R5, RZ, RZ, R9 ;  /* 0x000000ffff057224 */ /* 0x001fe200078e0009 */
[----:B------:R-:W-:Y:S01]  /*11520*/  IABS R15, R15 ;  /* 0x0000000f000f7213 */ /* 0x000fe20000000000 */
[----:B------:R-:W-:-:S04]  /*11530*/  IMAD.HI.U32 R9, R3, R17, RZ ;  /* 0x0000001103097227 */ /* 0x000fc800078e00ff */
[----:B------:R-:W-:Y:S01]  /*11540*/  @!P3 IMAD.MOV R5, RZ, RZ, -R5 ;  /* 0x000000ffff05b224 */ /* 0x000fe200078e0a05 */
[----:B------:R-:W-:Y:S01]  /*11550*/  ISETP.GE.AND P3, PT, R20, RZ, PT ;  /* 0x000000ff1400720c */ /* 0x000fe20003f66270 */
[----:B------:R-:W-:Y:S01]  /*11560*/  IMAD.MOV R9, RZ, RZ, -R9 ;  /* 0x000000ffff097224 */ /* 0x000fe200078e0a09 */
[----:B------:R-:W-:Y:S01]  /*11570*/  IABS R20, R20 ;  /* 0x0000001400147213 */ /* 0x000fe20000000000 */
[----:B------:R-:W-:Y:S01]  /*11580*/  @!P5 IMAD.IADD R12, R12, 0x1, -R2 ;  /* 0x000000010c0cd824 */ /* 0x000fe200078e0a02 */
[----:B------:R0:W-:Y:S01]  /*11590*/  STL [R1+0x45c], R5 ;  /* 0x00045c0501007387 */ /* 0x0001e20000100800 */
[C---:B------:R-:W-:Y:S02]  /*115a0*/  IMAD R17, R2.reuse, R9, R17 ;  /* 0x0000000902117224 */ /* 0x040fe400078e0211 */
[C---:B------:R-:W-:Y:S01]  /*115b0*/  IMAD.HI.U32 R11, R3.reuse, R20, RZ ;  /* 0x00000014030b7227 */ /* 0x040fe200078e00ff */
[----:B------:R-:W-:Y:S01]  /*115c0*/  ISETP.GT.U32.AND P5, PT, R2, R12, PT ;  /* 0x0000000c0200720c */ /* 0x000fe20003fa4070 */
[----:B------:R1:W-:Y:S02]  /*115d0*/  STL [R1+0x458], R0 ;  /* 0x0004580001007387 */ /* 0x0003e40000100800 */
[----:B------:R-:W-:-:S04]  /*115e0*/  IMAD.HI.U32 R13, R3, R15, RZ ;  /* 0x0000000f030d7227 */ /* 0x000fc800078e00ff */
[----:B0-----:R-:W-:Y:S02]  /*115f0*/  IMAD.MOV.U32 R5, RZ, RZ, R8 ;  /* 0x000000ffff057224 */ /* 0x001fe400078e0008 */
[----:B------:R-:W-:Y:S02]  /*11600*/  IMAD.MOV R11, RZ, RZ, -R11 ;  /* 0x000000ffff0b7224 */ /* 0x000fe400078e0a0b */
[----:B------:R-:W-:Y:S01]  /*11610*/  @!P2 IMAD.MOV R5, RZ, RZ, -R5 ;  /* 0x000000ffff05a224 */ /* 0x000fe200078e0a05 */
[C---:B------:R-:W-:Y:S01]  /*11620*/  ISETP.GT.U32.AND P2, PT, R2.reuse, R17, PT ;  /* 0x000000110200720c */ /* 0x040fe20003f44070 */
[----:B------:R-:W-:Y:S01]  /*11630*/  IMAD.MOV R13, RZ, RZ, -R13 ;  /* 0x000000ffff0d7224 */ /* 0x000fe200078e0a0d */
[----:B-1----:R-:W-:Y:S01]  /*11640*/  IABS R0, R10 ;  /* 0x0000000a00007213 */ /* 0x002fe20000000000 */
[C---:B------:R-:W-:Y:S01]  /*11650*/  IMAD R20, R2.reuse, R11, R20 ;  /* 0x0000000b02147224 */ /* 0x040fe200078e0214 */
[----:B------:R0:W-:Y:S01]  /*11660*/  STL [R1+0x454], R5 ;  /* 0x0004540501007387 */ /* 0x0001e20000100800 */
[----:B------:R-:W-:-:S02]  /*11670*/  IMAD R15, R2, R13, R15 ;  /* 0x0000000d020f7224 */ /* 0x000fc400078e020f */
[----:B------:R-:W-:Y:S01]  /*11680*/  @!P5 IMAD.IADD R12, R12, 0x1, -R2 ;  /* 0x000000010c0cd824 */ /* 0x000fe200078e0a02 */
[----:B------:R-:W-:Y:S01]  /*11690*/  ISETP.GT.U32.AND P5, PT, R2, R20, PT ;  /* 0x000000140200720c */ /* 0x000fe20003fa4070 */
[----:B------:R-:W-:-:S04]  /*116a0*/  IMAD.HI.U32 R14, R3, R0, RZ ;  /* 0x00000000030e7227 */ /* 0x000fc800078e00ff */
[----:B------:R-:W-:Y:S01]  /*116b0*/  @!P2 IMAD.IADD R17, R17, 0x1, -R2 ;  /* 0x000000011111a824 */ /* 0x000fe200078e0a02 */
[C---:B------:R-:W-:Y:S01]  /*116c0*/  ISETP.GT.U32.AND P2, PT, R2.reuse, R15, PT ;  /* 0x0000000f0200720c */ /* 0x040fe20003f44070 */
[----:B------:R-:W-:Y:S02]  /*116d0*/  IMAD.MOV R8, RZ, RZ, -R14 ;  /* 0x000000ffff087224 */ /* 0x000fe400078e0a0e */
[----:B0-----:R-:W-:Y:S02]  /*116e0*/  IMAD.MOV.U32 R5, RZ, RZ, R12 ;  /* 0x000000ffff057224 */ /* 0x001fe400078e000c */
[----:B------:R-:W-:Y:S01]  /*116f0*/  IMAD R0, R2, R8, R0 ;  /* 0x0000000802007224 */ /* 0x000fe200078e0200 */
[----:B------:R-:W-:Y:S01]  /*11700*/  IABS R8, R16 ;  /* 0x0000001000087213 */ /* 0x000fe20000000000 */
[----:B------:R-:W-:Y:S01]  /*11710*/  @!P5 IMAD.IADD R20, R20, 0x1, -R2 ;  /* 0x000000011414d824 */ /* 0x000fe200078e0a02 */
[----:B------:R-:W-:Y:S01]  /*11720*/  ISETP.GT.U32.AND P5, PT, R2, R17, PT ;  /* 0x000000110200720c */ /* 0x000fe20003fa4070 */
[----:B------:R-:W-:-:S04]  /*11730*/  IMAD.HI.U32 R9, R3, R7, RZ ;  /* 0x0000000703097227 */ /* 0x000fc800078e00ff */
[----:B------:R-:W-:Y:S01]  /*11740*/  @!P4 IMAD.MOV R5, RZ, RZ, -R5 ;  /* 0x000000ffff05c224 */ /* 0x000fe200078e0a05 */
[C---:B------:R-:W-:Y:S01]  /*11750*/  ISETP.GT.U32.AND P4, PT, R2.reuse, R20, PT ;  /* 0x000000140200720c */ /* 0x040fe20003f84070 */
[----:B------:R-:W-:Y:S02]  /*11760*/  @!P2 IMAD.IADD R15, R15, 0x1, -R2 ;  /* 0x000000010f0fa824 */ /* 0x000fe400078e0a02 */
[----:B------:R-:W-:Y:S01]  /*11770*/  IMAD.MOV R9, RZ, RZ, -R9 ;  /* 0x000000ffff097224 */ /* 0x000fe200078e0a09 */
[----:B------:R0:W-:Y:S01]  /*11780*/  STL [R1+0x444], R5 ;  /* 0x0004440501007387 */ /* 0x0001e20000100800 */
[----:B------:R-:W-:Y:S01]  /*11790*/  IMAD.MOV.U32 R12, RZ, RZ, R8 ;  /* 0x000000ffff0c7224 */ /* 0x000fe200078e0008 */
[C---:B------:R-:W-:Y:S01]  /*117a0*/  ISETP.GT.U32.AND P2, PT, R2.reuse, R15, PT ;  /* 0x0000000f0200720c */ /* 0x040fe20003f44070 */
[----:B------:R-:W-:Y:S01]  /*117b0*/  IMAD R7, R2, R9, R7 ;  /* 0x0000000902077224 */ /* 0x000fe200078e0207 */
[----:B------:R-:W-:Y:S01]  /*117c0*/  IABS R8, R19 ;  /* 0x0000001300087213 */ /* 0x000fe20000000000 */
[----:B------:R-:W-:-:S02]  /*117d0*/  VIADD R9, R28, 0xb1 ;  /* 0x000000b11c097836 */ /* 0x000fc40000000000 */
[----:B------:R-:W-:-:S03]  /*117e0*/  IMAD.HI.U32 R24, R3, R12, RZ ;  /* 0x0000000c03187227 */ /* 0x000fc600078e00ff */
[----:B------:R-:W-:Y:S01]  /*117f0*/  IABS R13, R9 ;  /* 0x00000009000d7213 */ /* 0x000fe20000000000 */
[----:B------:R-:W-:Y:S02]  /*11800*/  IMAD.MOV R24, RZ, RZ, -R24 ;  /* 0x000000ffff187224 */ /* 0x000fe400078e0a18 */
[--C-:B------:R-:W-:Y:S01]  /*11810*/  @!P5 IMAD.IADD R17, R17, 0x1, -R2.reuse ;  /* 0x000000011111d824 */ /* 0x100fe200078e0a02 */
[----:B------:R-:W-:Y:S01]  /*11820*/  ISETP.GT.U32.AND P5, PT, R2, R7, PT ;  /* 0x000000070200720c */ /* 0x000fe20003fa4070 */
[----:B------:R-:W-:Y:S01]  /*11830*/  @!P4 IMAD.IADD R20, R20, 0x1, -R2 ;  /* 0x000000011414c824 */ /* 0x000fe200078e0a02 */
[C---:B------:R-:W-:Y:S01]  /*11840*/  ISETP.GT.U32.AND P4, PT, R2.reuse, R0, PT ;  /* 0x000000000200720c */ /* 0x040fe20003f84070 */
[----:B------:R-:W-:Y:S02]  /*11850*/  IMAD R12, R2, R24, R12 ;  /* 0x00000018020c7224 */ /* 0x000fe400078e020c */
[----:B------:R-:W-:-:S04]  /*11860*/  IMAD.HI.U32 R22, R3, R13, RZ ;  /* 0x0000000d03167227 */ /* 0x000fc800078e00ff */
[----:B------:R-:W-:Y:S01]  /*11870*/  @!P2 IMAD.IADD R15, R15, 0x1, -R2 ;  /* 0x000000010f0fa824 */ /* 0x000fe200078e0a02 */
[----:B------:R-:W-:Y:S01]  /*11880*/  ISETP.GT.U32.AND P2, PT, R2, R12, PT ;  /* 0x0000000c0200720c */ /* 0x000fe20003f44070 */
[----:B0-----:R-:W-:Y:S02]  /*11890*/  IMAD.MOV.U32 R5, RZ, RZ, R17 ;  /* 0x000000ffff057224 */ /* 0x001fe400078e0011 */
[----:B------:R-:W-:Y:S02]  /*118a0*/  VIADD R11, R28, 0xb0 ;  /* 0x000000b01c0b7836 */ /* 0x000fe40000000000 */
[----:B------:R-:W-:Y:S02]  /*118b0*/  IMAD.MOV R22, RZ, RZ, -R22 ;  /* 0x000000ffff167224 */ /* 0x000fe400078e0a16 */
[----:B------:R-:W-:Y:S01]  /*118c0*/  @!P1 IMAD.MOV R5, RZ, RZ, -R5 ;  /* 0x000000ffff059224 */ /* 0x000fe200078e0a05 */
[----:B------:R-:W-:Y:S01]  /*118d0*/  IABS R23, R11 ;  /* 0x0000000b00177213 */ /* 0x000fe20000000000 */
[----:B------:R-:W-:-:S02]  /*118e0*/  IMAD R13, R2, R22, R13 ;  /* 0x00000016020d7224 */ /* 0x000fc400078e020d */
[--C-:B------:R-:W-:Y:S01]  /*118f0*/  @!P5 IMAD.IADD R7, R7, 0x1, -R2.reuse ;  /* 0x000000010707d824 */ /* 0x100fe200078e0a02 */
[----:B------:R0:W-:Y:S01]  /*11900*/  STL [R1+0x440], R5 ;  /* 0x0004400501007387 */ /* 0x0001e20000100800 */
[--C-:B------:R-:W-:Y:S01]  /*11910*/  @!P4 IMAD.IADD R0, R0, 0x1, -R2.reuse ;  /* 0x000000010000c824 */ /* 0x100fe200078e0a02 */
[C---:B------:R-:W-:Y:S01]  /*11920*/  ISETP.GT.U32.AND P5, PT, R2.reuse, R13, PT ;  /* 0x0000000d0200720c */ /* 0x040fe20003fa4070 */
[----:B------:R-:W-:Y:S01]  /*11930*/  IMAD.HI.U32 R22, R3, R23, RZ ;  /* 0x0000001703167227 */ /* 0x000fe200078e00ff */
[----:B------:R-:W-:Y:S02]  /*11940*/  ISETP.GT.U32.AND P1, PT, R2, R7, PT ;  /* 0x000000070200720c */ /* 0x000fe40003f24070 */
[----:B------:R-:W-:Y:S01]  /*11950*/  ISETP.GE.AND P4, PT, R21, RZ, PT ;  /* 0x000000ff1500720c */ /* 0x000fe20003f86270 */
[----:B------:R-:W-:Y:S02]  /*11960*/  VIADD R14, R28, 0xaf ;  /* 0x000000af1c0e7836 */ /* 0x000fe40000000000 */
[----:B------:R-:W-:Y:S01]  /*11970*/  @!P2 IMAD.IADD R12, R12, 0x1, -R2 ;  /* 0x000000010c0ca824 */ /* 0x000fe200078e0a02 */
[----:B------:R-:W-:Y:S01]  /*11980*/  ISETP.GT.U32.AND P2, PT, R2, R0, PT ;  /* 0x000000000200720c */ /* 0x000fe20003f44070 */
[----:B0-----:R-:W-:Y:S01]  /*11990*/  IMAD.MOV.U32 R5, RZ, RZ, R20 ;  /* 0x000000ffff057224 */ /* 0x001fe200078e0014 */
[----:B------:R-:W-:Y:S01]  /*119a0*/  IABS R18, R14 ;  /* 0x0000000e00127213 */ /* 0x000fe20000000000 */
[----:B------:R-:W-:-:S02]  /*119b0*/  IMAD.MOV R22, RZ, RZ, -R22 ;  /* 0x000000ffff167224 */ /* 0x000fc400078e0a16 */
[----:B------:R-:W-:Y:S02]  /*119c0*/  @!P3 IMAD.MOV R5, RZ, RZ, -R5 ;  /* 0x000000ffff05b224 */ /* 0x000fe400078e0a05 */
[C---:B------:R-:W-:Y:S02]  /*119d0*/  IMAD R22, R2.reuse, R22, R23 ;  /* 0x0000001602167224 */ /* 0x040fe400078e0217 */
[----:B------:R-:W-:Y:S01]  /*119e0*/  IMAD.HI.U32 R25, R3, R18, RZ ;  /* 0x0000001203197227 */ /* 0x000fe200078e00ff */
[----:B------:R0:W-:Y:S03]  /*119f0*/  STL [R1+0x43c], R5 ;  /* 0x00043c0501007387 */ /* 0x0001e60000100800 */
[----:B------:R-:W-:Y:S01]  /*11a00*/  @!P5 IMAD.IADD R13, R13, 0x1, -R2 ;  /* 0x000000010d0dd824 */ /* 0x000fe200078e0a02 */
[----:B------:R-:W-:Y:S01]  /*11a10*/  ISETP.GT.U32.AND P5, PT, R2, R12, PT ;  /* 0x0000000c0200720c */ /* 0x000fe20003fa4070 */
[----:B------:R-:W-:-:S03]  /*11a20*/  IMAD.HI.U32 R24, R3, R8, RZ ;  /* 0x0000000803187227 */ /* 0x000fc600078e00ff */
[----:B------:R-:W-:Y:S01]  /*11a30*/  ISETP.GT.U32.AND P3, PT, R2, R13, PT ;  /* 0x0000000d0200720c */ /* 0x000fe20003f64070 */
[----:B------:R-:W-:Y:S02]  /*11a40*/  IMAD.MOV R25, RZ, RZ, -R25 ;  /* 0x000000ffff197224 */ /* 0x000fe400078e0a19 */
[----:B0-----:R-:W-:Y:S02]  /*11a50*/  IMAD.MOV.U32 R5, RZ, RZ, R15 ;  /* 0x000000ffff057224 */ /* 0x001fe400078e000f */
[----:B------:R-:W-:Y:S01]  /*11a60*/  @!P2 IMAD.IADD R0, R0, 0x1, -R2 ;  /* 0x000000010000a824 */ /* 0x000fe200078e0a02 */
[----:B------:R-:W-:Y:S01]  /*11a70*/  ISETP.GE.AND P2, PT, R10, RZ, PT ;  /* 0x000000ff0a00720c */ /* 0x000fe20003f46270 */
[----:B------:R-:W-:Y:S01]  /*11a80*/  @!P6 IMAD.MOV R5, RZ, RZ, -R5 ;  /* 0x000000ffff05e224 */ /* 0x000fe200078e0a05 */
[----:B------:R-:W-:Y:S01]  /*11a90*/  ISETP.GT.U32.AND P6, PT, R2, R22, PT ;  /* 0x000000160200720c */ /* 0x000fe20003fc4070 */
[----:B------:R-:W-:Y:S02]  /*11aa0*/  VIADD R17, R28, 0xad ;  /* 0x000000ad1c117836 */ /* 0x000fe40000000000 */
[----:B------:R-:W-:Y:S01]  /*11ab0*/  IMAD.MOV R24, RZ, RZ, -R24 ;  /* 0x000000ffff187224 */ /* 0x000fe200078e0a18 */
[----:B------:R0:W-:Y:S01]  /*11ac0*/  STL [R1+0x438], R5 ;  /* 0x0004380501007387 */ /* 0x0001e20000100800 */
[----:B------:R-:W-:Y:S01]  /*11ad0*/  IMAD R18, R2, R25, R18 ;  /* 0x0000001902127224 */ /* 0x000fe200078e0212 */
[----:B------:R-:W-:Y:S01]  /*11ae0*/  IABS R20, R17 ;  /* 0x0000001100147213 */ /* 0x000fe20000000000 */
[----:B------:R-:W-:-:S02]  /*11af0*/  @!P1 IMAD.IADD R7, R7, 0x1, -R2 ;  /* 0x0000000107079824 */ /* 0x000fc400078e0a02 */
[C---:B------:R-:W-:Y:S01]  /*11b00*/  IMAD R8, R2.reuse, R24, R8 ;  /* 0x0000001802087224 */ /* 0x040fe200078e0208 */
[----:B------:R-:W-:Y:S01]  /*11b10*/  ISETP.GT.U32.AND P1, PT, R2, R18, PT ;  /* 0x000000120200720c */ /* 0x000fe20003f24070 */
[----:B------:R-:W-:Y:S02]  /*11b20*/  IMAD.MOV.U32 R6, RZ, RZ, R7 ;  /* 0x000000ffff067224 */ /* 0x000fe400078e0007 */
[----:B------:R-:W-:Y:S01]  /*11b30*/  @!P6 IMAD.IADD R22, R22, 0x1, -R2 ;  /* 0x000000011616e824 */ /* 0x000fe200078e0a02 */
[----:B------:R-:W-:Y:S01]  /*11b40*/  ISETP.GE.AND P6, PT, R9, RZ, PT ;  /* 0x000000ff0900720c */ /* 0x000fe20003fc6270 */
[----:B0-----:R-:W-:Y:S02]  /*11b50*/  IMAD.MOV.U32 R5, RZ, RZ, R0 ;  /* 0x000000ffff057224 */ /* 0x001fe400078e0000 */
[----:B------:R-:W-:-:S04]  /*11b60*/  IMAD.HI.U32 R21, R3, R20, RZ ;  /* 0x0000001403157227 */ /* 0x000fc800078e00ff */
[----:B------:R-:W-:Y:S01]  /*11b70*/  @!P5 IMAD.IADD R12, R12, 0x1, -R2 ;  /* 0x000000010c0cd824 */ /* 0x000fe200078e0a02 */
[C---:B------:R-:W-:Y:S01]  /*11b80*/  ISETP.GT.U32.AND P5, PT, R2.reuse, R8, PT ;  /* 0x000000080200720c */ /* 0x040fe20003fa4070 */
[----:B------:R-:W-:Y:S01]  /*11b90*/  @!P4 IMAD.MOV R6, RZ, RZ, -R6 ;  /* 0x000000ffff06c224 */ /* 0x000fe200078e0a06 */
[----:B------:R-:W-:Y:S01]  /*11ba0*/  ISETP.GT.U32.AND P4, PT, R2, R22, PT ;  /* 0x000000160200720c */ /* 0x000fe20003f84070 */
[----:B------:R-:W-:Y:S01]  /*11bb0*/  @!P3 IMAD.IADD R13, R13, 0x1, -R2 ;  /* 0x000000010d0db824 */ /* 0x000fe200078e0a02 */
[----:B------:R-:W-:Y:S01]  /*11bc0*/  ISETP.GE.AND P3, PT, R16, RZ, PT ;  /* 0x000000ff1000720c */ /* 0x000fe20003f66270 */
[----:B------:R-:W-:Y:S01]  /*11bd0*/  @!P2 IMAD.MOV R5, RZ, RZ, -R5 ;  /* 0x000000ffff05a224 */ /* 0x000fe200078e0a05 */
[----:B------:R-:W-:Y:S01]  /*11be0*/  STL [R1+0x428], R6 ;  /* 0x0004280601007387 */ /* 0x000fe20000100800 */
[----:B------:R-:W-:Y:S02]  /*11bf0*/  IMAD.MOV R21, RZ, RZ, -R21 ;  /* 0x000000ffff157224 */ /* 0x000fe400078e0a15 */
        /* <DEDUP_REMOVED lines=9> */
[----:B------:R-:W-:-:S03]  /*11c90*/  IMAD.HI.U32 R16, R3, R10, RZ ;  /* 0x0000000a03107227 */ /* 0x000fc600078e00ff */
[----:B------:R-:W-:Y:S01]  /*11ca0*/  ISETP.GT.U32.AND P2, PT, R2, R8, PT ;  /* 0x000000080200720c */ /* 0x000fe20003f44070 */
[----:B0-----:R-:W-:Y:S02]  /*11cb0*/  IMAD.MOV.U32 R5, RZ, RZ, R13 ;  /* 0x000000ffff057224 */ /* 0x001fe400078e000d */
[----:B------:R-:W-:Y:S01]  /*11cc0*/  @!P3 IMAD.MOV R0, RZ, RZ, -R0 ;  /* 0x000000ffff00b224 */ /* 0x000fe200078e0a00 */
[----:B------:R-:W-:Y:S01]  /*11cd0*/  ISETP.GE.AND P3, PT, R14, RZ, PT ;  /* 0x000000ff0e00720c */ /* 0x000fe20003f66270 */
[----:B------:R-:W-:Y:S01]  /*11ce0*/  @!P6 IMAD.MOV R5, RZ, RZ, -R5 ;  /* 0x000000ffff05e224 */ /* 0x000fe200078e0a05 */
[----:B------:R-:W-:Y:S01]  /*11cf0*/  ISETP.GT.U32.AND P6, PT, R2, R9, PT ;  /* 0x000000090200720c */ /* 0x000fe20003fc4070 */
[----:B------:R-:W-:Y:S01]  /*11d00*/  IMAD.MOV R7, RZ, RZ, -R16 ;  /* 0x000000ffff077224 */ /* 0x000fe200078e0a10 */
[----:B------:R0:W-:Y:S01]  /*11d10*/  STL [R1+0x404], R0 ;  /* 0x0004040001007387 */ /* 0x0001e20000100800 */
[----:B------:R-:W-:Y:S01]  /*11d20*/  @!P4 IMAD.IADD R22, R22, 0x1, -R2 ;  /* 0x000000011616c824 */ /* 0x000fe200078e0a02 */
[----:B------:R-:W-:Y:S01]  /*11d30*/  ISETP.GE.AND P4, PT, R19, RZ, PT ;  /* 0x000000ff1300720c */ /* 0x000fe20003f86270 */
[----:B------:R-:W-:Y:S01]  /*11d40*/  IMAD R10, R2, R7, R10 ;  /* 0x00000007020a7224 */ /* 0x000fe200078e020a */
[----:B------:R1:W-:Y:S01]  /*11d50*/  STL [R1+0x400], R5 ;  /* 0x0004000501007387 */ /* 0x0003e20000100800 */
[----:B------:R-:W-:-:S02]  /*11d60*/  @!P5 IMAD.IADD R18, R18, 0x1, -R2 ;  /* 0x000000011212d824 */ /* 0x000fc400078e0a02 */
[----:B------:R-:W-:Y:S01]  /*11d70*/  VIADD R7, R28, 0xaa ;  /* 0x000000aa1c077836 */ /* 0x000fe20000000000 */
[----:B------:R-:W-:Y:S01]  /*11d80*/  ISETP.GT.U32.AND P5, PT, R2, R10, PT ;  /* 0x0000000a0200720c */ /* 0x000fe20003fa4070 */
[--C-:B------:R-:W-:Y:S01]  /*11d90*/  @!P2 IMAD.IADD R8, R8, 0x1, -R2.reuse ;  /* 0x000000010808a824 */ /* 0x100fe200078e0a02 */
[----:B------:R-:W-:Y:S01]  /*11da0*/  ISETP.GE.AND P2, PT, R17, RZ, PT ;  /* 0x000000ff1100720c */ /* 0x000fe20003f46270 */
[C---:B0-----:R-:W-:Y:S01]  /*11db0*/  VIADD R0, R28.reuse, 0xab ;  /* 0x000000ab1c007836 */ /* 0x041fe20000000000 */
[----:B------:R-:W-:Y:S01]  /*11dc0*/  IABS R19, R7 ;  /* 0x0000000700137213 */ /* 0x000fe20000000000 */
[----:B------:R-:W-:Y:S01]  /*11dd0*/  @!P6 IMAD.IADD R9, R9, 0x1, -R2 ;  /* 0x000000010909e824 */ /* 0x000fe200078e0a02 */
[----:B------:R-:W-:Y:S01]  /*11de0*/  ISETP.GE.AND P6, PT, R15, RZ, PT ;  /* 0x000000ff0f00720c */ /* 0x000fe20003fc6270 */
[----:B-1----:R-:W-:Y:S01]  /*11df0*/  IMAD.MOV.U32 R5, RZ, RZ, R22 ;  /* 0x000000ffff057224 */ /* 0x002fe200078e0016 */
[----:B------:R-:W-:Y:S01]  /*11e00*/  IABS R16, R0 ;  /* 0x0000000000107213 */ /* 0x000fe20000000000 */
[----:B------:R-:W-:-:S02]  /*11e10*/  VIADD R13, R28, 0xa6 ;  /* 0x000000a61c0d7836 */ /* 0x000fc40000000000 */
[----:B------:R-:W-:Y:S01]  /*11e20*/  @!P1 IMAD.MOV R5, RZ, RZ, -R5 ;  /* 0x000000ffff059224 */ /* 0x000fe200078e0a05 */
[----:B------:R-:W-:Y:S01]  /*11e30*/  ISETP.GT.U32.AND P1, PT, R2, R9, PT ;  /* 0x000000090200720c */ /* 0x000fe20003f24070 */
[----:B------:R-:W-:-:S03]  /*11e40*/  IMAD.HI.U32 R11, R3, R16, RZ ;  /* 0x00000010030b7227 */ /* 0x000fc600078e00ff */
[----:B------:R0:W-:Y:S01]  /*11e50*/  STL [R1+0x244], R5 ;  /* 0x0002440501007387 */ /* 0x0001e20000100800 */
[----:B------:R-:W-:Y:S02]  /*11e60*/  IMAD.MOV R11, RZ, RZ, -R11 ;  /* 0x000000ffff0b7224 */ /* 0x000fe400078e0a0b */
[----:B------:R-:W-:Y:S01]  /*11e70*/  @!P5 IMAD.IADD R10, R10, 0x1, -R2 ;  /* 0x000000010a0ad824 */ /* 0x000fe200078e0a02 */
[----:B------:R-:W-:Y:S01]  /*11e80*/  ISETP.GE.AND P5, PT, R0, RZ, PT ;  /* 0x000000ff0000720c */ /* 0x000fe20003fa6270 */
[----:B------:R-:W-:Y:S02]  /*11e90*/  IMAD R16, R2, R11, R16 ;  /* 0x0000000b02107224 */ /* 0x000fe400078e0210 */
[----:B------:R-:W-:-:S04]  /*11ea0*/  IMAD.HI.U32 R0, R3, R19, RZ ;  /* 0x0000001303007227 */ /* 0x000fc800078e00ff */
[----:B0-----:R-:W-:Y:S02]  /*11eb0*/  IMAD.MOV.U32 R5, RZ, RZ, R18 ;  /* 0x000000ffff057224 */ /* 0x001fe400078e0012 */
[----:B------:R-:W-:Y:S01]  /*11ec0*/  @!P1 IMAD.IADD R9, R9, 0x1, -R2 ;  /* 0x0000000109099824 */ /* 0x000fe200078e0a02 */
[C---:B------:R-:W-:Y:S01]  /*11ed0*/  ISETP.GT.U32.AND P1, PT, R2.reuse, R16, PT ;  /* 0x000000100200720c */ /* 0x040fe20003f24070 */
[----:B------:R-:W-:Y:S01]  /*11ee0*/  @!P3 IMAD.MOV R5, RZ, RZ, -R5 ;  /* 0x000000ffff05b224 */ /* 0x000fe200078e0a05 */
[----:B------:R-:W-:Y:S01]  /*11ef0*/  ISETP.GT.U32.AND P3, PT, R2, R10, PT ;  /* 0x0000000a0200720c */ /* 0x000fe20003f64070 */
[----:B------:R-:W-:-:S03]  /*11f00*/  IMAD.MOV R0, RZ, RZ, -R0 ;  /* 0x000000ffff007224 */ /* 0x000fc600078e0a00 */
[----:B------:R0:W-:Y:S01]  /*11f10*/  STL [R1+0x23c], R5 ;  /* 0x00023c0501007387 */ /* 0x0001e20000100800 */
[----:B------:R-:W-:Y:S02]  /*11f20*/  IMAD R19, R2, R0, R19 ;  /* 0x0000000002137224 */ /* 0x000fe400078e0213 */
[----:B------:R-:W-:-:S04]  /*11f30*/  VIADD R0, R28, 0xa7 ;  /* 0x000000a71c007836 */ /* 0x000fc80000000000 */
[--C-:B------:R-:W-:Y:S01]  /*11f40*/  @!P1 IMAD.IADD R16, R16, 0x1, -R2.reuse ;  /* 0x0000000110109824 */ /* 0x100fe200078e0a02 */
[----:B------:R-:W-:Y:S01]  /*11f50*/  IABS R11, R0 ;  /* 0x00000000000b7213 */ /* 0x000fe20000000000 */
[----:B------:R-:W-:Y:S01]  /*11f60*/  @!P3 IMAD.IADD R10, R10, 0x1, -R2 ;  /* 0x000000010a0ab824 */ /* 0x000fe200078e0a02 */
[C---:B------:R-:W-:Y:S01]  /*11f70*/  ISETP.GT.U32.AND P3, PT, R2.reuse, R19, PT ;  /* 0x000000130200720c */ /* 0x040fe20003f64070 */
[----:B0-----:R-:W-:Y:S01]  /*11f80*/  IMAD.MOV.U32 R5, RZ, RZ, R8 ;  /* 0x000000ffff057224 */ /* 0x001fe200078e0008 */
[----:B------:R-:W-:Y:S01]  /*11f90*/  ISETP.GT.U32.AND P1, PT, R2, R16, PT ;  /* 0x000000100200720c */ /* 0x000fe20003f24070 */
[C---:B------:R-:W-:Y:S02]  /*11fa0*/  VIADD R8, R28.reuse, 0xa9 ;  /* 0x000000a91c087836 */ /* 0x040fe40000000000 */
[----:B------:R-:W-:Y:S01]  /*11fb0*/  @!P4 IMAD.MOV R5, RZ, RZ, -R5 ;  /* 0x000000ffff05c224 */ /* 0x000fe200078e0a05 */
[----:B------:R-:W-:Y:S01]  /*11fc0*/  ISETP.GE.AND P4, PT, R7, RZ, PT ;  /* 0x000000ff0700720c */ /* 0x000fe20003f86270 */
[----:B------:R-:W-:Y:S01]  /*11fd0*/  VIADD R7, R28, 0xa8 ;  /* 0x000000a81c077836 */ /* 0x000fe20000000000 */
[----:B------:R-:W-:-:S02]  /*11fe0*/  IABS R17, R8 ;  /* 0x0000000800117213 */ /* 0x000fc40000000000 */
[----:B------:R0:W-:Y:S02]  /*11ff0*/  STL [R1+0x360], R5 ;  /* 0x0003600501007387 */ /* 0x0001e40000100800 */
[----:B------:R-:W-:Y:S01]  /*12000*/  IABS R14, R7 ;  /* 0x00000007000e7213 */ /* 0x000fe20000000000 */
[----:B------:R-:W-:-:S04]  /*12010*/  IMAD.HI.U32 R12, R3, R17, RZ ;  /* 0x00000011030c7227 */ /* 0x000fc800078e00ff */
[----:B------:R-:W-:Y:S02]  /*12020*/  IMAD.MOV R12, RZ, RZ, -R12 ;  /* 0x000000ffff0c7224 */ /* 0x000fe400078e0a0c */
[--C-:B------:R-:W-:Y:S02]  /*12030*/  @!P3 IMAD.IADD R19, R19, 0x1, -R2.reuse ;  /* 0x000000011313b824 */ /* 0x100fe400078e0a02 */
[----:B0-----:R-:W-:Y:S02]  /*12040*/  IMAD.MOV.U32 R5, RZ, RZ, R9 ;  /* 0x000000ffff057224 */ /* 0x001fe400078e0009 */
[C---:B------:R-:W-:Y:S01]  /*12050*/  IMAD R17, R2.reuse, R12, R17 ;  /* 0x0000000c02117224 */ /* 0x040fe200078e0211 */
[----:B------:R-:W-:Y:S01]  /*12060*/  ISETP.GT.U32.AND P3, PT, R2, R19, PT ;  /* 0x000000130200720c */ /* 0x000fe20003f64070 */
[----:B------:R-:W-:Y:S01]  /*12070*/  @!P2 IMAD.MOV R5, RZ, RZ, -R5 ;  /* 0x000000ffff05a224 */ /* 0x000fe200078e0a05 */
[----:B------:R-:W-:Y:S01]  /*12080*/  ISETP.GE.AND P2, PT, R8, RZ, PT ;  /* 0x000000ff0800720c */ /* 0x000fe20003f46270 */
[----:B------:R-:W-:Y:S01]  /*12090*/  @!P1 IMAD.IADD R16, R16, 0x1, -R2 ;  /* 0x0000000110109824 */ /* 0x000fe200078e0a02 */
[----:B------:R-:W-:Y:S01]  /*120a0*/  ISETP.GT.U32.AND P1, PT, R2, R17, PT ;  /* 0x000000110200720c */ /* 0x000fe20003f24070 */
[C---:B------:R-:W-:Y:S01]  /*120b0*/  IMAD.HI.U32 R9, R3.reuse, R14, RZ ;  /* 0x0000000e03097227 */ /* 0x040fe200078e00ff */
[----:B------:R0:W-:Y:S03]  /*120c0*/  STL [R1+0x3f4], R5 ;  /* 0x0003f40501007387 */ /* 0x0001e60000100800 */
[----:B------:R-:W-:-:S04]  /*120d0*/  IMAD.HI.U32 R8, R3, R11, RZ ;  /* 0x0000000b03087227 */ /* 0x000fc800078e00ff */
[----:B------:R-:W-:Y:S02]  /*120e0*/  IMAD.MOV R9, RZ, RZ, -R9 ;  /* 0x000000ffff097224 */ /* 0x000fe400078e0a09 */
[----:B------:R-:W-:Y:S02]  /*120f0*/  IMAD.MOV R8, RZ, RZ, -R8 ;  /* 0x000000ffff087224 */ /* 0x000fe400078e0a08 */
[----:B0-----:R-:W-:Y:S02]  /*12100*/  IMAD.MOV.U32 R5, RZ, RZ, R10 ;  /* 0x000000ffff057224 */ /* 0x001fe400078e000a */
[C---:B------:R-:W-:Y:S02]  /*12110*/  IMAD R14, R2.reuse, R9, R14 ;  /* 0x00000009020e7224 */ /* 0x040fe400078e020e */
[----:B------:R-:W-:Y:S01]  /*12120*/  @!P6 IMAD.MOV R5, RZ, RZ, -R5 ;  /* 0x000000ffff05e224 */ /* 0x000fe200078e0a05 */
[----:B------:R-:W-:Y:S01]  /*12130*/  ISETP.GE.AND P6, PT, R7, RZ, PT ;  /* 0x000000ff0700720c */ /* 0x000fe20003fc6270 */
[C---:B------:R-:W-:Y:S01]  /*12140*/  IMAD R11, R2.reuse, R8, R11 ;  /* 0x00000008020b7224 */ /* 0x040fe200078e020b */
[----:B------:R-:W-:Y:S01]  /*12150*/  IABS R8, R13 ;  /* 0x0000000d00087213 */ /* 0x000fe20000000000 */
[--C-:B------:R-:W-:Y:S01]  /*12160*/  @!P1 IMAD.IADD R17, R17, 0x1, -R2.reuse ;  /* 0x0000000111119824 */ /* 0x100fe200078e0a02 */
[----:B------:R0:W-:Y:S01]  /*12170*/  STL [R1+0x3fc], R5 ;  /* 0x0003fc0501007387 */ /* 0x0001e20000100800 */
[----:B------:R-:W-:Y:S01]  /*12180*/  @!P3 IMAD.IADD R19, R19, 0x1, -R2 ;  /* 0x000000011313b824 */ /* 0x000fe200078e0a02 */
[----:B------:R-:W-:Y:S01]  /*12190*/  ISETP.GT.U32.AND P3, PT, R2, R14, PT ;  /* 0x0000000e0200720c */ /* 0x000fe20003f64070 */
[----:B------:R-:W-:Y:S01]  /*121a0*/  VIADD R7, R28, 0xa5 ;  /* 0x000000a51c077836 */ /* 0x000fe20000000000 */
[----:B------:R-:W-:Y:S01]  /*121b0*/  ISETP.GT.U32.AND P1, PT, R2, R11, PT ;  /* 0x0000000b0200720c */ /* 0x000fe20003f24070 */
[----:B------:R-:W-:-:S02]  /*121c0*/  VIADD R9, R28, 0xa4 ;  /* 0x000000a41c097836 */ /* 0x000fc40000000000 */
        /* <DEDUP_REMOVED lines=11> */
[----:B------:R-:W-:-:S03]  /*12280*/  @!P1 IMAD.IADD R11, R11, 0x1, -R2 ;  /* 0x000000010b0b9824 */ /* 0x000fc600078e0a02 */
[C---:B------:R-:W-:Y:S02]  /*12290*/  ISETP.GT.U32.AND P3, PT, R2.reuse, R14, PT ;  /* 0x0000000e0200720c */ /* 0x040fe40003f64070 */
[----:B------:R-:W-:-:S03]  /*122a0*/  ISETP.GT.U32.AND P1, PT, R2, R11, PT ;  /* 0x0000000b0200720c */ /* 0x000fc60003f24070 */
        /* <DEDUP_REMOVED lines=9> */
[----:B------:R-:W-:Y:S02]  /*12340*/  IMAD.MOV R19, RZ, RZ, -R19 ;  /* 0x000000ffff137224 */ /* 0x000fe400078e0a13 */
[----:B------:R-:W-:-:S04]  /*12350*/  IMAD.HI.U32 R16, R3, R12, RZ ;  /* 0x0000000c03107227 */ /* 0x000fc800078e00ff */
[----:B------:R-:W-:Y:S02]  /*12360*/  IMAD.MOV R8, RZ, RZ, -R8 ;  /* 0x000000ffff087224 */ /* 0x000fe400078e0a08 */
[----:B0-----:R-:W-:Y:S02]  /*12370*/  IMAD.MOV.U32 R5, RZ, RZ, R17 ;  /* 0x000000ffff057224 */ /* 0x001fe400078e0011 */
[--C-:B------:R-:W-:Y:S01]  /*12380*/  @!P3 IMAD.IADD R14, R14, 0x1, -R2.reuse ;  /* 0x000000010e0eb824 */ /* 0x100fe200078e0a02 */
[----:B------:R-:W-:Y:S01]  /*12390*/  ISETP.GE.AND P3, PT, R13, RZ, PT ;  /* 0x000000ff0d00720c */ /* 0x000fe20003f66270 */
[----:B------:R-:W-:Y:S02]  /*123a0*/  @!P5 IMAD.IADD R0, R0, 0x1, -R2 ;  /* 0x000000010000d824 */ /* 0x000fe400078e0a02 */
[----:B------:R-:W-:Y:S02]  /*123b0*/  @!P2 IMAD.MOV R5, RZ, RZ, -R5 ;  /* 0x000000ffff05a224 */ /* 0x000fe400078e0a05 */
[C---:B------:R-:W-:Y:S01]  /*123c0*/  IMAD R13, R2.reuse, R19, R18 ;  /* 0x00000013020d7224 */ /* 0x040fe200078e0212 */
[C---:B------:R-:W-:Y:S01]  /*123d0*/  ISETP.GT.U32.AND P5, PT, R2.reuse, R0, PT ;  /* 0x000000000200720c */ /* 0x040fe20003fa4070 */
        /* <DEDUP_REMOVED lines=112> */
[----:B0-----:R-:W-:-:S02]  /*12ae0*/  IMAD.MOV.U32 R5, RZ, RZ, R11 ;  /* 0x000000ffff057224 */ /* 0x001fc400078e000b */
[----:B------:R-:W-:Y:S02]  /*12af0*/  @!P4 IMAD.IADD R0, R0, 0x1, -R2 ;  /* 0x000000010000c824 */ /* 0x000fe400078e0a02 */
[C---:B------:R-:W-:Y:S02]  /*12b00*/  IMAD R16, R2.reuse, R19, R16 ;  /* 0x0000001302107224 */ /* 0x040fe400078e0210 */
[----:B------:R-:W-:Y:S01]  /*12b10*/  @!P1 IMAD.MOV R5, RZ, RZ, -R5 ;  /* 0x000000ffff059224 */ /* 0x000fe200078e0a05 */
[----:B------:R-:W-:Y:S01]  /*12b20*/  ISETP.GT.U32.AND P1, PT, R2, R0, PT ;  /* 0x000000000200720c */ /* 0x000fe20003f24070 */
[----:B------:R-:W-:Y:S02]  /*12b30*/  VIADD R17, R28, 0x99 ;  /* 0x000000991c117836 */ /* 0x000fe40000000000 */
[----:B------:R-:W-:Y:S01]  /*12b40*/  IMAD.HI.U32 R21, R3, R18, RZ ;  /* 0x0000001203157227 */ /* 0x000fe200078e00ff */
[----:B------:R0:W-:Y:S02]  /*12b50*/  STL [R1+0x3cc], R5 ;  /* 0x0003cc0501007387 */ /* 0x0001e40000100800 */
[----:B------:R-:W-:Y:S01]  /*12b60*/  IABS R20, R17 ;  /* 0x0000001100147213 */ /* 0x000fe20000000000 */
[----:B------:R-:W-:Y:S01]  /*12b70*/  @!P6 IMAD.MOV R10, RZ, RZ, -R10 ;  /* 0x000000ffff0ae224 */ /* 0x000fe200078e0a0a */
[----:B------:R-:W-:Y:S01]  /*12b80*/  ISETP.GT.U32.AND P6, PT, R2, R16, PT ;  /* 0x000000100200720c */ /* 0x000fe20003fc4070 */
[----:B------:R-:W-:-:S02]  /*12b90*/  IMAD.MOV R21, RZ, RZ, -R21 ;  /* 0x000000ffff157224 */ /* 0x000fc400078e0a15 */
[----:B------:R-:W-:Y:S01]  /*12ba0*/  IMAD.MOV.U32 R6, RZ, RZ, R9 ;  /* 0x000000ffff067224 */ /* 0x000fe200078e0009 */
[----:B------:R1:W-:Y:S01]  /*12bb0*/  STL [R1+0x3c4], R10 ;  /* 0x0003c40a01007387 */ /* 0x0003e20000100800 */
[----:B------:R-:W-:Y:S01]  /*12bc0*/  @!P2 IMAD.IADD R7, R7, 0x1, -R2 ;  /* 0x000000010707a824 */ /* 0x000fe200078e0a02 */
[----:B------:R-:W-:Y:S01]  /*12bd0*/  ISETP.GE.AND P2, PT, R12, RZ, PT ;  /* 0x000000ff0c00720c */ /* 0x000fe20003f46270 */
[----:B0-----:R-:W-:Y:S02]  /*12be0*/  IMAD.MOV.U32 R5, RZ, RZ, R8 ;  /* 0x000000ffff057224 */ /* 0x001fe400078e0008 */
[----:B------:R-:W-:Y:S01]  /*12bf0*/  @!P5 IMAD.MOV R6, RZ, RZ, -R6 ;  /* 0x000000ffff06d224 */ /* 0x000fe200078e0a06 */
[----:B------:R-:W-:Y:S01]  /*12c00*/  ISETP.GE.AND P5, PT, R13, RZ, PT ;  /* 0x000000ff0d00720c */ /* 0x000fe20003fa6270 */
[C---:B------:R-:W-:Y:S01]  /*12c10*/  IMAD R18, R2.reuse, R21, R18 ;  /* 0x0000001502127224 */ /* 0x040fe200078e0212 */
[----:B------:R-:W-:Y:S01]  /*12c20*/  ISETP.GT.U32.AND P4, PT, R2, R7, PT ;  /* 0x000000070200720c */ /* 0x000fe20003f84070 */
[----:B------:R-:W-:Y:S01]  /*12c30*/  IMAD.HI.U32 R8, R3, R20, RZ ;  /* 0x0000001403087227 */ /* 0x000fe200078e00ff */
[----:B------:R-:W-:Y:S03]  /*12c40*/  STL [R1+0x3c0], R6 ;  /* 0x0003c00601007387 */ /* 0x000fe60000100800 */
[----:B------:R-:W-:Y:S01]  /*12c50*/  @!P3 IMAD.MOV R5, RZ, RZ, -R5 ;  /* 0x000000ffff05b224 */ /* 0x000fe200078e0a05 */
[----:B------:R-:W-:Y:S01]  /*12c60*/  ISETP.GE.AND P3, PT, R14, RZ, PT ;  /* 0x000000ff0e00720c */ /* 0x000fe20003f66270 */
[----:B------:R-:W-:Y:S01]  /*12c70*/  @!P1 IMAD.IADD R0, R0, 0x1, -R2 ;  /* 0x0000000100009824 */ /* 0x000fe200078e0a02 */
[----:B------:R-:W-:Y:S01]  /*12c80*/  ISETP.GT.U32.AND P1, PT, R2, R18, PT ;  /* 0x000000120200720c */ /* 0x000fe20003f24070 */
[----:B------:R-:W-:Y:S01]  /*12c90*/  IMAD.MOV R8, RZ, RZ, -R8 ;  /* 0x000000ffff087224 */ /* 0x000fe200078e0a08 */
[----:B------:R0:W-:Y:S01]  /*12ca0*/  STL [R1+0x3bc], R5 ;  /* 0x0003bc0501007387 */ /* 0x0001e20000100800 */
[----:B------:R-:W-:-:S02]  /*12cb0*/  @!P6 IMAD.IADD R16, R16, 0x1, -R2 ;  /* 0x000000011010e824 */ /* 0x000fc400078e0a02 */
[----:B------:R-:W-:Y:S02]  /*12cc0*/  IMAD R8, R2, R8, R20 ;  /* 0x0000000802087224 */ /* 0x000fe400078e0214 */
[----:B------:R-:W-:Y:S01]  /*12cd0*/  VIADD R9, R28, 0x98 ;  /* 0x000000981c097836 */ /* 0x000fe20000000000 */
[----:B------:R-:W-:Y:S01]  /*12ce0*/  ISETP.GT.U32.AND P6, PT, R2, R16, PT ;  /* 0x000000100200720c */ /* 0x000fe20003fc4070 */
[----:B------:R-:W-:Y:S01]  /*12cf0*/  @!P4 IMAD.IADD R7, R7, 0x1, -R2 ;  /* 0x000000010707c824 */ /* 0x000fe200078e0a02 */
[----:B------:R-:W-:Y:S01]  /*12d00*/  ISETP.GE.AND P4, PT, R15, RZ, PT ;  /* 0x000000ff0f00720c */ /* 0x000fe20003f86270 */
[----:B-1----:R-:W-:Y:S01]  /*12d10*/  VIADD R10, R28, 0x97 ;  /* 0x000000971c0a7836 */ /* 0x002fe20000000000 */
[----:B------:R-:W-:Y:S01]  /*12d20*/  IABS R14, R9 ;  /* 0x00000009000e7213 */ /* 0x000fe20000000000 */
[----:B0-----:R-:W-:Y:S02]  /*12d30*/  IMAD.MOV.U32 R5, RZ, RZ, R0 ;  /* 0x000000ffff057224 */ /* 0x001fe400078e0000 */
[----:B------:R-:W-:Y:S01]  /*12d40*/  @!P1 IMAD.IADD R18, R18, 0x1, -R2 ;  /* 0x0000000112129824 */ /* 0x000fe200078e0a02 */
[----:B------:R-:W-:Y:S01]  /*12d50*/  IABS R12, R10 ;  /* 0x0000000a000c7213 */ /* 0x000fe20000000000 */
[----:B------:R-:W-:Y:S01]  /*12d60*/  @!P5 IMAD.MOV R5, RZ, RZ, -R5 ;  /* 0x000000ffff05d224 */ /* 0x000fe200078e0a05 */
[C---:B------:R-:W-:Y:S01]  /*12d70*/  ISETP.GT.U32.AND P5, PT, R2.reuse, R8, PT ;  /* 0x000000080200720c */ /* 0x040fe20003fa4070 */
[----:B------:R-:W-:Y:S01]  /*12d80*/  IMAD.MOV.U32 R6, RZ, RZ, R7 ;  /* 0x000000ffff067224 */ /* 0x000fe200078e0007 */
[----:B------:R-:W-:Y:S01]  /*12d90*/  ISETP.GT.U32.AND P1, PT, R2, R18, PT ;  /* 0x000000120200720c */ /* 0x000fe20003f24070 */
[----:B------:R-:W-:-:S04]  /*12da0*/  IMAD.HI.U32 R7, R3, R14, RZ ;  /* 0x0000000e03077227 */ /* 0x000fc800078e00ff */
[----:B------:R-:W-:Y:S01]  /*12db0*/  @!P2 IMAD.MOV R6, RZ, RZ, -R6 ;  /* 0x000000ffff06a224 */ /* 0x000fe200078e0a06 */
[----:B------:R-:W-:Y:S01]  /*12dc0*/  ISETP.GE.AND P2, PT, R17, RZ, PT ;  /* 0x000000ff1100720c */ /* 0x000fe20003f46270 */
[--C-:B------:R-:W-:Y:S01]  /*12dd0*/  @!P6 IMAD.IADD R16, R16, 0x1, -R2.reuse ;  /* 0x000000011010e824 */ /* 0x100fe200078e0a02 */
[----:B------:R-:W-:Y:S01]  /*12de0*/  ISETP.GE.AND P6, PT, R9, RZ, PT ;  /* 0x000000ff0900720c */ /* 0x000fe20003fc6270 */
[----:B------:R-:W-:Y:S01]  /*12df0*/  IMAD.MOV R7, RZ, RZ, -R7 ;  /* 0x000000ffff077224 */ /* 0x000fe200078e0a07 */
[----:B------:R-:W-:Y:S01]  /*12e00*/  STL [R1+0x3a0], R6 ;  /* 0x0003a00601007387 */ /* 0x000fe20000100800 */
[----:B------:R-:W-:Y:S02]  /*12e10*/  @!P5 IMAD.IADD R8, R8, 0x1, -R2 ;  /* 0x000000010808d824 */ /* 0x000fe400078e0a02 */
[----:B------:R-:W-:Y:S01]  /*12e20*/  VIADD R0, R28, 0x96 ;  /* 0x000000961c007836 */ /* 0x000fe20000000000 */
[----:B------:R0:W-:Y:S01]  /*12e30*/  STL [R1+0x39c], R5 ;  /* 0x00039c0501007387 */ /* 0x0001e20000100800 */
[C---:B------:R-:W-:Y:S01]  /*12e40*/  IMAD R14, R2.reuse, R7, R14 ;  /* 0x00000007020e7224 */ /* 0x040fe200078e020e */
[----:B------:R-:W-:Y:S01]  /*12e50*/  ISETP.GT.U32.AND P5, PT, R2, R8, PT ;  /* 0x000000080200720c */ /* 0x000fe20003fa4070 */
[----:B------:R-:W-:Y:S01]  /*12e60*/  IMAD.HI.U32 R9, R3, R12, RZ ;  /* 0x0000000c03097227 */ /* 0x000fe200078e00ff */
[----:B------:R-:W-:-:S03]  /*12e70*/  IABS R11, R0 ;  /* 0x00000000000b7213 */ /* 0x000fc60000000000 */
[----:B------:R-:W-:Y:S01]  /*12e80*/  @!P1 IMAD.IADD R18, R18, 0x1, -R2 ;  /* 0x0000000112129824 */ /* 0x000fe200078e0a02 */
[----:B------:R-:W-:Y:S01]  /*12e90*/  ISETP.GE.AND P1, PT, R10, RZ, PT ;  /* 0x000000ff0a00720c */ /* 0x000fe20003f26270 */
[----:B------:R-:W-:Y:S02]  /*12ea0*/  IMAD.MOV R9, RZ, RZ, -R9 ;  /* 0x000000ffff097224 */ /* 0x000fe400078e0a09 */
[----:B0-----:R-:W-:Y:S02]  /*12eb0*/  IMAD.MOV.U32 R5, RZ, RZ, R16 ;  /* 0x000000ffff057224 */ /* 0x001fe400078e0010 */
[----:B------:R-:W-:-:S04]  /*12ec0*/  IMAD.HI.U32 R13, R3, R11, RZ ;  /* 0x0000000b030d7227 */ /* 0x000fc800078e00ff */
[----:B------:R-:W-:Y:S01]  /*12ed0*/  @!P3 IMAD.MOV R5, RZ, RZ, -R5 ;  /* 0x000000ffff05b224 */ /* 0x000fe200078e0a05 */
[C---:B------:R-:W-:Y:S01]  /*12ee0*/  ISETP.GT.U32.AND P3, PT, R2.reuse, R14, PT ;  /* 0x0000000e0200720c */ /* 0x040fe20003f64070 */
[----:B------:R-:W-:Y:S02]  /*12ef0*/  IMAD R12, R2, R9, R12 ;  /* 0x00000009020c7224 */ /* 0x000fe400078e020c */
[----:B------:R-:W-:Y:S01]  /*12f00*/  IMAD.MOV R13, RZ, RZ, -R13 ;  /* 0x000000ffff0d7224 */ /* 0x000fe200078e0a0d */
[----:B------:R0:W-:Y:S01]  /*12f10*/  STL [R1+0x368], R5 ;  /* 0x0003680501007387 */ /* 0x0001e20000100800 */
[----:B------:R-:W-:Y:S01]  /*12f20*/  @!P5 IMAD.IADD R8, R8, 0x1, -R2 ;  /* 0x000000010808d824 */ /* 0x000fe200078e0a02 */
[----:B------:R-:W-:Y:S01]  /*12f30*/  ISETP.GT.U32.AND P5, PT, R2, R12, PT ;  /* 0x0000000c0200720c */ /* 0x000fe20003fa4070 */
[----:B------:R-:W-:Y:S02]  /*12f40*/  VIADD R17, R28, 0x95 ;  /* 0x000000951c117836 */ /* 0x000fe40000000000 */
[----:B------:R-:W-:-:S02]  /*12f50*/  IMAD R11, R2, R13, R11 ;  /* 0x0000000d020b7224 */ /* 0x000fc400078e020b */
[----:B------:R-:W-:Y:S01]  /*12f60*/  VIADD R10, R28, 0x94 ;  /* 0x000000941c0a7836 */ /* 0x000fe20000000000 */
[----:B------:R-:W-:Y:S01]  /*12f70*/  IABS R7, R17 ;  /* 0x0000001100077213 */ /* 0x000fe20000000000 */
[----:B------:R-:W-:Y:S02]  /*12f80*/  @!P3 IMAD.IADD R14, R14, 0x1, -R2 ;  /* 0x000000010e0eb824 */ /* 0x000fe400078e0a02 */
[----:B0-----:R-:W-:Y:S01]  /*12f90*/  IMAD.MOV.U32 R5, RZ, RZ, R18 ;  /* 0x000000ffff057224 */ /* 0x001fe200078e0012 */
[----:B------:R-:W-:Y:S01]  /*12fa0*/  IABS R15, R10 ;  /* 0x0000000a000f7213 */ /* 0x000fe20000000000 */
[----:B------:R-:W-:Y:S01]  /*12fb0*/  VIADD R20, R28, 0x8b ;  /* 0x0000008b1c147836 */ /* 0x000fe20000000000 */
[----:B------:R-:W-:Y:S01]  /*12fc0*/  ISETP.GT.U32.AND P3, PT, R2, R14, PT ;  /* 0x0000000e0200720c */ /* 0x000fe20003f64070 */
[----:B------:R-:W-:Y:S01]  /*12fd0*/  @!P4 IMAD.MOV R5, RZ, RZ, -R5 ;  /* 0x000000ffff05c224 */ /* 0x000fe200078e0a05 */
[----:B------:R-:W-:Y:S01]  /*12fe0*/  ISETP.GE.AND P4, PT, R0, RZ, PT ;  /* 0x000000ff0000720c */ /* 0x000fe20003f86270 */
[----:B------:R-:W-:-:S03]  /*12ff0*/  IMAD.HI.U32 R0, R3, R7, RZ ;  /* 0x0000000703007227 */ /* 0x000fc600078e00ff */
[----:B------:R0:W-:Y:S01]  /*13000*/  STL [R1+0x388], R5 ;  /* 0x0003880501007387 */ /* 0x0001e20000100800 */
[----:B------:R-:W-:Y:S02]  /*13010*/  @!P5 IMAD.IADD R12, R12, 0x1, -R2 ;  /* 0x000000010c0cd824 */ /* 0x000fe400078e0a02 */
[----:B------:R-:W-:Y:S02]  /*13020*/  IMAD.MOV R0, RZ, RZ, -R0 ;  /* 0x000000ffff007224 */ /* 0x000fe400078e0a00 */
[----:B------:R-:W-:Y:S01]  /*13030*/  IMAD.HI.U32 R18, R3, R15, RZ ;  /* 0x0000000f03127227 */ /* 0x000fe200078e00ff */
[----:B------:R-:W-:-:S03]  /*13040*/  ISETP.GT.U32.AND P5, PT, R2, R12, PT ;  /* 0x0000000c0200720c */ /* 0x000fc60003fa4070 */
[----:B------:R-:W-:Y:S02]  /*13050*/  IMAD R7, R2, R0, R7 ;  /* 0x0000000002077224 */ /* 0x000fe400078e0207 */
[----:B0-----:R-:W-:Y:S02]  /*13060*/  IMAD.MOV.U32 R5, RZ, RZ, R8 ;  /* 0x000000ffff057224 */ /* 0x001fe400078e0008 */
[----:B------:R-:W-:Y:S02]  /*13070*/  VIADD R8, R28, 0x93 ;  /* 0x000000931c087836 */ /* 0x000fe40000000000 */
[----:B------:R-:W-:Y:S01]  /*13080*/  @!P2 IMAD.MOV R5, RZ, RZ, -R5 ;  /* 0x000000ffff05a224 */ /* 0x000fe200078e0a05 */
[----:B------:R-:W-:Y:S01]  /*13090*/  ISETP.GT.U32.AND P2, PT, R2, R11, PT ;  /* 0x0000000b0200720c */ /* 0x000fe20003f44070 */
[--C-:B------:R-:W-:Y:S01]  /*130a0*/  @!P3 IMAD.IADD R14, R14, 0x1, -R2.reuse ;  /* 0x000000010e0eb824 */ /* 0x100fe200078e0a02 */
[----:B------:R-:W-:Y:S01]  /*130b0*/  IABS R13, R8 ;  /* 0x00000008000d7213 */ /* 0x000fe20000000000 */
[----:B------:R-:W-:Y:S01]  /*130c0*/  @!P5 IMAD.IADD R12, R12, 0x1, -R2 ;  /* 0x000000010c0cd824 */ /* 0x000fe200078e0a02 */
[----:B------:R0:W-:Y:S01]  /*130d0*/  STL [R1+0x3b8], R5 ;  /* 0x0003b80501007387 */ /* 0x0001e20000100800 */
[----:B------:R-:W-:Y:S01]  /*130e0*/  ISETP.GT.U32.AND P3, PT, R2, R7, PT ;  /* 0x000000070200720c */ /* 0x000fe20003f64070 */
[----:B------:R-:W-:Y:S01]  /*130f0*/  VIADD R0, R28, 0x92 ;  /* 0x000000921c007836 */ /* 0x000fe20000000000 */
[----:B------:R-:W-:Y:S01]  /*13100*/  ISETP.GE.AND P5, PT, R10, RZ, PT ;  /* 0x000000ff0a00720c */ /* 0x000fe20003fa6270 */
[----:B------:R-:W-:-:S02]  /*13110*/  IMAD.MOV.U32 R6, RZ, RZ, R12 ;  /* 0x000000ffff067224 */ /* 0x000fc400078e000c */
[----:B------:R-:W-:Y:S01]  /*13120*/  VIADD R12, R28, 0x90 ;  /* 0x000000901c0c7836 */ /* 0x000fe20000000000 */
[----:B------:R-:W-:Y:S01]  /*13130*/  IABS R9, R0 ;  /* 0x0000000000097213 */ /* 0x000fe20000000000 */
[----:B------:R-:W-:Y:S02]  /*13140*/  @!P1 IMAD.MOV R6, RZ, RZ, -R6 ;  /* 0x000000ffff069224 */ /* 0x000fe400078e0a06 */
[----:B------:R-:W-:Y:S02]  /*13150*/  @!P2 IMAD.IADD R11, R11, 0x1, -R2 ;  /* 0x000000010b0ba824 */ /* 0x000fe400078e0a02 */
[----:B0-----:R-:W-:Y:S02]  /*13160*/  IMAD.MOV.U32 R5, RZ, RZ, R14 ;  /* 0x000000ffff057224 */ /* 0x001fe400078e000e */
[----:B------:R-:W-:Y:S01]  /*13170*/  IMAD.HI.U32 R14, R3, R13, RZ ;  /* 0x0000000d030e7227 */ /* 0x000fe200078e00ff */
[----:B------:R-:W-:-:S03]  /*13180*/  ISETP.GT.U32.AND P2, PT, R2, R11, PT ;  /* 0x0000000b0200720c */ /* 0x000fc60003f44070 */
[----:B------:R-:W-:Y:S01]  /*13190*/  @!P6 IMAD.MOV R5, RZ, RZ, -R5 ;  /* 0x000000ffff05e224 */ /* 0x000fe200078e0a05 */
[----:B------:R-:W-:Y:S01]  /*131a0*/  ISETP.GE.AND P6, PT, R17, RZ, PT ;  /* 0x000000ff1100720c */ /* 0x000fe20003fc6270 */
[----:B------:R-:W-:Y:S02]  /*131b0*/  IMAD.MOV R17, RZ, RZ, -R18 ;  /* 0x000000ffff117224 */ /* 0x000fe400078e0a12 */
[----:B------:R-:W-:Y:S01]  /*131c0*/  IMAD.MOV R14, RZ, RZ, -R14 ;  /* 0x000000ffff0e7224 */ /* 0x000fe200078e0a0e */
[----:B------:R0:W-:Y:S01]  /*131d0*/  STL [R1+0x3a4], R5 ;  /* 0x0003a40501007387 */ /* 0x0001e20000100800 */
[C---:B------:R-:W-:Y:S01]  /*131e0*/  IMAD R10, R2.reuse, R17, R15 ;  /* 0x00000011020a7224 */ /* 0x040fe200078e020f */
[----:B------:R-:W-:Y:S01]  /*131f0*/  IABS R17, R12 ;  /* 0x0000000c00117213 */ /* 0x000fe20000000000 */
[----:B------:R-:W-:Y:S01]  /*13200*/  @!P3 IMAD.IADD R7, R7, 0x1, -R2 ;  /* 0x000000010707b824 */ /* 0x000fe200078e0a02 */
[----:B------:R-:W-:Y:S01]  /*13210*/  STL [R1+0x390], R6 ;  /* 0x0003900601007387 */ /* 0x000fe20000100800 */
[----:B------:R-:W-:-:S02]  /*13220*/  IMAD R13, R2, R14, R13 ;  /* 0x0000000e020d7224 */ /* 0x000fc400078e020d */
[----:B------:R-:W-:Y:S01]  /*13230*/  @!P2 IMAD.IADD R11, R11, 0x1, -R2 ;  /* 0x000000010b0ba824 */ /* 0x000fe200078e0a02 */
[C---:B------:R-:W-:Y:S01]  /*13240*/  ISETP.GT.U32.AND P2, PT, R2.reuse, R10, PT ;  /* 0x0000000a0200720c */ /* 0x040fe20003f44070 */
[----:B------:R-:W-:Y:S01]  /*13250*/  IMAD.HI.U32 R16, R3, R9, RZ ;  /* 0x0000000903107227 */ /* 0x000fe200078e00ff */
[C---:B------:R-:W-:Y:S02]  /*13260*/  ISETP.GT.U32.AND P3, PT, R2.reuse, R7, PT ;  /* 0x000000070200720c */ /* 0x040fe40003f64070 */
[----:B------:R-:W-:Y:S01]  /*13270*/  ISETP.GT.U32.AND P1, PT, R2, R13, PT ;  /* 0x0000000d0200720c */ /* 0x000fe20003f24070 */
[----:B------:R-:W-:Y:S02]  /*13280*/  IMAD.MOV R16, RZ, RZ, -R16 ;  /* 0x000000ffff107224 */ /* 0x000fe400078e0a10 */
[----:B------:R-:W-:Y:S02]  /*13290*/  VIADD R14, R28, 0x91 ;  /* 0x000000911c0e7836 */ /* 0x000fe40000000000 */
[----:B0-----:R-:W-:-:S02]  /*132a0*/  IMAD.MOV.U32 R5, RZ, RZ, R11 ;  /* 0x000000ffff057224 */ /* 0x001fc400078e000b */
[----:B------:R-:W-:Y:S01]  /*132b0*/  IMAD R9, R2, R16, R9 ;  /* 0x0000001002097224 */ /* 0x000fe200078e0209 */
[----:B------:R-:W-:Y:S01]  /*132c0*/  IABS R15, R14 ;  /* 0x0000000e000f7213 */ /* 0x000fe20000000000 */
[--C-:B------:R-:W-:Y:S01]  /*132d0*/  @!P2 IMAD.IADD R10, R10, 0x1, -R2.reuse ;  /* 0x000000010a0aa824 */ /* 0x100fe200078e0a02 */
[----:B------:R-:W-:Y:S01]  /*132e0*/  ISETP.GE.AND P2, PT, R0, RZ, PT ;  /* 0x000000ff0000720c */ /* 0x000fe20003f46270 */
[----:B------:R-:W-:Y:S01]  /*132f0*/  @!P4 IMAD.MOV R5, RZ, RZ, -R5 ;  /* 0x000000ffff05c224 */ /* 0x000fe200078e0a05 */
[----:B------:R-:W-:Y:S01]  /*13300*/  ISETP.GE.AND P4, PT, R8, RZ, PT ;  /* 0x000000ff0800720c */ /* 0x000fe20003f86270 */
[--C-:B------:R-:W-:Y:S01]  /*13310*/  @!P3 IMAD.IADD R7, R7, 0x1, -R2.reuse ;  /* 0x000000010707b824 */ /* 0x100fe200078e0a02 */
[C---:B------:R-:W-:Y:S01]  /*13320*/  ISETP.GT.U32.AND P3, PT, R2.reuse, R9, PT ;  /* 0x000000090200720c */ /* 0x040fe20003f64070 */
[----:B------:R-:W-:Y:S01]  /*13330*/  @!P1 IMAD.IADD R13, R13, 0x1, -R2 ;  /* 0x000000010d0d9824 */ /* 0x000fe200078e0a02 */
[----:B------:R-:W-:Y:S01]  /*13340*/  ISETP.GT.U32.AND P1, PT, R2, R10, PT ;  /* 0x0000000a0200720c */ /* 0x000fe20003f24070 */
[----:B------:R-:W-:Y:S01]  /*13350*/  IMAD.HI.U32 R0, R3, R15, RZ ;  /* 0x0000000f03007227 */ /* 0x000fe200078e00ff */
[----:B------:R0:W-:Y:S03]  /*13360*/  STL [R1+0x394], R5 ;  /* 0x0003940501007387 */ /* 0x0001e60000100800 */
[----:B------:R-:W-:-:S02]  /*13370*/  IMAD.MOV R0, RZ, RZ, -R0 ;  /* 0x000000ffff007224 */ /* 0x000fc400078e0a00 */
[----:B------:R-:W-:Y:S02]  /*13380*/  VIADD R8, R28, 0x8f ;  /* 0x0000008f1c087836 */ /* 0x000fe40000000000 */
[C---:B------:R-:W-:Y:S02]  /*13390*/  IMAD R15, R2.reuse, R0, R15 ;  /* 0x00000000020f7224 */ /* 0x040fe400078e020f */
[----:B------:R-:W-:Y:S01]  /*133a0*/  @!P3 IMAD.IADD R9, R9, 0x1, -R2 ;  /* 0x000000010909b824 */ /* 0x000fe200078e0a02 */
[----:B------:R-:W-:Y:S01]  /*133b0*/  IABS R18, R8 ;  /* 0x0000000800127213 */ /* 0x000fe20000000000 */
[----:B0-----:R-:W-:Y:S02]  /*133c0*/  IMAD.MOV.U32 R5, RZ, RZ, R7 ;  /* 0x000000ffff057224 */ /* 0x001fe400078e0007 */
[----:B------:R-:W-:Y:S01]  /*133d0*/  IMAD.HI.U32 R7, R3, R17, RZ ;  /* 0x0000001103077227 */ /* 0x000fe200078e00ff */
[----:B------:R-:W-:-:S03]  /*133e0*/  ISETP.GT.U32.AND P3, PT, R2, R9, PT ;  /* 0x000000090200720c */ /* 0x000fc60003f64070 */
[----:B------:R-:W-:Y:S01]  /*133f0*/  @!P6 IMAD.MOV R5, RZ, RZ, -R5 ;  /* 0x000000ffff05e224 */ /* 0x000fe200078e0a05 */
[----:B------:R-:W-:Y:S01]  /*13400*/  ISETP.GT.U32.AND P6, PT, R2, R13, PT ;  /* 0x0000000d0200720c */ /* 0x000fe20003fc4070 */
[----:B------:R-:W-:Y:S02]  /*13410*/  IMAD.MOV R7, RZ, RZ, -R7 ;  /* 0x000000ffff077224 */ /* 0x000fe400078e0a07 */
[----:B------:R-:W-:Y:S01]  /*13420*/  @!P1 IMAD.IADD R10, R10, 0x1, -R2 ;  /* 0x000000010a0a9824 */ /* 0x000fe200078e0a02 */
[C---:B------:R-:W-:Y:S01]  /*13430*/  ISETP.GT.U32.AND P1, PT, R2.reuse, R15, PT ;  /* 0x0000000f0200720c */ /* 0x040fe20003f24070 */
[----:B------:R-:W-:Y:S01]  /*13440*/  IMAD R17, R2, R7, R17 ;  /* 0x0000000702117224 */ /* 0x000fe200078e0211 */
[----:B------:R0:W-:Y:S01]  /*13450*/  STL [R1+0x398], R5 ;  /* 0x0003980501007387 */ /* 0x0001e20000100800 */
[C---:B------:R-:W-:Y:S02]  /*13460*/  VIADD R0, R28.reuse, 0x8e ;  /* 0x0000008e1c007836 */ /* 0x040fe40000000000 */
[----:B------:R-:W-:-:S02]  /*13470*/  VIADD R7, R28, 0x8d ;  /* 0x0000008d1c077836 */ /* 0x000fc40000000000 */
[----:B------:R-:W-:Y:S01]  /*13480*/  IMAD.HI.U32 R19, R3, R18, RZ ;  /* 0x0000001203137227 */ /* 0x000fe200078e00ff */
[----:B------:R-:W-:Y:S02]  /*13490*/  IABS R11, R0 ;  /* 0x00000000000b7213 */ /* 0x000fe40000000000 */
[----:B------:R-:W-:Y:S01]  /*134a0*/  IABS R16, R7 ;  /* 0x0000000700107213 */ /* 0x000fe20000000000 */
[--C-:B------:R-:W-:Y:S01]  /*134b0*/  @!P6 IMAD.IADD R13, R13, 0x1, -R2.reuse ;  /* 0x000000010d0de824 */ /* 0x100fe200078e0a02 */
[----:B------:R-:W-:Y:S01]  /*134c0*/  ISETP.GT.U32.AND P6, PT, R2, R17, PT ;  /* 0x000000110200720c */ /* 0x000fe20003fc4070 */
[----:B------:R-:W-:Y:S01]  /*134d0*/  @!P1 IMAD.IADD R15, R15, 0x1, -R2 ;  /* 0x000000010f0f9824 */ /* 0x000fe200078e0a02 */
[----:B------:R-:W-:Y:S01]  /*134e0*/  ISETP.GE.AND P1, PT, R12, RZ, PT ;  /* 0x000000ff0c00720c */ /* 0x000fe20003f26270 */
[----:B0-----:R-:W-:Y:S02]  /*134f0*/  IMAD.MOV.U32 R5, RZ, RZ, R10 ;  /* 0x000000ffff057224 */ /* 0x001fe400078e000a */
[----:B------:R-:W-:Y:S01]  /*13500*/  @!P3 IMAD.IADD R9, R9, 0x1, -R2 ;  /* 0x000000010909b824 */ /* 0x000fe200078e0a02 */
[----:B------:R-:W-:Y:S01]  /*13510*/  ISETP.GE.AND P3, PT, R14, RZ, PT ;  /* 0x000000ff0e00720c */ /* 0x000fe20003f66270 */
[----:B------:R-:W-:Y:S01]  /*13520*/  @!P5 IMAD.MOV R5, RZ, RZ, -R5 ;  /* 0x000000ffff05d224 */ /* 0x000fe200078e0a05 */
[----:B------:R-:W-:Y:S01]  /*13530*/  ISETP.GT.U32.AND P5, PT, R2, R15, PT ;  /* 0x0000000f0200720c */ /* 0x000fe20003fa4070 */
[----:B------:R-:W-:-:S02]  /*13540*/  IMAD.MOV R19, RZ, RZ, -R19 ;  /* 0x000000ffff137224 */ /* 0x000fc400078e0a13 */
[----:B------:R-:W-:Y:S01]  /*13550*/  IMAD.HI.U32 R14, R3, R11, RZ ;  /* 0x0000000b030e7227 */ /* 0x000fe200078e00ff */
[----:B------:R0:W-:Y:S03]  /*13560*/  STL [R1+0x38c], R5 ;  /* 0x00038c0501007387 */ /* 0x0001e60000100800 */
[----:B------:R-:W-:Y:S02]  /*13570*/  @!P6 IMAD.IADD R17, R17, 0x1, -R2 ;  /* 0x000000011111e824 */ /* 0x000fe400078e0a02 */
[----:B------:R-:W-:Y:S02]  /*13580*/  IMAD.MOV.U32 R10, RZ, RZ, R16 ;  /* 0x000000ffff0a7224 */ /* 0x000fe400078e0010 */
[C---:B------:R-:W-:Y:S01]  /*13590*/  IMAD R12, R2.reuse, R19, R18 ;  /* 0x00000013020c7224 */ /* 0x040fe200078e0212 */
[----:B------:R-:W-:Y:S01]  /*135a0*/  ISETP.GT.U32.AND P6, PT, R2, R17, PT ;  /* 0x000000110200720c */ /* 0x000fe20003fc4070 */
[----:B------:R-:W-:-:S02]  /*135b0*/  IMAD.MOV R16, RZ, RZ, -R14 ;  /* 0x000000ffff107224 */ /* 0x000fc400078e0a0e */
[----:B------:R-:W-:Y:S02]  /*135c0*/  IMAD.MOV.U32 R6, RZ, RZ, R13 ;  /* 0x000000ffff067224 */ /* 0x000fe400078e000d */
[----:B------:R-:W-:-:S04]  /*135d0*/  IMAD.HI.U32 R14, R3, R10, RZ ;  /* 0x0000000a030e7227 */ /* 0x000fc800078e00ff */
[C---:B------:R-:W-:Y:S02]  /*135e0*/  IMAD R11, R2.reuse, R16, R11 ;  /* 0x00000010020b7224 */ /* 0x040fe400078e020b */
[----:B------:R-:W-:Y:S01]  /*135f0*/  @!P4 IMAD.MOV R6, RZ, RZ, -R6 ;  /* 0x000000ffff06c224 */ /* 0x000fe200078e0a06 */
[C---:B------:R-:W-:Y:S01]  /*13600*/  ISETP.GT.U32.AND P4, PT, R2.reuse, R12, PT ;  /* 0x0000000c0200720c */ /* 0x040fe20003f84070 */
[----:B------:R-:W-:Y:S02]  /*13610*/  IMAD.MOV R14, RZ, RZ, -R14 ;  /* 0x000000ffff0e7224 */ /* 0x000fe400078e0a0e */
[----:B------:R-:W-:Y:S01]  /*13620*/  @!P5 IMAD.IADD R15, R15, 0x1, -R2 ;  /* 0x000000010f0fd824 */ /* 0x000fe200078e0a02 */
[C---:B------:R-:W-:Y:S01]  /*13630*/  ISETP.GT.U32.AND P5, PT, R2.reuse, R11, PT ;  /* 0x0000000b0200720c */ /* 0x040fe20003fa4070 */
[----:B------:R-:W-:Y:S01]  /*13640*/  IMAD R10, R2, R14, R10 ;  /* 0x0000000e020a7224 */ /* 0x000fe200078e020a */
[----:B------:R1:W-:Y:S01]  /*13650*/  STL [R1+0x378], R6 ;  /* 0x0003780601007387 */ /* 0x0003e20000100800 */
[----:B------:R-:W-:-:S02]  /*13660*/  @!P6 IMAD.IADD R17, R17, 0x1, -R2 ;  /* 0x000000011111e824 */ /* 0x000fc400078e0a02 */
[----:B0-----:R-:W-:Y:S01]  /*13670*/  IMAD.MOV.U32 R5, RZ, RZ, R9 ;  /* 0x000000ffff057224 */ /* 0x001fe200078e0009 */
[----:B------:R-:W-:Y:S01]  /*13680*/  ISETP.GT.U32.AND P6, PT, R2, R10, PT ;  /* 0x0000000a0200720c */ /* 0x000fe20003fc4070 */
[----:B------:R-:W-:Y:S02]  /*13690*/  VIADD R9, R28, 0x8c ;  /* 0x0000008c1c097836 */ /* 0x000fe40000000000 */
[--C-:B------:R-:W-:Y:S01]  /*136a0*/  @!P4 IMAD.IADD R12, R12, 0x1, -R2.reuse ;  /* 0x000000010c0cc824 */ /* 0x100fe200078e0a02 */
[----:B------:R-:W-:Y:S01]  /*136b0*/  ISETP.GE.AND P4, PT, R0, RZ, PT ;  /* 0x000000ff0000720c */ /* 0x000fe20003f86270 */
[----:B------:R-:W-:Y:S01]  /*136c0*/  @!P2 IMAD.MOV R5, RZ, RZ, -R5 ;  /* 0x000000ffff05a224 */ /* 0x000fe200078e0a05 */
[----:B------:R-:W-:Y:S01]  /*136d0*/  IABS R14, R9 ;  /* 0x00000009000e7213 */ /* 0x000fe20000000000 */
[----:B------:R-:W-:Y:S01]  /*136e0*/  @!P5 IMAD.IADD R11, R11, 0x1, -R2 ;  /* 0x000000010b0bd824 */ /* 0x000fe200078e0a02 */
[----:B------:R-:W-:Y:S01]  /*136f0*/  ISETP.GT.U32.AND P5, PT, R2, R12, PT ;  /* 0x0000000c0200720c */ /* 0x000fe20003fa4070 */
[----:B------:R-:W-:Y:S01]  /*13700*/  VIADD R13, R28, 0x8a ;  /* 0x0000008a1c0d7836 */ /* 0x000fe20000000000 */
[----:B------:R0:W-:Y:S01]  /*13710*/  STL [R1+0x384], R5 ;  /* 0x0003840501007387 */ /* 0x0001e20000100800 */
[----:B-1----:R-:W-:Y:S01]  /*13720*/  IMAD.MOV.U32 R6, RZ, RZ, R15 ;  /* 0x000000ffff067224 */ /* 0x002fe200078e000f */
[----:B------:R-:W-:Y:S01]  /*13730*/  ISETP.GE.AND P2, PT, R8, RZ, PT ;  /* 0x000000ff0800720c */ /* 0x000fe20003f46270 */
[----:B------:R-:W-:Y:S01]  /*13740*/  IMAD.HI.U32 R0, R3, R14, RZ ;  /* 0x0000000e03007227 */ /* 0x000fe200078e00ff */
[----:B------:R-:W-:-:S02]  /*13750*/  IABS R16, R13 ;  /* 0x0000000d00107213 */ /* 0x000fc40000000000 */
[----:B------:R-:W-:Y:S01]  /*13760*/  IABS R8, R20 ;  /* 0x0000001400087213 */ /* 0x000fe20000000000 */
[----:B------:R-:W-:Y:S01]  /*13770*/  @!P3 IMAD.MOV R6, RZ, RZ, -R6 ;  /* 0x000000ffff06b224 */ /* 0x000fe200078e0a06 */
[----:B------:R-:W-:Y:S01]  /*13780*/  ISETP.GT.U32.AND P3, PT, R2, R11, PT ;  /* 0x0000000b0200720c */ /* 0x000fe20003f64070 */
[----:B------:R-:W-:Y:S02]  /*13790*/  @!P6 IMAD.IADD R10, R10, 0x1, -R2 ;  /* 0x000000010a0ae824 */ /* 0x000fe400078e0a02 */
[----:B0-----:R-:W-:Y:S01]  /*137a0*/  IMAD.MOV.U32 R5, RZ, RZ, R17 ;  /* 0x000000ffff057224 */ /* 0x001fe200078e0011 */
[----:B------:R0:W-:Y:S01]  /*137b0*/  STL [R1+0x380], R6 ;  /* 0x0003800601007387 */ /* 0x0001e20000100800 */
[----:B------:R-:W-:Y:S01]  /*137c0*/  IMAD.HI.U32 R15, R3, R8, RZ ;  /* 0x00000008030f7227 */ /* 0x000fe200078e00ff */
[----:B------:R-:W-:-:S03]  /*137d0*/  ISETP.GT.U32.AND P6, PT, R2, R10, PT ;  /* 0x0000000a0200720c */ /* 0x000fc60003fc4070 */
[----:B------:R-:W-:Y:S01]  /*137e0*/  @!P1 IMAD.MOV R5, RZ, RZ, -R5 ;  /* 0x000000ffff059224 */ /* 0x000fe200078e0a05 */
[----:B------:R-:W-:Y:S01]  /*137f0*/  ISETP.GE.AND P1, PT, R7, RZ, PT ;  /* 0x000000ff0700720c */ /* 0x000fe20003f26270 */
[----:B------:R-:W-:Y:S02]  /*13800*/  IMAD.MOV.U32 R7, RZ, RZ, R16 ;  /* 0x000000ffff077224 */ /* 0x000fe400078e0010 */
[----:B------:R-:W-:Y:S01]  /*13810*/  IMAD.MOV R16, RZ, RZ, -R0 ;  /* 0x000000ffff107224 */ /* 0x000fe200078e0a00 */
[----:B------:R1:W-:Y:S01]  /*13820*/  STL [R1+0x37c], R5 ;  /* 0x00037c0501007387 */ /* 0x0003e20000100800 */
[----:B------:R-:W-:Y:S01]  /*13830*/  @!P5 IMAD.IADD R12, R12, 0x1, -R2 ;  /* 0x000000010c0cd824 */ /* 0x000fe200078e0a02 */
[----:B------:R-:W-:Y:S01]  /*13840*/  ISETP.GE.AND P5, PT, R9, RZ, PT ;  /* 0x000000ff0900720c */ /* 0x000fe20003fa6270 */
[----:B------:R-:W-:Y:S02]  /*13850*/  IMAD R9, R2, R16, R14 ;  /* 0x0000001002097224 */ /* 0x000fe400078e020e */
[----:B------:R-:W-:-:S02]  /*13860*/  IMAD.MOV R0, RZ, RZ, -R15 ;  /* 0x000000ffff007224 */ /* 0x000fc400078e0a0f */
[----:B------:R-:W-:Y:S01]  /*13870*/  @!P3 IMAD.IADD R11, R11, 0x1, -R2 ;  /* 0x000000010b0bb824 */ /* 0x000fe200078e0a02 */
[----:B------:R-:W-:Y:S01]  /*13880*/  ISETP.GT.U32.AND P3, PT, R2, R9, PT ;  /* 0x000000090200720c */ /* 0x000fe20003f64070 */
[----:B------:R-:W-:-:S04]  /*13890*/  IMAD.HI.U32 R16, R3, R7, RZ ;  /* 0x0000000703107227 */ /* 0x000fc800078e00ff */
[----:B------:R-:W-:Y:S02]  /*138a0*/  IMAD R8, R2, R0, R8 ;  /* 0x0000000002087224 */ /* 0x000fe400078e0208 */
[----:B------:R-:W-:Y:S02]  /*138b0*/  IMAD.MOV R16, RZ, RZ, -R16 ;  /* 0x000000ffff107224 */ /* 0x000fe400078e0a10 */
[--C-:B------:R-:W-:Y:S01]  /*138c0*/  @!P6 IMAD.IADD R10, R10, 0x1, -R2.reuse ;  /* 0x000000010a0ae824 */ /* 0x100fe200078e0a02 */
[----:B------:R-:W-:Y:S01]  /*138d0*/  ISETP.GT.U32.AND P6, PT, R2, R8, PT ;  /* 0x000000080200720c */ /* 0x000fe20003fc4070 */
        /* <DEDUP_REMOVED lines=8> */
[----:B-1----:R-:W-:-:S02]  /*13960*/  IMAD.MOV.U32 R5, RZ, RZ, R11 ;  /* 0x000000ffff057224 */ /* 0x002fc400078e000b */
[----:B------:R-:W-:-:S04]  /*13970*/  IMAD.HI.U32 R21, R3, R0, RZ ;  /* 0x0000000003157227 */ /* 0x000fc800078e00ff */
[----:B------:R-:W-:Y:S01]  /*13980*/  @!P2 IMAD.MOV R6, RZ, RZ, -R6 ;  /* 0x000000ffff06a224 */ /* 0x000fe200078e0a06 */
[----:B------:R-:W-:Y:S01]  /*13990*/  ISETP.GT.U32.AND P2, PT, R2, R9, PT ;  /* 0x000000090200720c */ /* 0x000fe20003f44070 */
[----:B------:R-:W-:Y:S01]  /*139a0*/  @!P6 IMAD.IADD R8, R8, 0x1, -R2 ;  /* 0x000000010808e824 */ /* 0x000fe200078e0a02 */
[----:B------:R-:W-:Y:S01]  /*139b0*/  ISETP.GE.AND P6, PT, R20, RZ, PT ;  /* 0x000000ff1400720c */ /* 0x000fe20003fc6270 */
[----:B------:R-:W-:Y:S01]  /*139c0*/  @!P4 IMAD.MOV R5, RZ, RZ, -R5 ;  /* 0x000000ffff05c224 */ /* 0x000fe200078e0a05 */
[----:B------:R-:W-:Y:S01]  /*139d0*/  STL [R1+0x374], R6 ;  /* 0x0003740601007387 */ /* 0x000fe20000100800 */
[----:B------:R-:W-:Y:S02]  /*139e0*/  IMAD.MOV R21, RZ, RZ, -R21 ;  /* 0x000000ffff157224 */ /* 0x000fe400078e0a15 */
        /* <DEDUP_REMOVED lines=8> */
[----:B------:R-:W-:Y:S01]  /*13a70*/  @!P3 IMAD.IADD R7, R7, 0x1, -R2 ;  /* 0x000000010707b824 */ /* 0x000fe200078e0a02 */
[C---:B------:R-:W-:Y:S01]  /*13a80*/  ISETP.GT.U32.AND P3, PT, R2.reuse, R8, PT ;  /* 0x000000080200720c */ /* 0x040fe20003f64070 */
[C---:B------:R-:W-:Y:S01]  /*13a90*/  IMAD R18, R2.reuse, R20, R18 ;  /* 0x0000001402127224 */ /* 0x040fe200078e0212 */
[----:B------:R-:W-:Y:S01]  /*13aa0*/  IABS R21, R17 ;  /* 0x0000001100157213 */ /* 0x000fe20000000000 */
[----:B------:R-:W-:Y:S01]  /*13ab0*/  @!P1 IMAD.MOV R5, RZ, RZ, -R5 ;  /* 0x000000ffff059224 */ /* 0x000fe200078e0a05 */
[C---:B------:R-:W-:Y:S01]  /*13ac0*/  ISETP.GT.U32.AND P1, PT, R2.reuse, R0, PT ;  /* 0x000000000200720c */ /* 0x040fe20003f24070 */
[----:B------:R-:W-:Y:S01]  /*13ad0*/  @!P2 IMAD.IADD R9, R9, 0x1, -R2 ;  /* 0x000000010909a824 */ /* 0x000fe200078e0a02 */
[C---:B------:R-:W-:Y:S01]  /*13ae0*/  ISETP.GT.U32.AND P2, PT, R2.reuse, R18, PT ;  /* 0x000000120200720c */ /* 0x040fe20003f44070 */
[C---:B------:R-:W-:Y:S01]  /*13af0*/  IMAD.HI.U32 R22, R3.reuse, R19, RZ ;  /* 0x0000001303167227 */ /* 0x040fe200078e00ff */
[----:B------:R-:W-:Y:S01]  /*13b00*/  ISETP.GT.U32.AND P4, PT, R2, R7, PT ;  /* 0x000000070200720c */ /* 0x000fe20003f84070 */
[----:B------:R0:W-:Y:S02]  /*13b10*/  STL [R1+0x36c], R5 ;  /* 0x00036c0501007387 */ /* 0x0001e40000100800 */
[----:B------:R-:W-:-:S04]  /*13b20*/  IMAD.HI.U32 R10, R3, R21, RZ ;  /* 0x00000015030a7227 */ /* 0x000fc800078e00ff */
[----:B------:R-:W-:Y:S02]  /*13b30*/  IMAD.MOV R22, RZ, RZ, -R22 ;  /* 0x000000ffff167224 */ /* 0x000fe400078e0a16 */
[----:B------:R-:W-:Y:S02]  /*13b40*/  @!P3 IMAD.IADD R8, R8, 0x1, -R2 ;  /* 0x000000010808b824 */ /* 0x000fe400078e0a02 */
[----:B------:R-:W-:Y:S02]  /*13b50*/  IMAD.MOV R10, RZ, RZ, -R10 ;  /* 0x000000ffff0a7224 */ /* 0x000fe400078e0a0a */
[----:B------:R-:W-:Y:S02]  /*13b60*/  IMAD R19, R2, R22, R19 ;  /* 0x0000001602137224 */ /* 0x000fe400078e0213 */
[----:B------:R-:W-:Y:S02]  /*13b70*/  VIADD R12, R28, 0x85 ;  /* 0x000000851c0c7836 */ /* 0x000fe40000000000 */
[----:B------:R-:W-:Y:S01]  /*13b80*/  @!P1 IMAD.IADD R0, R0, 0x1, -R2 ;  /* 0x0000000100009824 */ /* 0x000fe200078e0a02 */
[C---:B------:R-:W-:Y:S01]  /*13b90*/  ISETP.GT.U32.AND P3, PT, R2.reuse, R19, PT ;  /* 0x000000130200720c */ /* 0x040fe20003f64070 */
[----:B------:R-:W-:Y:S01]  /*13ba0*/  IMAD R10, R2, R10, R21 ;  /* 0x0000000a020a7224 */ /* 0x000fe200078e0215 */
[----:B------:R-:W-:Y:S01]  /*13bb0*/  IABS R20, R12 ;  /* 0x0000000c00147213 */ /* 0x000fe20000000000 */
[----:B------:R-:W-:Y:S01]  /*13bc0*/  IMAD.MOV.U32 R6, RZ, RZ, R8 ;  /* 0x000000ffff067224 */ /* 0x000fe200078e0008 */
[----:B------:R-:W-:Y:S01]  /*13bd0*/  ISETP.GE.AND P1, PT, R14, RZ, PT ;  /* 0x000000ff0e00720c */ /* 0x000fe20003f26270 */
[----:B0-----:R-:W-:-:S02]  /*13be0*/  IMAD.MOV.U32 R5, RZ, RZ, R9 ;  /* 0x000000ffff057224 */ /* 0x001fc400078e0009 */
[----:B------:R-:W-:Y:S01]  /*13bf0*/  @!P2 IMAD.IADD R18, R18, 0x1, -R2 ;  /* 0x000000011212a824 */ /* 0x000fe200078e0a02 */
[C---:B------:R-:W-:Y:S01]  /*13c00*/  ISETP.GT.U32.AND P2, PT, R2.reuse, R0, PT ;  /* 0x000000000200720c */ /* 0x040fe20003f44070 */
[----:B------:R-:W-:Y:S01]  /*13c10*/  @!P6 IMAD.MOV R6, RZ, RZ, -R6 ;  /* 0x000000ffff06e224 */ /* 0x000fe200078e0a06 */
[C---:B------:R-:W-:Y:S01]  /*13c20*/  ISETP.GT.U32.AND P6, PT, R2.reuse, R10, PT ;  /* 0x0000000a0200720c */ /* 0x040fe20003fc4070 */
[----:B------:R-:W-:Y:S01]  /*13c30*/  @!P5 IMAD.MOV R5, RZ, RZ, -R5 ;  /* 0x000000ffff05d224 */ /* 0x000fe200078e0a05 */
[----:B------:R-:W-:Y:S01]  /*13c40*/  ISETP.GT.U32.AND P5, PT, R2, R18, PT ;  /* 0x000000120200720c */ /* 0x000fe20003fa4070 */
[----:B------:R-:W-:Y:S01]  /*13c50*/  @!P4 IMAD.IADD R7, R7, 0x1, -R2 ;  /* 0x000000010707c824 */ /* 0x000fe200078e0a02 */
[----:B------:R-:W-:Y:S01]  /*13c60*/  ISETP.GE.AND P4, PT, R13, RZ, PT ;  /* 0x000000ff0d00720c */ /* 0x000fe20003f86270 */
[----:B------:R-:W-:Y:S01]  /*13c70*/  IMAD.MOV.U32 R14, RZ, RZ, R20 ;  /* 0x000000ffff0e7224 */ /* 0x000fe200078e0014 */
[----:B------:R0:W-:Y:S01]  /*13c80*/  STL [R1+0x35c], R5 ;  /* 0x00035c0501007387 */ /* 0x0001e20000100800 */
[----:B------:R-:W-:-:S02]  /*13c90*/  VIADD R11, R28, 0x84 ;  /* 0x000000841c0b7836 */ /* 0x000fc40000000000 */
[--C-:B------:R-:W-:Y:S01]  /*13ca0*/  @!P3 IMAD.IADD R19, R19, 0x1, -R2.reuse ;  /* 0x000000011313b824 */ /* 0x100fe200078e0a02 */
[----:B------:R1:W-:Y:S01]  /*13cb0*/  STL [R1+0x358], R6 ;  /* 0x0003580601007387 */ /* 0x0003e20000100800 */
[--C-:B------:R-:W-:Y:S01]  /*13cc0*/  @!P2 IMAD.IADD R0, R0, 0x1, -R2.reuse ;  /* 0x000000010000a824 */ /* 0x100fe200078e0a02 */
[----:B------:R-:W-:Y:S01]  /*13cd0*/  IABS R13, R11 ;  /* 0x0000000b000d7213 */ /* 0x000fe20000000000 */
[----:B------:R-:W-:Y:S01]  /*13ce0*/  @!P6 IMAD.IADD R10, R10, 0x1, -R2 ;  /* 0x000000010a0ae824 */ /* 0x000fe200078e0a02 */
[----:B------:R-:W-:Y:S01]  /*13cf0*/  ISETP.GT.U32.AND P3, PT, R2, R19, PT ;  /* 0x000000130200720c */ /* 0x000fe20003f64070 */
[----:B------:R-:W-:Y:S01]  /*13d00*/  IMAD.MOV.U32 R8, RZ, RZ, R0 ;  /* 0x000000ffff087224 */ /* 0x000fe200078e0000 */
[----:B------:R-:W-:Y:S01]  /*13d10*/  ISETP.GE.AND P2, PT, R16, RZ, PT ;  /* 0x000000ff1000720c */ /* 0x000fe20003f46270 */
        /* <DEDUP_REMOVED lines=11> */
[--C-:B------:R-:W-:Y:S01]  /*13dd0*/  @!P5 IMAD.IADD R18, R18, 0x1, -R2.reuse ;  /* 0x000000011212d824 */ /* 0x100fe200078e0a02 */
[----:B------:R0:W-:Y:S01]  /*13de0*/  STL [R1+0x354], R5 ;  /* 0x0003540501007387 */ /* 0x0001e20000100800 */
[----:B------:R-:W-:Y:S01]  /*13df0*/  IMAD R16, R2, R16, R13 ;  /* 0x0000001002107224 */ /* 0x000fe200078e020d */
[----:B------:R-:W-:Y:S01]  /*13e00*/  ISETP.GE.AND P5, PT, R17, RZ, PT ;  /* 0x000000ff1100720c */ /* 0x000fe20003fa6270 */
[----:B------:R-:W-:Y:S01]  /*13e10*/  @!P3 IMAD.IADD R19, R19, 0x1, -R2 ;  /* 0x000000011313b824 */ /* 0x000fe200078e0a02 */
[----:B------:R2:W-:Y:S01]  /*13e20*/  STL [R1+0x26c], R8 ;  /* 0x00026c0801007387 */ /* 0x0005e20000100800 */
[----:B------:R-:W-:Y:S01]  /*13e30*/  VIADD R7, R28, 0x83 ;  /* 0x000000831c077836 */ /* 0x000fe20000000000 */
[----:B------:R-:W-:Y:S01]  /*13e40*/  ISETP.GE.AND P3, PT, R12, RZ, PT ;  /* 0x000000ff0c00720c */ /* 0x000fe20003f66270 */
[----:B-1----:R-:W-:-:S02]  /*13e50*/  IMAD.MOV.U32 R6, RZ, RZ, R18 ;  /* 0x000000ffff067224 */ /* 0x002fc400078e0012 */
[--C-:B------:R-:W-:Y:S01]  /*13e60*/  @!P6 IMAD.IADD R10, R10, 0x1, -R2.reuse ;  /* 0x000000010a0ae824 */ /* 0x100fe200078e0a02 */
[----:B------:R-:W-:Y:S01]  /*13e70*/  ISETP.GT.U32.AND P6, PT, R2, R16, PT ;  /* 0x000000100200720c */ /* 0x000fe20003fc4070 */
        /* <DEDUP_REMOVED lines=8> */
[----:B------:R-:W-:Y:S01]  /*13f00*/  ISETP.GE.AND P2, PT, R7, RZ, PT ;  /* 0x000000ff0700720c */ /* 0x000fe20003f46270 */
[----:B------:R-:W-:Y:S02]  /*13f10*/  STL [R1+0x2ec], R6 ;  /* 0x0002ec0601007387 */ /* 0x000fe40000100800 */
[----:B------:R-:W-:-:S02]  /*13f20*/  VIADD R7, R28, 0x82 ;  /* 0x000000821c077836 */ /* 0x000fc40000000000 */
[----:B------:R0:W-:Y:S01]  /*13f30*/  STL [R1+0x30c], R5 ;  /* 0x00030c0501007387 */ /* 0x0001e20000100800 */
[--C-:B------:R-:W-:Y:S02]  /*13f40*/  @!P6 IMAD.IADD R16, R16, 0x1, -R2.reuse ;  /* 0x000000011010e824 */ /* 0x100fe400078e0a02 */
[----:B------:R-:W-:Y:S01]  /*13f50*/  IABS R0, R7 ;  /* 0x0000000700007213 */ /* 0x000fe20000000000 */
[----:B--2---:R-:W-:Y:S02]  /*13f60*/  VIADD R8, R28, 0x81 ;  /* 0x000000811c087836 */ /* 0x004fe40000000000 */
[----:B------:R-:W-:Y:S01]  /*13f70*/  ISETP.GT.U32.AND P6, PT, R2, R16, PT ;  /* 0x000000100200720c */ /* 0x000fe20003fc4070 */
[----:B------:R-:W-:Y:S02]  /*13f80*/  @!P1 IMAD.IADD R14, R14, 0x1, -R2 ;  /* 0x000000010e0e9824 */ /* 0x000fe400078e0a02 */
        /* <DEDUP_REMOVED lines=10> */
[----:B------:R-:W-:Y:S01]  /*14030*/  VIADD R13, R28, 0x7f ;  /* 0x0000007f1c0d7836 */ /* 0x000fe20000000000 */
[----:B------:R0:W-:Y:S01]  /*14040*/  STL [R1+0x350], R5 ;  /* 0x0003500501007387 */ /* 0x0001e20000100800 */
[----:B------:R-:W-:-:S03]  /*14050*/  IMAD.HI.U32 R10, R3, R12, RZ ;  /* 0x0000000c030a7227 */ /* 0x000fc600078e00ff */
[----:B------:R-:W-:Y:S01]  /*14060*/  IABS R17, R13 ;  /* 0x0000000d00117213 */ /* 0x000fe20000000000 */
[----:B------:R-:W-:Y:S02]  /*14070*/  VIADD R7, R28, 0x80 ;  /* 0x000000801c077836 */ /* 0x000fe40000000000 */
[----:B------:R-:W-:Y:S01]  /*14080*/  @!P6 IMAD.IADD R16, R16, 0x1, -R2 ;  /* 0x000000011010e824 */ /* 0x000fe200078e0a02 */
[C---:B------:R-:W-:Y:S01]  /*14090*/  ISETP.GT.U32.AND P6, PT, R2.reuse, R0, PT ;  /* 0x000000000200720c */ /* 0x040fe20003fc4070 */
[----:B------:R-:W-:Y:S01]  /*140a0*/  IMAD.MOV R10, RZ, RZ, -R10 ;  /* 0x000000ffff0a7224 */ /* 0x000fe200078e0a0a */
[----:B------:R-:W-:Y:S01]  /*140b0*/  IABS R11, R7 ;  /* 0x00000007000b7213 */ /* 0x000fe20000000000 */
[----:B------:R-:W-:Y:S02]  /*140c0*/  @!P1 IMAD.IADD R15, R15, 0x1, -R2 ;  /* 0x000000010f0f9824 */ /* 0x000fe400078e0a02 */
[C---:B------:R-:W-:Y:S02]  /*140d0*/  IMAD R12, R2.reuse, R10, R12 ;  /* 0x0000000a020c7224 */ /* 0x040fe400078e020c */
[----:B0-----:R-:W-:Y:S01]  /*140e0*/  IMAD.MOV.U32 R5, RZ, RZ, R14 ;  /* 0x000000ffff057224 */ /* 0x001fe200078e000e */
[----:B------:R-:W-:Y:S01]  /*140f0*/  ISETP.GT.U32.AND P1, PT, R2, R15, PT ;  /* 0x0000000f0200720c */ /* 0x000fe20003f24070 */
[----:B------:R-:W-:-:S02]  /*14100*/  IMAD.MOV.U32 R14, RZ, RZ, R17 ;  /* 0x000000ffff0e7224 */ /* 0x000fc400078e0011 */
[----:B------:R-:W-:-:S04]  /*14110*/  IMAD.HI.U32 R17, R3, R11, RZ ;  /* 0x0000000b03117227 */ /* 0x000fc800078e00ff */
[----:B------:R-:W-:Y:S01]  /*14120*/  @!P3 IMAD.MOV R5, RZ, RZ, -R5 ;  /* 0x000000ffff05b224 */ /* 0x000fe200078e0a05 */
[----:B------:R-:W-:Y:S01]  /*14130*/  ISETP.GT.U32.AND P3, PT, R2, R12, PT ;  /* 0x0000000c0200720c */ /* 0x000fe20003f64070 */
[----:B------:R-:W-:Y:S02]  /*14140*/  IMAD.MOV R17, RZ, RZ, -R17 ;  /* 0x000000ffff117224 */ /* 0x000fe400078e0a11 */
[--C-:B------:R-:W-:Y:S01]  /*14150*/  @!P6 IMAD.IADD R0, R0, 0x1, -R2.reuse ;  /* 0x000000010000e824 */ /* 0x100fe200078e0a02 */
[----:B------:R0:W-:Y:S01]  /*14160*/  STL [R1+0x310], R5 ;  /* 0x0003100501007387 */ /* 0x0001e20000100800 */
[----:B------:R-:W-:Y:S02]  /*14170*/  IMAD R11, R2, R17, R11 ;  /* 0x00000011020b7224 */ /* 0x000fe400078e020b */
[----:B------:R-:W-:Y:S01]  /*14180*/  VIADD R9, R28, 0x7e ;  /* 0x0000007e1c097836 */ /* 0x000fe20000000000 */
[C---:B------:R-:W-:Y:S01]  /*14190*/  ISETP.GT.U32.AND P6, PT, R2.reuse, R0, PT ;  /* 0x000000000200720c */ /* 0x040fe20003fc4070 */
[--C-:B------:R-:W-:Y:S01]  /*141a0*/  @!P1 IMAD.IADD R15, R15, 0x1, -R2.reuse ;  /* 0x000000010f0f9824 */ /* 0x100fe200078e0a02 */
[----:B------:R-:W-:Y:S01]  /*141b0*/  ISETP.GT.U32.AND P1, PT, R2, R11, PT ;  /* 0x0000000b0200720c */ /* 0x000fe20003f24070 */
[----:B------:R-:W-:Y:S01]  /*141c0*/  VIADD R19, R28, 0x77 ;  /* 0x000000771c137836 */ /* 0x000fe20000000000 */
[----:B------:R-:W-:Y:S01]  /*141d0*/  IABS R10, R9 ;  /* 0x00000009000a7213 */ /* 0x000fe20000000000 */
[----:B------:R-:W-:-:S02]  /*141e0*/  @!P3 IMAD.IADD R12, R12, 0x1, -R2 ;  /* 0x000000010c0cb824 */ /* 0x000fc400078e0a02 */
[----:B0-----:R-:W-:Y:S02]  /*141f0*/  IMAD.MOV.U32 R5, RZ, RZ, R16 ;  /* 0x000000ffff057224 */ /* 0x001fe400078e0010 */
[----:B------:R-:W-:Y:S01]  /*14200*/  IMAD.HI.U32 R16, R3, R14, RZ ;  /* 0x0000000e03107227 */ /* 0x000fe200078e00ff */
[----:B------:R-:W-:-:S03]  /*14210*/  ISETP.GT.U32.AND P3, PT, R2, R12, PT ;  /* 0x0000000c0200720c */ /* 0x000fc60003f64070 */
[----:B------:R-:W-:Y:S01]  /*14220*/  @!P4 IMAD.MOV R5, RZ, RZ, -R5 ;  /* 0x000000ffff05c224 */ /* 0x000fe200078e0a05 */
[----:B------:R-:W-:Y:S01]  /*14230*/  ISETP.GE.AND P4, PT, R8, RZ, PT ;  /* 0x000000ff0800720c */ /* 0x000fe20003f86270 */
[----:B------:R-:W-:-:S03]  /*14240*/  IMAD.HI.U32 R8, R3, R10, RZ ;  /* 0x0000000a03087227 */ /* 0x000fc600078e00ff */
[----:B------:R0:W-:Y:S01]  /*14250*/  STL [R1+0x34c], R5 ;  /* 0x00034c0501007387 */ /* 0x0001e20000100800 */
[----:B------:R-:W-:Y:S02]  /*14260*/  IMAD.MOV R16, RZ, RZ, -R16 ;  /* 0x000000ffff107224 */ /* 0x000fe400078e0a10 */
[----:B------:R-:W-:Y:S02]  /*14270*/  @!P6 IMAD.IADD R0, R0, 0x1, -R2 ;  /* 0x000000010000e824 */ /* 0x000fe400078e0a02 */
[----:B------:R-:W-:Y:S02]  /*14280*/  IMAD R14, R2, R16, R14 ;  /* 0x00000010020e7224 */ /* 0x000fe400078e020e */
[--C-:B------:R-:W-:Y:S02]  /*14290*/  @!P1 IMAD.IADD R11, R11, 0x1, -R2.reuse ;  /* 0x000000010b0b9824 */ /* 0x100fe400078e0a02 */
[----:B------:R-:W-:Y:S01]  /*142a0*/  @!P3 IMAD.IADD R12, R12, 0x1, -R2 ;  /* 0x000000010c0cb824 */ /* 0x000fe200078e0a02 */
[C---:B------:R-:W-:Y:S01]  /*142b0*/  ISETP.GT.U32.AND P6, PT, R2.reuse, R14, PT ;  /* 0x0000000e0200720c */ /* 0x040fe20003fc4070 */
[----:B0-----:R-:W-:Y:S01]  /*142c0*/  IMAD.MOV.U32 R5, RZ, RZ, R15 ;  /* 0x000000ffff057224 */ /* 0x001fe200078e000f */
[----:B------:R-:W-:Y:S01]  /*142d0*/  ISETP.GT.U32.AND P1, PT, R2, R11, PT ;  /* 0x0000000b0200720c */ /* 0x000fe20003f24070 */
[----:B------:R-:W-:-:S02]  /*142e0*/  IMAD.MOV R15, RZ, RZ, -R8 ;  /* 0x000000ffff0f7224 */ /* 0x000fc400078e0a08 */
[----:B------:R-:W-:Y:S01]  /*142f0*/  @!P2 IMAD.MOV R5, RZ, RZ, -R5 ;  /* 0x000000ffff05a224 */ /* 0x000fe200078e0a05 */
[----:B------:R-:W-:Y:S01]  /*14300*/  ISETP.GE.AND P2, PT, R7, RZ, PT ;  /* 0x000000ff0700720c */ /* 0x000fe20003f46270 */
[----:B------:R-:W-:Y:S02]  /*14310*/  VIADD R8, R28, 0x7d ;  /* 0x0000007d1c087836 */ /* 0x000fe40000000000 */
[----:B------:R-:W-:Y:S01]  /*14320*/  IMAD R10, R2, R15, R10 ;  /* 0x0000000f020a7224 */ /* 0x000fe200078e020a */
[----:B------:R0:W-:Y:S01]  /*14330*/  STL [R1+0x328], R5 ;  /* 0x0003280501007387 */ /* 0x0001e20000100800 */
[----:B------:R-:W-:Y:S01]  /*14340*/  VIADD R7, R28, 0x7c ;  /* 0x0000007c1c077836 */ /* 0x000fe20000000000 */
[----:B------:R-:W-:Y:S01]  /*14350*/  IABS R15, R8 ;  /* 0x00000008000f7213 */ /* 0x000fe20000000000 */
[--C-:B------:R-:W-:Y:S01]  /*14360*/  @!P6 IMAD.IADD R14, R14, 0x1, -R2.reuse ;  /* 0x000000010e0ee824 */ /* 0x100fe200078e0a02 */
[----:B------:R-:W-:Y:S01]  /*14370*/  ISETP.GT.U32.AND P3, PT, R2, R10, PT ;  /* 0x0000000a0200720c */ /* 0x000fe20003f64070 */
[----:B------:R-:W-:Y:S01]  /*14380*/  @!P1 IMAD.IADD R11, R11, 0x1, -R2 ;  /* 0x000000010b0b9824 */ /* 0x000fe200078e0a02 */
[----:B------:R-:W-:Y:S01]  /*14390*/  ISETP.GE.AND P6, PT, R9, RZ, PT ;  /* 0x000000ff0900720c */ /* 0x000fe20003fc6270 */
[----:B------:R-:W-:Y:S01]  /*143a0*/  VIADD R21, R28, 0x76 ;  /* 0x000000761c157836 */ /* 0x000fe20000000000 */
[----:B------:R-:W-:Y:S01]  /*143b0*/  ISETP.GE.AND P1, PT, R8, RZ, PT ;  /* 0x000000ff0800720c */ /* 0x000fe20003f26270 */
[----:B------:R-:W-:-:S02]  /*143c0*/  VIADD R20, R28, 0x75 ;  /* 0x000000751c147836 */ /* 0x000fc40000000000 */
[----:B0-----:R-:W-:Y:S02]  /*143d0*/  IMAD.MOV.U32 R5, RZ, RZ, R0 ;  /* 0x000000ffff057224 */ /* 0x001fe400078e0000 */
[----:B------:R-:W-:Y:S02]  /*143e0*/  IMAD.MOV.U32 R0, RZ, RZ, R15 ;  /* 0x000000ffff007224 */ /* 0x000fe400078e000f */
[----:B------:R-:W-:Y:S01]  /*143f0*/  @!P5 IMAD.MOV R5, RZ, RZ, -R5 ;  /* 0x000000ffff05d224 */ /* 0x000fe200078e0a05 */
[----:B------:R-:W-:Y:S01]  /*14400*/  ISETP.GE.AND P5, PT, R13, RZ, PT ;  /* 0x000000ff0d00720c */ /* 0x000fe20003fa6270 */
[----:B------:R-:W-:Y:S01]  /*14410*/  @!P3 IMAD.IADD R10, R10, 0x1, -R2 ;  /* 0x000000010a0ab824 */ /* 0x000fe200078e0a02 */
[----:B------:R-:W-:Y:S02]  /*14420*/  IABS R13, R7 ;  /* 0x00000007000d7213 */ /* 0x000fe40000000000 */
[----:B------:R0:W-:Y:S02]  /*14430*/  STL [R1+0x32c], R5 ;  /* 0x00032c0501007387 */ /* 0x0001e40000100800 */
[----:B------:R-:W-:Y:S01]  /*14440*/  ISETP.GT.U32.AND P3, PT, R2, R10, PT ;  /* 0x0000000a0200720c */ /* 0x000fe20003f64070 */
[----:B------:R-:W-:-:S02]  /*14450*/  IMAD.MOV.U32 R9, RZ, RZ, R13 ;  /* 0x000000ffff097224 */ /* 0x000fc400078e000d */
[----:B------:R-:W-:Y:S02]  /*14460*/  VIADD R13, R28, 0x7a ;  /* 0x0000007a1c0d7836 */ /* 0x000fe40000000000 */
[----:B------:R-:W-:-:S03]  /*14470*/  IMAD.HI.U32 R8, R3, R9, RZ ;  /* 0x0000000903087227 */ /* 0x000fc600078e00ff */
        /* <DEDUP_REMOVED lines=10> */
[----:B------:R-:W-:-:S03]  /*14520*/  @!P3 IMAD.IADD R10, R10, 0x1, -R2 ;  /* 0x000000010a0ab824 */ /* 0x000fc600078e0a02 */
[----:B------:R-:W-:Y:S01]  /*14530*/  ISETP.GT.U32.AND P3, PT, R2, R9, PT ;  /* 0x000000090200720c */ /* 0x000fe20003f64070 */
[----:B------:R-:W-:Y:S01]  /*14540*/  @!P4 IMAD.IADD R14, R14, 0x1, -R2 ;  /* 0x000000010e0ec824 */ /* 0x000fe200078e0a02 */
[----:B------:R-:W-:Y:S01]  /*14550*/  ISETP.GE.AND P4, PT, R7, RZ, PT ;  /* 0x000000ff0700720c */ /* 0x000fe20003f86270 */
[----:B0-----:R-:W-:Y:S02]  /*14560*/  IMAD.MOV.U32 R5, RZ, RZ, R11 ;  /* 0x000000ffff057224 */ /* 0x001fe400078e000b */
[----:B------:R-:W-:Y:S02]  /*14570*/  VIADD R11, R28, 0x7b ;  /* 0x0000007b1c0b7836 */ /* 0x000fe40000000000 */
[----:B------:R-:W-:Y:S01]  /*14580*/  @!P2 IMAD.MOV R5, RZ, RZ, -R5 ;  /* 0x000000ffff05a224 */ /* 0x000fe200078e0a05 */
[----:B------:R-:W-:Y:S01]  /*14590*/  ISETP.GT.U32.AND P2, PT, R2, R0, PT ;  /* 0x000000000200720c */ /* 0x000fe20003f44070 */
[----:B------:R-:W-:Y:S01]  /*145a0*/  VIADD R7, R28, 0x79 ;  /* 0x000000791c077836 */ /* 0x000fe20000000000 */
[----:B------:R-:W-:-:S02]  /*145b0*/  IABS R12, R11 ;  /* 0x0000000b000c7213 */ /* 0x000fc40000000000 */
[----:B------:R0:W-:Y:S01]  /*145c0*/  STL [R1+0x348], R5 ;  /* 0x0003480501007387 */ /* 0x0001e20000100800 */
[----:B------:R-:W-:Y:S01]  /*145d0*/  @!P3 IMAD.IADD R9, R9, 0x1, -R2 ;  /* 0x000000010909b824 */ /* 0x000fe200078e0a02 */
[----:B------:R-:W-:-:S04]  /*145e0*/  IABS R8, R7 ;  /* 0x0000000700087213 */ /* 0x000fc80000000000 */
        /* <DEDUP_REMOVED lines=15> */
[----:B0-----:R-:W-:Y:S02]  /*146e0*/  IMAD.MOV.U32 R5, RZ, RZ, R10 ;  /* 0x000000ffff057224 */ /* 0x001fe400078e000a */
        /* <DEDUP_REMOVED lines=8> */
[----:B------:R-:W-:Y:S01]  /*14770*/  IMAD R8, R2, R10, R8 ;  /* 0x0000000a02087224 */ /* 0x000fe200078e0208 */
[----:B------:R-:W-:Y:S01]  /*14780*/  IABS R13, R20 ;  /* 0x00000014000d7213 */ /* 0x000fe20000000000 */
[----:B------:R-:W-:-:S02]  /*14790*/  VIADD R10, R28, 0x78 ;  /* 0x000000781c0a7836 */ /* 0x000fc40000000000 */
[----:B------:R-:W-:-:S03]  /*147a0*/  IMAD.HI.U32 R17, R3, R11, RZ ;  /* 0x0000000b03117227 */ /* 0x000fc600078e00ff */
[----:B------:R-:W-:Y:S01]  /*147b0*/  ISETP.GE.AND P3, PT, R10, RZ, PT ;  /* 0x000000ff0a00720c */ /* 0x000fe20003f66270 */
[----:B0-----:R-:W-:Y:S01]  /*147c0*/  IMAD.MOV.U32 R5, RZ, RZ, R0 ;  /* 0x000000ffff057224 */ /* 0x001fe200078e0000 */
[----:B------:R-:W-:Y:S01]  /*147d0*/  IABS R10, R10 ;  /* 0x0000000a000a7213 */ /* 0x000fe20000000000 */
[----:B------:R-:W-:Y:S02]  /*147e0*/  VIADD R0, R28, 0x74 ;  /* 0x000000741c007836 */ /* 0x000fe40000000000 */
[----:B------:R-:W-:Y:S01]  /*147f0*/  @!P1 IMAD.MOV R5, RZ, RZ, -R5 ;  /* 0x000000ffff059224 */ /* 0x000fe200078e0a05 */
[----:B------:R-:W-:Y:S01]  /*14800*/  ISETP.GT.U32.AND P1, PT, R2, R7, PT ;  /* 0x000000070200720c */ /* 0x000fe20003f24070 */
[----:B------:R-:W-:Y:S01]  /*14810*/  IMAD.HI.U32 R16, R3, R12, RZ ;  /* 0x0000000c03107227 */ /* 0x000fe200078e00ff */
[----:B------:R-:W-:Y:S02]  /*14820*/  IABS R14, R0 ;  /* 0x00000000000e7213 */ /* 0x000fe40000000000 */
[----:B------:R0:W-:Y:S01]  /*14830*/  STL [R1+0x334], R5 ;  /* 0x0003340501007387 */ /* 0x0001e20000100800 */
[----:B------:R-:W-:-:S02]  /*14840*/  IMAD.MOV R17, RZ, RZ, -R17 ;  /* 0x000000ffff117224 */ /* 0x000fc400078e0a11 */
[----:B------:R-:W-:-:S04]  /*14850*/  IMAD.HI.U32 R15, R3, R13, RZ ;  /* 0x0000000d030f7227 */ /* 0x000fc800078e00ff */
[----:B------:R-:W-:Y:S02]  /*14860*/  IMAD.MOV R16, RZ, RZ, -R16 ;  /* 0x000000ffff107224 */ /* 0x000fe400078e0a10 */
        /* <DEDUP_REMOVED lines=14> */
[----:B------:R-:W-:Y:S02]  /*14950*/  IMAD.MOV R9, RZ, RZ, -R9 ;  /* 0x000000ffff097224 */ /* 0x000fe400078e0a09 */
[----:B------:R-:W-:Y:S01]  /*14960*/  IMAD.MOV.U32 R6, RZ, RZ, R7 ;  /* 0x000000ffff067224 */ /* 0x000fe200078e0007 */
[C---:B------:R-:W-:Y:S01]  /*14970*/  ISETP.GT.U32.AND P4, PT, R2.reuse, R22, PT ;  /* 0x000000160200720c */ /* 0x040fe20003f84070 */
[----:B------:R-:W-:Y:S02]  /*14980*/  IMAD.MOV R15, RZ, RZ, -R15 ;  /* 0x000000ffff0f7224 */ /* 0x000fe400078e0a0f */
[----:B------:R-:W-:-:S02]  /*14990*/  IMAD R12, R2, R16, R12 ;  /* 0x00000010020c7224 */ /* 0x000fc400078e020c */
[----:B------:R-:W-:Y:S02]  /*149a0*/  IMAD R14, R2, R9, R14 ;  /* 0x00000009020e7224 */ /* 0x000fe400078e020e */
[----:B------:R-:W-:Y:S02]  /*149b0*/  @!P1 IMAD.IADD R8, R8, 0x1, -R2 ;  /* 0x0000000108089824 */ /* 0x000fe400078e0a02 */
[----:B------:R-:W-:Y:S01]  /*149c0*/  @!P2 IMAD.MOV R6, RZ, RZ, -R6 ;  /* 0x000000ffff06a224 */ /* 0x000fe200078e0a06 */
[C---:B------:R-:W-:Y:S01]  /*149d0*/  ISETP.GT.U32.AND P2, PT, R2.reuse, R11, PT ;  /* 0x0000000b0200720c */ /* 0x040fe20003f44070 */
[C---:B------:R-:W-:Y:S01]  /*149e0*/  IMAD R13, R2.reuse, R15, R13 ;  /* 0x0000000f020d7224 */ /* 0x040fe200078e020d */
[----:B------:R-:W-:Y:S01]  /*149f0*/  ISETP.GT.U32.AND P1, PT, R2, R8, PT ;  /* 0x000000080200720c */ /* 0x000fe20003f24070 */
[----:B------:R-:W-:Y:S01]  /*14a00*/  @!P4 IMAD.IADD R22, R22, 0x1, -R2 ;  /* 0x000000011616c824 */ /* 0x000fe200078e0a02 */
[----:B------:R-:W-:Y:S01]  /*14a10*/  ISETP.GT.U32.AND P4, PT, R2, R10, PT ;  /* 0x0000000a0200720c */ /* 0x000fe20003f84070 */
[----:B------:R-:W-:Y:S01]  /*14a20*/  VIADD R17, R28, 0x71 ;  /* 0x000000711c117836 */ /* 0x000fe20000000000 */
[----:B------:R-:W-:Y:S01]  /*14a30*/  STL [R1+0x2c4], R6 ;  /* 0x0002c40601007387 */ /* 0x000fe20000100800 */
[----:B0-----:R-:W-:-:S02]  /*14a40*/  IMAD.MOV.U32 R5, RZ, RZ, R22 ;  /* 0x000000ffff057224 */ /* 0x001fc400078e0016 */
[----:B------:R-:W-:Y:S01]  /*14a50*/  VIADD R15, R28, 0x73 ;  /* 0x000000731c0f7836 */ /* 0x000fe20000000000 */
[----:B------:R-:W-:Y:S01]  /*14a60*/  IABS R18, R17 ;  /* 0x0000001100127213 */ /* 0x000fe20000000000 */
[----:B------:R-:W-:Y:S01]  /*14a70*/  @!P6 IMAD.MOV R5, RZ, RZ, -R5 ;  /* 0x000000ffff05e224 */ /* 0x000fe200078e0a05 */
[----:B------:R-:W-:Y:S01]  /*14a80*/  ISETP.GT.U32.AND P6, PT, R2, R12, PT ;  /* 0x0000000c0200720c */ /* 0x000fe20003fc4070 */
[----:B------:R-:W-:Y:S01]  /*14a90*/  VIADD R16, R28, 0x72 ;  /* 0x000000721c107836 */ /* 0x000fe20000000000 */
[----:B------:R-:W-:Y:S01]  /*14aa0*/  IABS R9, R15 ;  /* 0x0000000f00097213 */ /* 0x000fe20000000000 */
[--C-:B------:R-:W-:Y:S01]  /*14ab0*/  @!P1 IMAD.IADD R8, R8, 0x1, -R2.reuse ;  /* 0x0000000108089824 */ /* 0x100fe200078e0a02 */
[----:B------:R-:W-:Y:S01]  /*14ac0*/  ISETP.GT.U32.AND P1, PT, R2, R13, PT ;  /* 0x0000000d0200720c */ /* 0x000fe20003f24070 */
[--C-:B------:R-:W-:Y:S01]  /*14ad0*/  @!P4 IMAD.IADD R10, R10, 0x1, -R2.reuse ;  /* 0x000000010a0ac824 */ /* 0x100fe200078e0a02 */
[C---:B------:R-:W-:Y:S01]  /*14ae0*/  ISETP.GT.U32.AND P4, PT, R2.reuse, R14, PT ;  /* 0x0000000e0200720c */ /* 0x040fe20003f84070 */
[----:B------:R-:W-:Y:S01]  /*14af0*/  @!P2 IMAD.IADD R11, R11, 0x1, -R2 ;  /* 0x000000010b0ba824 */ /* 0x000fe200078e0a02 */
[----:B------:R-:W-:Y:S01]  /*14b00*/  IABS R23, R16 ;  /* 0x0000001000177213 */ /* 0x000fe20000000000 */
[----:B------:R-:W-:Y:S01]  /*14b10*/  IMAD.MOV.U32 R7, RZ, RZ, R18 ;  /* 0x000000ffff077224 */ /* 0x000fe200078e0012 */
[----:B------:R-:W-:Y:S01]  /*14b20*/  ISETP.GT.U32.AND P2, PT, R2, R10, PT ;  /* 0x0000000a0200720c */ /* 0x000fe20003f44070 */
[C---:B------:R-:W-:Y:S01]  /*14b30*/  IMAD.HI.U32 R18, R3.reuse, R9, RZ ;  /* 0x0000000903127227 */ /* 0x040fe200078e00ff */
[----:B------:R0:W-:Y:S03]  /*14b40*/  STL [R1+0x2b4], R5 ;  /* 0x0002b40501007387 */ /* 0x0001e60000100800 */
[----:B------:R-:W-:Y:S01]  /*14b50*/  @!P6 IMAD.IADD R12, R12, 0x1, -R2 ;  /* 0x000000010c0ce824 */ /* 0x000fe200078e0a02 */
[----:B------:R-:W-:Y:S01]  /*14b60*/  ISETP.GT.U32.AND P6, PT, R2, R11, PT ;  /* 0x0000000b0200720c */ /* 0x000fe20003fc4070 */
[----:B------:R-:W-:-:S04]  /*14b70*/  IMAD.HI.U32 R24, R3, R23, RZ ;  /* 0x0000001703187227 */ /* 0x000fc800078e00ff */
[--C-:B------:R-:W-:Y:S02]  /*14b80*/  @!P4 IMAD.IADD R14, R14, 0x1, -R2.reuse ;  /* 0x000000010e0ec824 */ /* 0x100fe400078e0a02 */
[----:B------:R-:W-:Y:S01]  /*14b90*/  @!P1 IMAD.IADD R13, R13, 0x1, -R2 ;  /* 0x000000010d0d9824 */ /* 0x000fe200078e0a02 */
[C---:B------:R-:W-:Y:S01]  /*14ba0*/  ISETP.GT.U32.AND P1, PT, R2.reuse, R12, PT ;  /* 0x0000000c0200720c */ /* 0x040fe20003f24070 */
[----:B------:R-:W-:Y:S01]  /*14bb0*/  IMAD.MOV R18, RZ, RZ, -R18 ;  /* 0x000000ffff127224 */ /* 0x000fe200078e0a12 */
[C---:B------:R-:W-:Y:S01]  /*14bc0*/  ISETP.GT.U32.AND P4, PT, R2.reuse, R14, PT ;  /* 0x0000000e0200720c */ /* 0x040fe20003f84070 */
[----:B0-----:R-:W-:Y:S02]  /*14bd0*/  IMAD.MOV.U32 R5, RZ, RZ, R8 ;  /* 0x000000ffff057224 */ /* 0x001fe400078e0008 */
[----:B------:R-:W-:Y:S02]  /*14be0*/  IMAD.MOV R24, RZ, RZ, -R24 ;  /* 0x000000ffff187224 */ /* 0x000fe400078e0a18 */
[----:B------:R-:W-:-:S02]  /*14bf0*/  IMAD R9, R2, R18, R9 ;  /* 0x0000001202097224 */ /* 0x000fc400078e0209 */
[----:B------:R-:W-:Y:S01]  /*14c00*/  @!P5 IMAD.MOV R5, RZ, RZ, -R5 ;  /* 0x000000ffff05d224 */ /* 0x000fe200078e0a05 */
[----:B------:R-:W-:Y:S01]  /*14c10*/  ISETP.GT.U32.AND P5, PT, R2, R13, PT ;  /* 0x0000000d0200720c */ /* 0x000fe20003fa4070 */
[----:B------:R-:W-:-:S03]  /*14c20*/  IMAD.HI.U32 R22, R3, R7, RZ ;  /* 0x0000000703167227 */ /* 0x000fc600078e00ff */
[----:B------:R0:W-:Y:S01]  /*14c30*/  STL [R1+0x294], R5 ;  /* 0x0002940501007387 */ /* 0x0001e20000100800 */
[----:B------:R-:W-:Y:S02]  /*14c40*/  IMAD R8, R2, R24, R23 ;  /* 0x0000001802087224 */ /* 0x000fe400078e0217 */
[----:B------:R-:W-:Y:S01]  /*14c50*/  @!P2 IMAD.IADD R10, R10, 0x1, -R2 ;  /* 0x000000010a0aa824 */ /* 0x000fe200078e0a02 */
[C---:B------:R-:W-:Y:S01]  /*14c60*/  ISETP.GT.U32.AND P2, PT, R2.reuse, R9, PT ;  /* 0x000000090200720c */ /* 0x040fe20003f44070 */
[----:B------:R-:W-:Y:S02]  /*14c70*/  IMAD.MOV R22, RZ, RZ, -R22 ;  /* 0x000000ffff167224 */ /* 0x000fe400078e0a16 */
[--C-:B------:R-:W-:Y:S01]  /*14c80*/  @!P6 IMAD.IADD R11, R11, 0x1, -R2.reuse ;  /* 0x000000010b0be824 */ /* 0x100fe200078e0a02 */
[----:B------:R-:W-:Y:S01]  /*14c90*/  ISETP.GT.U32.AND P6, PT, R2, R8, PT ;  /* 0x000000080200720c */ /* 0x000fe20003fc4070 */
[----:B------:R-:W-:Y:S01]  /*14ca0*/  @!P1 IMAD.IADD R12, R12, 0x1, -R2 ;  /* 0x000000010c0c9824 */ /* 0x000fe200078e0a02 */
[----:B------:R-:W-:Y:S01]  /*14cb0*/  ISETP.GE.AND P1, PT, R19, RZ, PT ;  /* 0x000000ff1300720c */ /* 0x000fe20003f26270 */
[----:B------:R-:W-:-:S02]  /*14cc0*/  IMAD R7, R2, R22, R7 ;  /* 0x0000001602077224 */ /* 0x000fc400078e0207 */
[--C-:B------:R-:W-:Y:S01]  /*14cd0*/  @!P4 IMAD.IADD R14, R14, 0x1, -R2.reuse ;  /* 0x000000010e0ec824 */ /* 0x100fe200078e0a02 */
[----:B------:R-:W-:Y:S01]  /*14ce0*/  ISETP.GE.AND P4, PT, R21, RZ, PT ;  /* 0x000000ff1500720c */ /* 0x000fe20003f86270 */
[----:B------:R-:W-:Y:S02]  /*14cf0*/  VIADD R18, R28, 0x70 ;  /* 0x000000701c127836 */ /* 0x000fe40000000000 */
[--C-:B------:R-:W-:Y:S01]  /*14d00*/  @!P5 IMAD.IADD R13, R13, 0x1, -R2.reuse ;  /* 0x000000010d0dd824 */ /* 0x100fe200078e0a02 */
[----:B------:R-:W-:Y:S01]  /*14d10*/  ISETP.GT.U32.AND P5, PT, R2, R7, PT ;  /* 0x000000070200720c */ /* 0x000fe20003fa4070 */
[----:B------:R-:W-:Y:S01]  /*14d20*/  @!P2 IMAD.IADD R9, R9, 0x1, -R2 ;  /* 0x000000010909a824 */ /* 0x000fe200078e0a02 */
[----:B------:R-:W-:Y:S01]  /*14d30*/  IABS R23, R18 ;  /* 0x0000001200177213 */ /* 0x000fe20000000000 */
[----:B------:R-:W-:Y:S01]  /*14d40*/  IMAD.MOV.U32 R25, RZ, RZ, R10 ;  /* 0x000000ffff197224 */ /* 0x000fe200078e000a */
[----:B------:R-:W-:Y:S01]  /*14d50*/  ISETP.GE.AND P2, PT, R20, RZ, PT ;  /* 0x000000ff1400720c */ /* 0x000fe20003f46270 */
[----:B------:R-:W-:-:S02]  /*14d60*/  IMAD.MOV.U32 R6, RZ, RZ, R11 ;  /* 0x000000ffff067224 */ /* 0x000fc400078e000b */
[----:B------:R-:W-:Y:S01]  /*14d70*/  @!P6 IMAD.IADD R8, R8, 0x1, -R2 ;  /* 0x000000010808e824 */ /* 0x000fe200078e0a02 */
[----:B------:R-:W-:Y:S01]  /*14d80*/  ISETP.GE.AND P6, PT, R0, RZ, PT ;  /* 0x000000ff0000720c */ /* 0x000fe20003fc6270 */
[----:B0-----:R-:W-:Y:S02]  /*14d90*/  IMAD.MOV.U32 R5, RZ, RZ, R12 ;  /* 0x000000ffff057224 */ /* 0x001fe400078e000c */
[----:B------:R-:W-:Y:S01]  /*14da0*/  @!P3 IMAD.MOV R25, RZ, RZ, -R25 ;  /* 0x000000ffff19b224 */ /* 0x000fe200078e0a19 */
[C---:B------:R-:W-:Y:S01]  /*14db0*/  ISETP.GT.U32.AND P3, PT, R2.reuse, R9, PT ;  /* 0x000000090200720c */ /* 0x040fe20003f64070 */
[----:B------:R-:W-:Y:S01]  /*14dc0*/  @!P1 IMAD.MOV R6, RZ, RZ, -R6 ;  /* 0x000000ffff069224 */ /* 0x000fe200078e0a06 */
[----:B------:R-:W-:Y:S01]  /*14dd0*/  ISETP.GT.U32.AND P1, PT, R2, R8, PT ;  /* 0x000000080200720c */ /* 0x000fe20003f24070 */
[----:B------:R-:W-:Y:S01]  /*14de0*/  IMAD.HI.U32 R22, R3, R23, RZ ;  /* 0x0000001703167227 */ /* 0x000fe200078e00ff */
[----:B------:R-:W-:Y:S03]  /*14df0*/  STL [R1+0x260], R25 ;  /* 0x0002601901007387 */ /* 0x000fe60000100800 */
[----:B------:R-:W-:Y:S01]  /*14e00*/  @!P4 IMAD.MOV R5, RZ, RZ, -R5 ;  /* 0x000000ffff05c224 */ /* 0x000fe200078e0a05 */
[----:B------:R0:W-:Y:S01]  /*14e10*/  STL [R1+0x258], R6 ;  /* 0x0002580601007387 */ /* 0x0001e20000100800 */
[----:B------:R-:W-:-:S02]  /*14e20*/  IMAD.MOV R22, RZ, RZ, -R22 ;  /* 0x000000ffff167224 */ /* 0x000fc400078e0a16 */
[--C-:B------:R-:W-:Y:S01]  /*14e30*/  @!P5 IMAD.IADD R7, R7, 0x1, -R2.reuse ;  /* 0x000000010707d824 */ /* 0x100fe200078e0a02 */
[----:B------:R1:W-:Y:S01]  /*14e40*/  STL [R1+0x250], R5 ;  /* 0x0002500501007387 */ /* 0x0003e20000100800 */
[----:B------:R-:W-:Y:S01]  /*14e50*/  ISETP.GE.AND P5, PT, R15, RZ, PT ;  /* 0x000000ff0f00720c */ /* 0x000fe20003fa6270 */
[----:B------:R-:W-:Y:S02]  /*14e60*/  VIADD R19, R28, 0x6f ;  /* 0x0000006f1c137836 */ /* 0x000fe40000000000 */
[C---:B------:R-:W-:Y:S01]  /*14e70*/  IMAD R0, R2.reuse, R22, R23 ;  /* 0x0000001602007224 */ /* 0x040fe200078e0217 */
[----:B------:R-:W-:Y:S01]  /*14e80*/  ISETP.GT.U32.AND P4, PT, R2, R7, PT ;  /* 0x000000070200720c */ /* 0x000fe20003f84070 */
[----:B0-----:R-:W-:Y:S01]  /*14e90*/  IMAD.MOV.U32 R6, RZ, RZ, R13 ;  /* 0x000000ffff067224 */ /* 0x001fe200078e000d */
[----:B------:R-:W-:Y:S01]  /*14ea0*/  IABS R20, R19 ;  /* 0x0000001300147213 */ /* 0x000fe20000000000 */
[----:B------:R-:W-:Y:S01]  /*14eb0*/  @!P3 IMAD.IADD R9, R9, 0x1, -R2 ;  /* 0x000000010909b824 */ /* 0x000fe200078e0a02 */
[----:B------:R-:W-:Y:S01]  /*14ec0*/  ISETP.GE.AND P3, PT, R17, RZ, PT ;  /* 0x000000ff1100720c */ /* 0x000fe20003f66270 */
[----:B-1----:R-:W-:-:S02]  /*14ed0*/  IMAD.MOV.U32 R5, RZ, RZ, R14 ;  /* 0x000000ffff057224 */ /* 0x002fc400078e000e */
[----:B------:R-:W-:Y:S01]  /*14ee0*/  @!P2 IMAD.MOV R6, RZ, RZ, -R6 ;  /* 0x000000ffff06a224 */ /* 0x000fe200078e0a06 */
[----:B------:R-:W-:Y:S01]  /*14ef0*/  ISETP.GT.U32.AND P2, PT, R2, R0, PT ;  /* 0x000000000200720c */ /* 0x000fe20003f44070 */
[----:B------:R-:W-:Y:S01]  /*14f00*/  @!P6 IMAD.MOV R5, RZ, RZ, -R5 ;  /* 0x000000ffff05e224 */ /* 0x000fe200078e0a05 */
[----:B------:R-:W-:Y:S01]  /*14f10*/  ISETP.GE.AND P6, PT, R16, RZ, PT ;  /* 0x000000ff1000720c */ /* 0x000fe20003fc6270 */
[----:B------:R-:W-:Y:S01]  /*14f20*/  IMAD.HI.U32 R10, R3, R20, RZ ;  /* 0x00000014030a7227 */ /* 0x000fe200078e00ff */
[----:B------:R-:W-:Y:S03]  /*14f30*/  STL [R1+0x248], R6 ;  /* 0x0002480601007387 */ /* 0x000fe60000100800 */
[----:B------:R-:W-:Y:S01]  /*14f40*/  IMAD.MOV R10, RZ, RZ, -R10 ;  /* 0x000000ffff0a7224 */ /* 0x000fe200078e0a0a */
[----:B------:R0:W-:Y:S01]  /*14f50*/  STL [R1+0x240], R5 ;  /* 0x0002400501007387 */ /* 0x0001e20000100800 */
[----:B------:R-:W-:Y:S01]  /*14f60*/  @!P4 IMAD.IADD R7, R7, 0x1, -R2 ;  /* 0x000000010707c824 */ /* 0x000fe200078e0a02 */
[----:B------:R-:W-:Y:S01]  /*14f70*/  ISETP.GE.AND P4, PT, R19, RZ, PT ;  /* 0x000000ff1300720c */ /* 0x000fe20003f86270 */
[----:B------:R-:W-:-:S02]  /*14f80*/  IMAD R10, R2, R10, R20 ;  /* 0x0000000a020a7224 */ /* 0x000fc400078e0214 */
[--C-:B------:R-:W-:Y:S02]  /*14f90*/  @!P2 IMAD.IADD R0, R0, 0x1, -R2.reuse ;  /* 0x000000010000a824 */ /* 0x100fe400078e0a02 */
[----:B------:R-:W-:Y:S01]  /*14fa0*/  @!P1 IMAD.IADD R8, R8, 0x1, -R2 ;  /* 0x0000000108089824 */ /* 0x000fe200078e0a02 */
[----:B------:R-:W-:Y:S01]  /*14fb0*/  ISETP.GE.AND P1, PT, R18, RZ, PT ;  /* 0x000000ff1200720c */ /* 0x000fe20003f26270 */
[----:B------:R-:W-:Y:S02]  /*14fc0*/  VIADD R18, R28, 0x6e ;  /* 0x0000006e1c127836 */ /* 0x000fe40000000000 */
[----:B0-----:R-:W-:Y:S02]  /*14fd0*/  IMAD.MOV.U32 R5, RZ, RZ, R9 ;  /* 0x000000ffff057224 */ /* 0x001fe400078e0009 */
[----:B------:R-:W-:Y:S01]  /*14fe0*/  IMAD.MOV.U32 R6, RZ, RZ, R8 ;  /* 0x000000ffff067224 */ /* 0x000fe200078e0008 */
[----:B------:R-:W-:Y:S01]  /*14ff0*/  ISETP.GE.AND P2, PT, R18, RZ, PT ;  /* 0x000000ff1200720c */ /* 0x000fe20003f46270 */
[----:B------:R-:W-:Y:S01]  /*15000*/  @!P5 IMAD.MOV R5, RZ, RZ, -R5 ;  /* 0x000000ffff05d224 */ /* 0x000fe200078e0a05 */
[----:B------:R-:W-:Y:S01]  /*15010*/  ISETP.GT.U32.AND P5, PT, R2, R0, PT ;  /* 0x000000000200720c */ /* 0x000fe20003fa4070 */
[C---:B------:R-:W-:Y:S01]  /*15020*/  VIADD R20, R28.reuse, 0x6d ;  /* 0x0000006d1c147836 */ /* 0x040fe20000000000 */
[----:B------:R-:W-:Y:S01]  /*15030*/  IABS R18, R18 ;  /* 0x0000001200127213 */ /* 0x000fe20000000000 */
[----:B------:R-:W-:Y:S01]  /*15040*/  @!P6 IMAD.MOV R6, RZ, RZ, -R6 ;  /* 0x000000ffff06e224 */ /* 0x000fe200078e0a06 */
[----:B------:R0:W-:Y:S01]  /*15050*/  STL [R1+0x228], R5 ;  /* 0x0002280501007387 */ /* 0x0001e20000100800 */
[----:B------:R-:W-:Y:S01]  /*15060*/  VIADD R16, R28, 0x6c ;  /* 0x0000006c1c107836 */ /* 0x000fe20000000000 */
[----:B------:R-:W-:Y:S01]  /*15070*/  ISETP.GE.AND P6, PT, R20, RZ, PT ;  /* 0x000000ff1400720c */ /* 0x000fe20003fc6270 */
[C---:B------:R-:W-:Y:S01]  /*15080*/  VIADD R12, R28.reuse, 0x6a ;  /* 0x0000006a1c0c7836 */ /* 0x040fe20000000000 */
[----:B------:R-:W-:Y:S01]  /*15090*/  IABS R20, R20 ;  /* 0x0000001400147213 */ /* 0x000fe20000000000 */
[----:B------:R-:W-:Y:S01]  /*150a0*/  STL [R1+0x22c], R6 ;  /* 0x00022c0601007387 */ /* 0x000fe20000100800 */
[----:B------:R-:W-:-:S02]  /*150b0*/  VIADD R21, R28, 0x6b ;  /* 0x0000006b1c157836 */ /* 0x000fc40000000000 */
[----:B------:R-:W-:Y:S01]  /*150c0*/  IABS R8, R12 ;  /* 0x0000000c00087213 */ /* 0x000fe20000000000 */
[----:B------:R-:W-:Y:S01]  /*150d0*/  @!P5 IMAD.IADD R0, R0, 0x1, -R2 ;  /* 0x000000010000d824 */ /* 0x000fe200078e0a02 */
[----:B------:R-:W-:Y:S01]  /*150e0*/  ISETP.GE.AND P5, PT, R16, RZ, PT ;  /* 0x000000ff1000720c */ /* 0x000fe20003fa6270 */
[----:B0-----:R-:W-:Y:S01]  /*150f0*/  IMAD.MOV.U32 R5, RZ, RZ, R7 ;  /* 0x000000ffff057224 */ /* 0x001fe200078e0007 */
[----:B------:R-:W-:Y:S01]  /*15100*/  IABS R16, R16 ;  /* 0x0000001000107213 */ /* 0x000fe20000000000 */
[----:B------:R-:W-:Y:S01]  /*15110*/  IMAD.HI.U32 R7, R3, R18, RZ ;  /* 0x0000001203077227 */ /* 0x000fe200078e00ff */
[----:B------:R-:W-:-:S03]  /*15120*/  IABS R9, R21 ;  /* 0x0000001500097213 */ /* 0x000fc60000000000 */
[----:B------:R-:W-:Y:S01]  /*15130*/  @!P3 IMAD.MOV R5, RZ, RZ, -R5 ;  /* 0x000000ffff05b224 */ /* 0x000fe200078e0a05 */
[C---:B------:R-:W-:Y:S01]  /*15140*/  ISETP.GT.U32.AND P3, PT, R2.reuse, R10, PT ;  /* 0x0000000a0200720c */ /* 0x040fe20003f64070 */
[----:B------:R-:W-:Y:S02]  /*15150*/  IMAD.MOV R7, RZ, RZ, -R7 ;  /* 0x000000ffff077224 */ /* 0x000fe400078e0a07 */
[C---:B------:R-:W-:Y:S01]  /*15160*/  IMAD.HI.U32 R11, R3.reuse, R20, RZ ;  /* 0x00000014030b7227 */ /* 0x040fe200078e00ff */
[----:B------:R0:W-:Y:S03]  /*15170*/  STL [R1+0x230], R5 ;  /* 0x0002300501007387 */ /* 0x0001e60000100800 */
[----:B------:R-:W-:Y:S02]  /*15180*/  IMAD R18, R2, R7, R18 ;  /* 0x0000000702127224 */ /* 0x000fe400078e0212 */
[----:B------:R-:W-:-:S04]  /*15190*/  IMAD.HI.U32 R13, R3, R16, RZ ;  /* 0x00000010030d7227 */ /* 0x000fc800078e00ff */
[----:B------:R-:W-:Y:S02]  /*151a0*/  @!P3 IMAD.IADD R10, R10, 0x1, -R2 ;  /* 0x000000010a0ab824 */ /* 0x000fe400078e0a02 */
[----:B0-----:R-:W-:Y:S02]  /*151b0*/  IMAD.MOV.U32 R5, RZ, RZ, R0 ;  /* 0x000000ffff057224 */ /* 0x001fe400078e0000 */
[----:B------:R-:W-:Y:S01]  /*151c0*/  IMAD.MOV R11, RZ, RZ, -R11 ;  /* 0x000000ffff0b7224 */ /* 0x000fe200078e0a0b */
[C---:B------:R-:W-:Y:S01]  /*151d0*/  ISETP.GT.U32.AND P3, PT, R2.reuse, R10, PT ;  /* 0x0000000a0200720c */ /* 0x040fe20003f64070 */
[----:B------:R-:W-:Y:S01]  /*151e0*/  @!P1 IMAD.MOV R5, RZ, RZ, -R5 ;  /* 0x000000ffff059224 */ /* 0x000fe200078e0a05 */
[C---:B------:R-:W-:Y:S01]  /*151f0*/  ISETP.GT.U32.AND P1, PT, R2.reuse, R18, PT ;  /* 0x000000120200720c */ /* 0x040fe20003f24070 */
[----:B------:R-:W-:Y:S02]  /*15200*/  IMAD.MOV R13, RZ, RZ, -R13 ;  /* 0x000000ffff0d7224 */ /* 0x000fe400078e0a0d */
[C---:B------:R-:W-:Y:S01]  /*15210*/  IMAD R20, R2.reuse, R11, R20 ;  /* 0x0000000b02147224 */ /* 0x040fe200078e0214 */
[----:B------:R0:W-:Y:S01]  /*15220*/  STL [R1+0x238], R5 ;  /* 0x0002380501007387 */ /* 0x0001e20000100800 */
[----:B------:R-:W-:-:S02]  /*15230*/  IMAD R16, R2, R13, R16 ;  /* 0x0000000d02107224 */ /* 0x000fc400078e0210 */
[----:B------:R-:W-:-:S04]  /*15240*/  IMAD.HI.U32 R14, R3, R8, RZ ;  /* 0x00000008030e7227 */ /* 0x000fc800078e00ff */
[--C-:B------:R-:W-:Y:S01]  /*15250*/  @!P3 IMAD.IADD R10, R10, 0x1, -R2.reuse ;  /* 0x000000010a0ab824 */ /* 0x100fe200078e0a02 */
[----:B------:R-:W-:Y:S01]  /*15260*/  ISETP.GT.U32.AND P3, PT, R2, R20, PT ;  /* 0x000000140200720c */ /* 0x000fe20003f64070 */
[----:B------:R-:W-:Y:S01]  /*15270*/  @!P1 IMAD.IADD R18, R18, 0x1, -R2 ;  /* 0x0000000112129824 */ /* 0x000fe200078e0a02 */
[----:B------:R-:W-:Y:S01]  /*15280*/  ISETP.GT.U32.AND P1, PT, R2, R16, PT ;  /* 0x000000100200720c */ /* 0x000fe20003f24070 */
[----:B------:R-:W-:Y:S02]  /*15290*/  VIADD R17, R28, 0x69 ;  /* 0x000000691c117836 */ /* 0x000fe40000000000 */
[----:B0-----:R-:W-:Y:S02]  /*152a0*/  IMAD.MOV.U32 R5, RZ, RZ, R10 ;  /* 0x000000ffff057224 */ /* 0x001fe400078e000a */
[----:B------:R-:W-:Y:S01]  /*152b0*/  IMAD.MOV R0, RZ, RZ, -R14 ;  /* 0x000000ffff007224 */ /* 0x000fe200078e0a0e */
[----:B------:R-:W-:Y:S01]  /*152c0*/  IABS R14, R17 ;  /* 0x00000011000e7213 */ /* 0x000fe20000000000 */
[----:B------:R-:W-:Y:S01]  /*152d0*/  @!P4 IMAD.MOV R5, RZ, RZ, -R5 ;  /* 0x000000ffff05c224 */ /* 0x000fe200078e0a05 */
[----:B------:R-:W-:Y:S01]  /*152e0*/  ISETP.GT.U32.AND P4, PT, R2, R18, PT ;  /* 0x000000120200720c */ /* 0x000fe20003f84070 */
[----:B------:R-:W-:-:S03]  /*152f0*/  IMAD.HI.U32 R7, R3, R9, RZ ;  /* 0x0000000903077227 */ /* 0x000fc600078e00ff */
[----:B------:R0:W-:Y:S01]  /*15300*/  STL [R1+0x234], R5 ;  /* 0x0002340501007387 */ /* 0x0001e20000100800 */
[--C-:B------:R-:W-:Y:S02]  /*15310*/  @!P3 IMAD.IADD R20, R20, 0x1, -R2.reuse ;  /* 0x000000011414b824 */ /* 0x100fe400078e0a02 */
[----:B------:R-:W-:Y:S02]  /*15320*/  @!P1 IMAD.IADD R16, R16, 0x1, -R2 ;  /* 0x0000000110109824 */ /* 0x000fe400078e0a02 */
[----:B------:R-:W-:Y:S01]  /*15330*/  IMAD.HI.U32 R24, R3, R14, RZ ;  /* 0x0000000e03187227 */ /* 0x000fe200078e00ff */
[C---:B------:R-:W-:Y:S02]  /*15340*/  ISETP.GT.U32.AND P3, PT, R2.reuse, R20, PT ;  /* 0x000000140200720c */ /* 0x040fe40003f64070 */
[----:B------:R-:W-:Y:S01]  /*15350*/  ISETP.GT.U32.AND P1, PT, R2, R16, PT ;  /* 0x000000100200720c */ /* 0x000fe20003f24070 */
[----:B------:R-:W-:Y:S02]  /*15360*/  IMAD.MOV R7, RZ, RZ, -R7 ;  /* 0x000000ffff077224 */ /* 0x000fe400078e0a07 */
[----:B------:R-:W-:-:S02]  /*15370*/  VIADD R11, R28, 0x68 ;  /* 0x000000681c0b7836 */ /* 0x000fc40000000000 */
[C---:B------:R-:W-:Y:S02]  /*15380*/  IMAD R8, R2.reuse, R0, R8 ;  /* 0x0000000002087224 */ /* 0x040fe400078e0208 */
[----:B------:R-:W-:Y:S01]  /*15390*/  IMAD.MOV R24, RZ, RZ, -R24 ;  /* 0x000000ffff187224 */ /* 0x000fe200078e0a18 */
[----:B------:R-:W-:Y:S01]  /*153a0*/  IABS R15, R11 ;  /* 0x0000000b000f7213 */ /* 0x000fe20000000000 */
[----:B------:R-:W-:Y:S02]  /*153b0*/  IMAD R9, R2, R7, R9 ;  /* 0x0000000702097224 */ /* 0x000fe400078e0209 */
[--C-:B------:R-:W-:Y:S02]  /*153c0*/  @!P4 IMAD.IADD R18, R18, 0x1, -R2.reuse ;  /* 0x000000011212c824 */ /* 0x100fe400078e0a02 */
[----:B------:R-:W-:Y:S01]  /*153d0*/  @!P3 IMAD.IADD R20, R20, 0x1, -R2 ;  /* 0x000000011414b824 */ /* 0x000fe200078e0a02 */
[C---:B------:R-:W-:Y:S01]  /*153e0*/  ISETP.GT.U32.AND P3, PT, R2.reuse, R8, PT ;  /* 0x000000080200720c */ /* 0x040fe20003f64070 */
[C---:B------:R-:W-:Y:S01]  /*153f0*/  IMAD R14, R2.reuse, R24, R14 ;  /* 0x00000018020e7224 */ /* 0x040fe200078e020e */
[----:B------:R-:W-:Y:S01]  /*15400*/  ISETP.GT.U32.AND P4, PT, R2, R9, PT ;  /* 0x000000090200720c */ /* 0x000fe20003f84070 */
        /* <DEDUP_REMOVED lines=9> */
[----:B------:R-:W-:Y:S01]  /*154a0*/  @!P3 IMAD.IADD R8, R8, 0x1, -R2 ;  /* 0x000000010808b824 */ /* 0x000fe200078e0a02 */
[----:B------:R0:W-:Y:S01]  /*154b0*/  STL [R1+0x220], R5 ;  /* 0x0002200501007387 */ /* 0x0001e20000100800 */
[----:B------:R-:W-:Y:S01]  /*154c0*/  IMAD.HI.U32 R22, R3, R23, RZ ;  /* 0x0000001703167227 */ /* 0x000fe200078e00ff */
[----:B------:R-:W-:-:S03]  /*154d0*/  ISETP.GE.AND P3, PT, R21, RZ, PT ;  /* 0x000000ff1500720c */ /* 0x000fc60003f66270 */
[--C-:B------:R-:W-:Y:S01]  /*154e0*/  @!P4 IMAD.IADD R9, R9, 0x1, -R2.reuse ;  /* 0x000000010909c824 */ /* 0x100fe200078e0a02 */
[----:B------:R-:W-:Y:S01]  /*154f0*/  ISETP.GT.U32.AND P4, PT, R2, R15, PT ;  /* 0x0000000f0200720c */ /* 0x000fe20003f84070 */
[----:B------:R-:W-:Y:S02]  /*15500*/  VIADD R0, R28, 0x66 ;  /* 0x000000661c007836 */ /* 0x000fe40000000000 */
[----:B------:R-:W-:Y:S01]  /*15510*/  @!P1 IMAD.IADD R14, R14, 0x1, -R2 ;  /* 0x000000010e0e9824 */ /* 0x000fe200078e0a02 */
[C---:B------:R-:W-:Y:S01]  /*15520*/  ISETP.GT.U32.AND P1, PT, R2.reuse, R8, PT ;  /* 0x000000080200720c */ /* 0x040fe20003f24070 */
[----:B0-----:R-:W-:Y:S01]  /*15530*/  IMAD.MOV.U32 R5, RZ, RZ, R20 ;  /* 0x000000ffff057224 */ /* 0x001fe200078e0014 */
[----:B------:R-:W-:Y:S01]  /*15540*/  IABS R19, R0 ;  /* 0x0000000000137213 */ /* 0x000fe20000000000 */
[----:B------:R-:W-:Y:S01]  /*15550*/  IMAD.MOV R22, RZ, RZ, -R22 ;  /* 0x000000ffff167224 */ /* 0x000fe200078e0a16 */
[----:B------:R-:W-:Y:S01]  /*15560*/  ISETP.GT.U32.AND P2, PT, R2, R9, PT ;  /* 0x000000090200720c */ /* 0x000fe20003f44070 */
[----:B------:R-:W-:-:S02]  /*15570*/  @!P6 IMAD.MOV R5, RZ, RZ, -R5 ;  /* 0x000000ffff05e224 */ /* 0x000fc400078e0a05 */
[----:B------:R-:W-:Y:S02]  /*15580*/  VIADD R7, R28, 0x65 ;  /* 0x000000651c077836 */ /* 0x000fe40000000000 */
[----:B------:R-:W-:Y:S01]  /*15590*/  IMAD R22, R2, R22, R23 ;  /* 0x0000001602167224 */ /* 0x000fe200078e0217 */
[----:B------:R0:W-:Y:S01]  /*155a0*/  STL [R1+0x21c], R5 ;  /* 0x00021c0501007387 */ /* 0x0001e20000100800 */
[----:B------:R-:W-:Y:S01]  /*155b0*/  IMAD.HI.U32 R25, R3, R19, RZ ;  /* 0x0000001303197227 */ /* 0x000fe200078e00ff */
[----:B------:R-:W-:-:S03]  /*155c0*/  IABS R10, R7 ;  /* 0x00000007000a7213 */ /* 0x000fc60000000000 */
[----:B------:R-:W-:Y:S01]  /*155d0*/  @!P4 IMAD.IADD R15, R15, 0x1, -R2 ;  /* 0x000000010f0fc824 */ /* 0x000fe200078e0a02 */
[----:B------:R-:W-:Y:S01]  /*155e0*/  ISETP.GT.U32.AND P4, PT, R2, R14, PT ;  /* 0x0000000e0200720c */ /* 0x000fe20003f84070 */
[----:B------:R-:W-:-:S03]  /*155f0*/  IMAD.HI.U32 R24, R3, R10, RZ ;  /* 0x0000000a03187227 */ /* 0x000fc600078e00ff */
[C---:B------:R-:W-:Y:S01]  /*15600*/  ISETP.GT.U32.AND P6, PT, R2.reuse, R15, PT ;  /* 0x0000000f0200720c */ /* 0x040fe20003fc4070 */
[----:B0-----:R-:W-:Y:S02]  /*15610*/  IMAD.MOV.U32 R5, RZ, RZ, R16 ;  /* 0x000000ffff057224 */ /* 0x001fe400078e0010 */
[----:B------:R-:W-:Y:S02]  /*15620*/  IMAD.MOV R25, RZ, RZ, -R25 ;  /* 0x000000ffff197224 */ /* 0x000fe400078e0a19 */
[----:B------:R-:W-:Y:S01]  /*15630*/  @!P5 IMAD.MOV R5, RZ, RZ, -R5 ;  /* 0x000000ffff05d224 */ /* 0x000fe200078e0a05 */
[----:B------:R-:W-:Y:S01]  /*15640*/  ISETP.GT.U32.AND P5, PT, R2, R22, PT ;  /* 0x000000160200720c */ /* 0x000fe20003fa4070 */
[----:B------:R-:W-:Y:S01]  /*15650*/  @!P1 IMAD.IADD R8, R8, 0x1, -R2 ;  /* 0x0000000108089824 */ /* 0x000fe200078e0a02 */
[----:B------:R-:W-:Y:S01]  /*15660*/  ISETP.GE.AND P1, PT, R12, RZ, PT ;  /* 0x000000ff0c00720c */ /* 0x000fe20003f26270 */
[----:B------:R-:W-:Y:S01]  /*15670*/  VIADD R18, R28, 0x64 ;  /* 0x000000641c127836 */ /* 0x000fe20000000000 */
[----:B------:R0:W-:Y:S01]  /*15680*/  STL [R1+0x218], R5 ;  /* 0x0002180501007387 */ /* 0x0001e20000100800 */
[----:B------:R-:W-:-:S02]  /*15690*/  IMAD.MOV R24, RZ, RZ, -R24 ;  /* 0x000000ffff187224 */ /* 0x000fc400078e0a18 */
[C---:B------:R-:W-:Y:S01]  /*156a0*/  IMAD R19, R2.reuse, R25, R19 ;  /* 0x0000001902137224 */ /* 0x040fe200078e0213 */
[----:B------:R-:W-:Y:S01]  /*156b0*/  IABS R20, R18 ;  /* 0x0000001200147213 */ /* 0x000fe20000000000 */
[----:B------:R-:W-:Y:S02]  /*156c0*/  @!P2 IMAD.IADD R9, R9, 0x1, -R2 ;  /* 0x000000010909a824 */ /* 0x000fe400078e0a02 */
[C---:B------:R-:W-:Y:S01]  /*156d0*/  IMAD R10, R2.reuse, R24, R10 ;  /* 0x00000018020a7224 */ /* 0x040fe200078e020a */
[----:B------:R-:W-:Y:S01]  /*156e0*/  ISETP.GT.U32.AND P2, PT, R2, R19, PT ;  /* 0x000000130200720c */ /* 0x000fe20003f44070 */
[----:B------:R-:W-:Y:S02]  /*156f0*/  IMAD.MOV.U32 R6, RZ, RZ, R9 ;  /* 0x000000ffff067224 */ /* 0x000fe400078e0009 */
[----:B------:R-:W-:Y:S01]  /*15700*/  @!P5 IMAD.IADD R22, R22, 0x1, -R2 ;  /* 0x000000011616d824 */ /* 0x000fe200078e0a02 */
[----:B------:R-:W-:Y:S01]  /*15710*/  ISETP.GE.AND P5, PT, R11, RZ, PT ;  /* 0x000000ff0b00720c */ /* 0x000fe20003fa6270 */
[----:B0-----:R-:W-:-:S02]  /*15720*/  IMAD.MOV.U32 R5, RZ, RZ, R8 ;  /* 0x000000ffff057224 */ /* 0x001fc400078e0008 */
[----:B------:R-:W-:-:S04]  /*15730*/  IMAD.HI.U32 R21, R3, R20, RZ ;  /* 0x0000001403157227 */ /* 0x000fc800078e00ff */
[----:B------:R-:W-:Y:S01]  /*15740*/  @!P4 IMAD.IADD R14, R14, 0x1, -R2 ;  /* 0x000000010e0ec824 */ /* 0x000fe200078e0a02 */
[C---:B------:R-:W-:Y:S01]  /*15750*/  ISETP.GT.U32.AND P4, PT, R2.reuse, R10, PT ;  /* 0x0000000a0200720c */ /* 0x040fe20003f84070 */
[----:B------:R-:W-:Y:S01]  /*15760*/  @!P3 IMAD.MOV R6, RZ, RZ, -R6 ;  /* 0x000000ffff06b224 */ /* 0x000fe200078e0a06 */
[----:B------:R-:W-:Y:S01]  /*15770*/  ISETP.GT.U32.AND P3, PT, R2, R22, PT ;  /* 0x000000160200720c */ /* 0x000fe20003f64070 */
[----:B------:R-:W-:Y:S02]  /*15780*/  @!P1 IMAD.MOV R5, RZ, RZ, -R5 ;  /* 0x000000ffff059224 */ /* 0x000fe400078e0a05 */
[----:B------:R-:W-:Y:S01]  /*15790*/  @!P6 IMAD.IADD R15, R15, 0x1, -R2 ;  /* 0x000000010f0fe824 */ /* 0x000fe200078e0a02 */
[----:B------:R0:W-:Y:S01]  /*157a0*/  STL [R1+0x214], R6 ;  /* 0x0002140601007387 */ /* 0x0001e20000100800 */
[----:B------:R-:W-:Y:S01]  /*157b0*/  IMAD.MOV R21, RZ, RZ, -R21 ;  /* 0x000000ffff157224 */ /* 0x000fe200078e0a15 */
[----:B------:R-:W-:Y:S01]  /*157c0*/  ISETP.GE.AND P6, PT, R17, RZ, PT ;  /* 0x000000ff1100720c */ /* 0x000fe20003fc6270 */
[----:B------:R-:W-:Y:S01]  /*157d0*/  VIADD R16, R28, 0x63 ;  /* 0x000000631c107836 */ /* 0x000fe20000000000 */
[----:B------:R1:W-:Y:S01]  /*157e0*/  STL [R1+0x20c], R5 ;  /* 0x00020c0501007387 */ /* 0x0003e20000100800 */
[----:B------:R-:W-:-:S02]  /*157f0*/  IMAD R11, R2, R21, R20 ;  /* 0x00000015020b7224 */ /* 0x000fc400078e0214 */
[--C-:B------:R-:W-:Y:S01]  /*15800*/  @!P2 IMAD.IADD R19, R19, 0x1, -R2.reuse ;  /* 0x000000011313a824 */ /* 0x100fe200078e0a02 */
[----:B------:R-:W-:Y:S01]  /*15810*/  IABS R12, R16 ;  /* 0x00000010000c7213 */ /* 0x000fe20000000000 */
[----:B------:R-:W-:Y:S01]  /*15820*/  @!P4 IMAD.IADD R10, R10, 0x1, -R2 ;  /* 0x000000010a0ac824 */ /* 0x000fe200078e0a02 */
[----:B------:R-:W-:Y:S01]  /*15830*/  ISETP.GE.AND P2, PT, R13, RZ, PT ;  /* 0x000000ff0d00720c */ /* 0x000fe20003f46270 */
[----:B0-----:R-:W-:Y:S01]  /*15840*/  IMAD.MOV.U32 R6, RZ, RZ, R14 ;  /* 0x000000ffff067224 */ /* 0x001fe200078e000e */
[C---:B------:R-:W-:Y:S01]  /*15850*/  ISETP.GT.U32.AND P4, PT, R2.reuse, R19, PT ;  /* 0x000000130200720c */ /* 0x040fe20003f84070 */
[----:B------:R-:W-:Y:S01]  /*15860*/  IMAD.HI.U32 R17, R3, R12, RZ ;  /* 0x0000000c03117227 */ /* 0x000fe200078e00ff */
[----:B------:R-:W-:-:S03]  /*15870*/  ISETP.GT.U32.AND P1, PT, R2, R10, PT ;  /* 0x0000000a0200720c */ /* 0x000fc60003f24070 */
[----:B-1----:R-:W-:Y:S02]  /*15880*/  IMAD.MOV.U32 R5, RZ, RZ, R15 ;  /* 0x000000ffff057224 */ /* 0x002fe400078e000f */
[----:B------:R-:W-:Y:S02]  /*15890*/  IMAD.MOV R9, RZ, RZ, -R17 ;  /* 0x000000ffff097224 */ /* 0x000fe400078e0a11 */
[----:B------:R-:W-:Y:S01]  /*158a0*/  @!P5 IMAD.MOV R5, RZ, RZ, -R5 ;  /* 0x000000ffff05d224 */ /* 0x000fe200078e0a05 */
[----:B------:R-:W-:Y:S01]  /*158b0*/  ISETP.GT.U32.AND P5, PT, R2, R11, PT ;  /* 0x0000000b0200720c */ /* 0x000fe20003fa4070 */
[----:B------:R-:W-:Y:S01]  /*158c0*/  @!P6 IMAD.MOV R6, RZ, RZ, -R6 ;  /* 0x000000ffff06e224 */ /* 0x000fe200078e0a06 */
[----:B------:R-:W-:Y:S01]  /*158d0*/  ISETP.GE.AND P6, PT, R0, RZ, PT ;  /* 0x000000ff0000720c */ /* 0x000fe20003fc6270 */
[----:B------:R-:W-:Y:S02]  /*158e0*/  VIADD R0, R28, 0x62 ;  /* 0x000000621c007836 */ /* 0x000fe40000000000 */
[----:B------:R-:W-:Y:S01]  /*158f0*/  IMAD R12, R2, R9, R12 ;  /* 0x00000009020c7224 */ /* 0x000fe200078e020c */
[----:B------:R-:W-:Y:S01]  /*15900*/  STL [R1+0x200], R6 ;  /* 0x0002000601007387 */ /* 0x000fe20000100800 */
[--C-:B------:R-:W-:Y:S01]  /*15910*/  @!P3 IMAD.IADD R22, R22, 0x1, -R2.reuse ;  /* 0x000000011616b824 */ /* 0x100fe200078e0a02 */
[----:B------:R-:W-:Y:S01]  /*15920*/  IABS R8, R0 ;  /* 0x0000000000087213 */ /* 0x000fe20000000000 */
[--C-:B------:R-:W-:Y:S01]  /*15930*/  @!P4 IMAD.IADD R19, R19, 0x1, -R2.reuse ;  /* 0x000000011313c824 */ /* 0x100fe200078e0a02 */
[----:B------:R-:W-:Y:S01]  /*15940*/  ISETP.GT.U32.AND P4, PT, R2, R12, PT ;  /* 0x0000000c0200720c */ /* 0x000fe20003f84070 */
[----:B------:R0:W-:Y:S01]  /*15950*/  STL [R1+0x150], R5 ;  /* 0x0001500501007387 */ /* 0x0001e20000100800 */
[----:B------:R-:W-:Y:S01]  /*15960*/  ISETP.GE.AND P3, PT, R7, RZ, PT ;  /* 0x000000ff0700720c */ /* 0x000fe20003f66270 */
[----:B------:R-:W-:-:S02]  /*15970*/  @!P5 IMAD.IADD R11, R11, 0x1, -R2 ;  /* 0x000000010b0bd824 */ /* 0x000fc400078e0a02 */
[----:B------:R-:W-:-:S03]  /*15980*/  IMAD.HI.U32 R13, R3, R8, RZ ;  /* 0x00000008030d7227 */ /* 0x000fc600078e00ff */
[----:B------:R-:W-:Y:S01]  /*15990*/  ISETP.GT.U32.AND P5, PT, R2, R11, PT ;  /* 0x0000000b0200720c */ /* 0x000fe20003fa4070 */
[----:B------:R-:W-:Y:S02]  /*159a0*/  IMAD.MOV R13, RZ, RZ, -R13 ;  /* 0x000000ffff0d7224 */ /* 0x000fe400078e0a0d */
[----:B0-----:R-:W-:Y:S02]  /*159b0*/  IMAD.MOV.U32 R5, RZ, RZ, R22 ;  /* 0x000000ffff057224 */ /* 0x001fe400078e0016 */
[----:B------:R-:W-:Y:S02]  /*159c0*/  VIADD R7, R28, 0x61 ;  /* 0x000000611c077836 */ /* 0x000fe40000000000 */
[----:B------:R-:W-:Y:S01]  /*159d0*/  @!P2 IMAD.MOV R5, RZ, RZ, -R5 ;  /* 0x000000ffff05a224 */ /* 0x000fe200078e0a05 */
[----:B------:R-:W-:Y:S01]  /*159e0*/  ISETP.GE.AND P2, PT, R16, RZ, PT ;  /* 0x000000ff1000720c */ /* 0x000fe20003f46270 */
[----:B------:R-:W-:Y:S01]  /*159f0*/  IMAD R16, R2, R13, R8 ;  /* 0x0000000d02107224 */ /* 0x000fe200078e0208 */
[----:B------:R-:W-:Y:S01]  /*15a00*/  IABS R9, R7 ;  /* 0x0000000700097213 */ /* 0x000fe20000000000 */
[--C-:B------:R-:W-:Y:S01]  /*15a10*/  @!P4 IMAD.IADD R12, R12, 0x1, -R2.reuse ;  /* 0x000000010c0cc824 */ /* 0x100fe200078e0a02 */
[----:B------:R0:W-:Y:S01]  /*15a20*/  STL [R1+0x120], R5 ;  /* 0x0001200501007387 */ /* 0x0001e20000100800 */
[--C-:B------:R-:W-:Y:S01]  /*15a30*/  @!P5 IMAD.IADD R11, R11, 0x1, -R2.reuse ;  /* 0x000000010b0bd824 */ /* 0x100fe200078e0a02 */
[----:B------:R-:W-:Y:S01]  /*15a40*/  ISETP.GT.U32.AND P5, PT, R2, R16, PT ;  /* 0x000000100200720c */ /* 0x000fe20003fa4070 */
[----:B------:R-:W-:Y:S01]  /*15a50*/  @!P1 IMAD.IADD R10, R10, 0x1, -R2 ;  /* 0x000000010a0a9824 */ /* 0x000fe200078e0a02 */
[----:B------:R-:W-:Y:S01]  /*15a60*/  ISETP.GE.AND P4, PT, R0, RZ, PT ;  /* 0x000000ff0000720c */ /* 0x000fe20003f86270 */
[----:B------:R-:W-:Y:S01]  /*15a70*/  IMAD.HI.U32 R0, R3, R9, RZ ;  /* 0x0000000903007227 */ /* 0x000fe200078e00ff */
[----:B------:R-:W-:-:S03]  /*15a80*/  ISETP.GE.AND P1, PT, R18, RZ, PT ;  /* 0x000000ff1200720c */ /* 0x000fc60003f26270 */
[----:B------:R-:W-:Y:S02]  /*15a90*/  IMAD.MOV R0, RZ, RZ, -R0 ;  /* 0x000000ffff007224 */ /* 0x000fe400078e0a00 */
[----:B0-----:R-:W-:Y:S02]  /*15aa0*/  IMAD.MOV.U32 R5, RZ, RZ, R19 ;  /* 0x000000ffff057224 */ /* 0x001fe400078e0013 */
[----:B------:R-:W-:Y:S02]  /*15ab0*/  VIADD R8, R28, 0x60 ;  /* 0x000000601c087836 */ /* 0x000fe40000000000 */
[----:B------:R-:W-:Y:S01]  /*15ac0*/  @!P6 IMAD.MOV R5, RZ, RZ, -R5 ;  /* 0x000000ffff05e224 */ /* 0x000fe200078e0a05 */
[C---:B------:R-:W-:Y:S01]  /*15ad0*/  ISETP.GT.U32.AND P6, PT, R2.reuse, R12, PT ;  /* 0x0000000c0200720c */ /* 0x040fe20003fc4070 */
[----:B------:R-:W-:Y:S01]  /*15ae0*/  IMAD R19, R2, R0, R9 ;  /* 0x0000000002137224 */ /* 0x000fe200078e0209 */
[----:B------:R-:W-:Y:S01]  /*15af0*/  IABS R17, R8 ;  /* 0x0000000800117213 */ /* 0x000fe20000000000 */
[----:B------:R-:W-:Y:S01]  /*15b00*/  @!P5 IMAD.IADD R16, R16, 0x1, -R2 ;  /* 0x000000011010d824 */ /* 0x000fe200078e0a02 */
[----:B------:R0:W-:Y:S01]  /*15b10*/  STL [R1+0xc4], R5 ;  /* 0x0000c40501007387 */ /* 0x0001e20000100800 */
[----:B------:R-:W-:-:S02]  /*15b20*/  VIADD R0, R28, 0x5e ;  /* 0x0000005e1c007836 */ /* 0x000fc40000000000 */
[----:B------:R-:W-:Y:S01]  /*15b30*/  VIADD R13, R28, 0x5d ;  /* 0x0000005d1c0d7836 */ /* 0x000fe20000000000 */
[----:B------:R-:W-:Y:S02]  /*15b40*/  ISETP.GT.U32.AND P5, PT, R2, R16, PT ;  /* 0x000000100200720c */ /* 0x000fe40003fa4070 */
[----:B------:R-:W-:-:S03]  /*15b50*/  IABS R9, R0 ;  /* 0x0000000000097213 */ /* 0x000fc60000000000 */
[----:B------:R-:W-:Y:S01]  /*15b60*/  @!P6 IMAD.IADD R12, R12, 0x1, -R2 ;  /* 0x000000010c0ce824 */ /* 0x000fe200078e0a02 */
[----:B------:R-:W-:Y:S01]  /*15b70*/  ISETP.GT.U32.AND P6, PT, R2, R19, PT ;  /* 0x000000130200720c */ /* 0x000fe20003fc4070 */
[----:B0-----:R-:W-:Y:S02]  /*15b80*/  IMAD.MOV.U32 R5, RZ, RZ, R10 ;  /* 0x000000ffff057224 */ /* 0x001fe400078e000a */
[----:B------:R-:W-:-:S04]  /*15b90*/  IMAD.HI.U32 R10, R3, R17, RZ ;  /* 0x00000011030a7227 */ /* 0x000fc800078e00ff */
[----:B------:R-:W-:Y:S01]  /*15ba0*/  @!P3 IMAD.MOV R5, RZ, RZ, -R5 ;  /* 0x000000ffff05b224 */ /* 0x000fe200078e0a05 */
[----:B------:R-:W-:Y:S01]  /*15bb0*/  ISETP.GE.AND P3, PT, R7, RZ, PT ;  /* 0x000000ff0700720c */ /* 0x000fe20003f66270 */
[----:B------:R-:W-:Y:S02]  /*15bc0*/  IMAD.MOV R10, RZ, RZ, -R10 ;  /* 0x000000ffff0a7224 */ /* 0x000fe400078e0a0a */
[----:B------:R-:W-:Y:S01]  /*15bd0*/  VIADD R7, R28, 0x5f ;  /* 0x0000005f1c077836 */ /* 0x000fe20000000000 */
[----:B------:R0:W-:Y:S01]  /*15be0*/  STL [R1+0xc0], R5 ;  /* 0x0000c00501007387 */ /* 0x0001e20000100800 */
[----:B------:R-:W-:Y:S02]  /*15bf0*/  IMAD R17, R2, R10, R17 ;  /* 0x0000000a02117224 */ /* 0x000fe400078e0211 */
[--C-:B------:R-:W-:Y:S01]  /*15c00*/  @!P6 IMAD.IADD R19, R19, 0x1, -R2.reuse ;  /* 0x000000011313e824 */ /* 0x100fe200078e0a02 */
[----:B------:R-:W-:Y:S01]  /*15c10*/  IABS R14, R7 ;  /* 0x00000007000e7213 */ /* 0x000fe20000000000 */
[----:B------:R-:W-:Y:S01]  /*15c20*/  @!P5 IMAD.IADD R16, R16, 0x1, -R2 ;  /* 0x000000011010d824 */ /* 0x000fe200078e0a02 */
[----:B------:R-:W-:Y:S01]  /*15c30*/  ISETP.GT.U32.AND P5, PT, R2, R17, PT ;  /* 0x000000110200720c */ /* 0x000fe20003fa4070 */
[----:B------:R-:W-:Y:S01]  /*15c40*/  VIADD R10, R28, 0x5a ;  /* 0x0000005a1c0a7836 */ /* 0x000fe20000000000 */
[----:B------:R-:W-:Y:S01]  /*15c50*/  ISETP.GT.U32.AND P6, PT, R2, R19, PT ;  /* 0x000000130200720c */ /* 0x000fe20003fc4070 */
[----:B0-----:R-:W-:-:S02]  /*15c60*/  IMAD.MOV.U32 R5, RZ, RZ, R11 ;  /* 0x000000ffff057224 */ /* 0x001fc400078e000b */
[----:B------:R-:W-:Y:S02]  /*15c70*/  IMAD.MOV.U32 R11, RZ, RZ, R9 ;  /* 0x000000ffff0b7224 */ /* 0x000fe400078e0009 */
[----:B------:R-:W-:Y:S01]  /*15c80*/  @!P1 IMAD.MOV R5, RZ, RZ, -R5 ;  /* 0x000000ffff059224 */ /* 0x000fe200078e0a05 */
[----:B------:R-:W-:Y:S01]  /*15c90*/  ISETP.GE.AND P1, PT, R8, RZ, PT ;  /* 0x000000ff0800720c */ /* 0x000fe20003f26270 */
[----:B------:R-:W-:-:S03]  /*15ca0*/  IMAD.HI.U32 R9, R3, R14, RZ ;  /* 0x0000000e03097227 */ /* 0x000fc600078e00ff */
[----:B------:R0:W-:Y:S01]  /*15cb0*/  STL [R1+0xb8], R5 ;  /* 0x0000b80501007387 */ /* 0x0001e20000100800 */
[----:B------:R-:W-:-:S04]  /*15cc0*/  IMAD.HI.U32 R8, R3, R11, RZ ;  /* 0x0000000b03087227 */ /* 0x000fc800078e00ff */
[----:B------:R-:W-:Y:S02]  /*15cd0*/  IMAD.MOV R9, RZ, RZ, -R9 ;  /* 0x000000ffff097224 */ /* 0x000fe400078e0a09 */
[----:B------:R-:W-:Y:S02]  /*15ce0*/  IMAD.MOV R8, RZ, RZ, -R8 ;  /* 0x000000ffff087224 */ /* 0x000fe400078e0a08 */
[C---:B------:R-:W-:Y:S02]  /*15cf0*/  IMAD R14, R2.reuse, R9, R14 ;  /* 0x00000009020e7224 */ /* 0x040fe400078e020e */
[----:B0-----:R-:W-:Y:S01]  /*15d00*/  IMAD.MOV.U32 R5, RZ, RZ, R12 ;  /* 0x000000ffff057224 */ /* 0x001fe200078e000c */
[----:B------:R-:W-:Y:S01]  /*15d10*/  IABS R12, R10 ;  /* 0x0000000a000c7213 */ /* 0x000fe20000000000 */
[C---:B------:R-:W-:Y:S01]  /*15d20*/  IMAD R11, R2.reuse, R8, R11 ;  /* 0x00000008020b7224 */ /* 0x040fe200078e020b */
[----:B------:R-:W-:Y:S01]  /*15d30*/  IABS R8, R13 ;  /* 0x0000000d00087213 */ /* 0x000fe20000000000 */
[----:B------:R-:W-:Y:S01]  /*15d40*/  @!P2 IMAD.MOV R5, RZ, RZ, -R5 ;  /* 0x000000ffff05a224 */ /* 0x000fe200078e0a05 */
[----:B------:R-:W-:Y:S01]  /*15d50*/  ISETP.GE.AND P2, PT, R7, RZ, PT ;  /* 0x000000ff0700720c */ /* 0x000fe20003f46270 */
[--C-:B------:R-:W-:Y:S01]  /*15d60*/  @!P5 IMAD.IADD R17, R17, 0x1, -R2.reuse ;  /* 0x000000011111d824 */ /* 0x100fe200078e0a02 */
[C---:B------:R-:W-:Y:S01]  /*15d70*/  ISETP.GT.U32.AND P5, PT, R2.reuse, R11, PT ;  /* 0x0000000b0200720c */ /* 0x040fe20003fa4070 */
[----:B------:R-:W-:Y:S01]  /*15d80*/  @!P6 IMAD.IADD R19, R19, 0x1, -R2 ;  /* 0x000000011313e824 */ /* 0x000fe200078e0a02 */
[----:B------:R0:W-:Y:S01]  /*15d90*/  STL [R1+0x208], R5 ;  /* 0x0002080501007387 */ /* 0x0001e20000100800 */
[----:B------:R-:W-:Y:S01]  /*15da0*/  ISETP.GT.U32.AND P6, PT, R2, R14, PT ;  /* 0x0000000e0200720c */ /* 0x000fe20003fc4070 */
[----:B------:R-:W-:-:S02]  /*15db0*/  VIADD R7, R28, 0x5c ;  /* 0x0000005c1c077836 */ /* 0x000fc40000000000 */
[----:B------:R-:W-:-:S03]  /*15dc0*/  VIADD R9, R28, 0x5b ;  /* 0x0000005b1c097836 */ /* 0x000fc60000000000 */
[----:B------:R-:W-:Y:S02]  /*15dd0*/  IABS R18, R7 ;  /* 0x0000000700127213 */ /* 0x000fe40000000000 */
[----:B------:R-:W-:Y:S01]  /*15de0*/  IABS R15, R9 ;  /* 0x00000009000f7213 */ /* 0x000fe20000000000 */
[----:B0-----:R-:W-:Y:S02]  /*15df0*/  IMAD.MOV.U32 R5, RZ, RZ, R16 ;  /* 0x000000ffff057224 */ /* 0x001fe400078e0010 */
[----:B------:R-:W-:-:S04]  /*15e00*/  IMAD.HI.U32 R16, R3, R8, RZ ;  /* 0x0000000803107227 */ /* 0x000fc800078e00ff */
        /* <DEDUP_REMOVED lines=14> */
[----:B------:R-:W-:Y:S01]  /*15ef0*/  IMAD.HI.U32 R8, R3, R15, RZ ;  /* 0x0000000f03087227 */ /* 0x000fe200078e00ff */
[----:B------:R0:W-:Y:S02]  /*15f00*/  STL [R1+0x1fc], R5 ;  /* 0x0001fc0501007387 */ /* 0x0001e40000100800 */
[----:B------:R-:W-:Y:S01]  /*15f10*/  ISETP.GT.U32.AND P4, PT, R2, R0, PT ;  /* 0x000000000200720c */ /* 0x000fe20003f84070 */
[----:B------:R-:W-:Y:S02]  /*15f20*/  IMAD.MOV R19, RZ, RZ, -R19 ;  /* 0x000000ffff137224 */ /* 0x000fe400078e0a13 */
[----:B------:R-:W-:-:S02]  /*15f30*/  IMAD.MOV R8, RZ, RZ, -R8 ;  /* 0x000000ffff087224 */ /* 0x000fc400078e0a08 */
[----:B------:R-:W-:Y:S01]  /*15f40*/  @!P6 IMAD.IADD R14, R14, 0x1, -R2 ;  /* 0x000000010e0ee824 */ /* 0x000fe200078e0a02 */
[----:B------:R-:W-:Y:S01]  /*15f50*/  ISETP.GE.AND P6, PT, R13, RZ, PT ;  /* 0x000000ff0d00720c */ /* 0x000fe20003fc6270 */
[C---:B------:R-:W-:Y:S02]  /*15f60*/  IMAD R13, R2.reuse, R19, R18 ;  /* 0x00000013020d7224 */ /* 0x040fe400078e0212 */
[----:B0-----:R-:W-:Y:S02]  /*15f70*/  IMAD.MOV.U32 R5, RZ, RZ, R17 ;  /* 0x000000ffff057224 */ /* 0x001fe400078e0011 */
[----:B------:R-:W-:Y:S02]  /*15f80*/  IMAD R15, R2, R8, R15 ;  /* 0x00000008020f7224 */ /* 0x000fe400078e020f */
[----:B------:R-:W-:Y:S01]  /*15f90*/  @!P4 IMAD.IADD R0, R0, 0x1, -R2 ;  /* 0x000000010000c824 */ /* 0x000fe200078e0a02 */
[----:B------:R-:W-:Y:S01]  /*15fa0*/  ISETP.GT.U32.AND P4, PT, R2, R13, PT ;  /* 0x0000000d0200720c */ /* 0x000fe20003f84070 */
[----:B------:R-:W-:-:S02]  /*15fb0*/  @!P1 IMAD.MOV R5, RZ, RZ, -R5 ;  /* 0x000000ffff059224 */ /* 0x000fc400078e0a05 */
[----:B------:R-:W-:Y:S01]  /*15fc0*/  IMAD.HI.U32 R16, R3, R12, RZ ;  /* 0x0000000c03107227 */ /* 0x000fe200078e00ff */
[C---:B------:R-:W-:Y:S02]  /*15fd0*/  ISETP.GT.U32.AND P1, PT, R2.reuse, R0, PT ;  /* 0x000000000200720c */ /* 0x040fe40003f24070 */
[----:B------:R0:W-:Y:S01]  /*15fe0*/  STL [R1+0x1e4], R5 ;  /* 0x0001e40501007387 */ /* 0x0001e20000100800 */
[----:B------:R-:W-:Y:S01]  /*15ff0*/  @!P5 IMAD.IADD R11, R11, 0x1, -R2 ;  /* 0x000000010b0bd824 */ /* 0x000fe200078e0a02 */
[----:B------:R-:W-:Y:S01]  /*16000*/  ISETP.GT.U32.AND P5, PT, R2, R15, PT ;  /* 0x0000000f0200720c */ /* 0x000fe20003fa4070 */
[----:B------:R-:W-:Y:S02]  /*16010*/  IMAD.MOV.U32 R6, RZ, RZ, R14 ;  /* 0x000000ffff067224 */ /* 0x000fe400078e000e */
[----:B------:R-:W-:Y:S02]  /*16020*/  IMAD.MOV R16, RZ, RZ, -R16 ;  /* 0x000000ffff107224 */ /* 0x000fe400078e0a10 */
[----:B------:R-:W-:-:S02]  /*16030*/  VIADD R8, R28, 0x59 ;  /* 0x000000591c087836 */ /* 0x000fc40000000000 */
[----:B------:R-:W-:Y:S01]  /*16040*/  @!P2 IMAD.MOV R6, RZ, RZ, -R6 ;  /* 0x000000ffff06a224 */ /* 0x000fe200078e0a06 */
[----:B------:R-:W-:Y:S01]  /*16050*/  ISETP.GE.AND P2, PT, R7, RZ, PT ;  /* 0x000000ff0700720c */ /* 0x000fe20003f46270 */
[----:B0-----:R-:W-:Y:S02]  /*16060*/  IMAD.MOV.U32 R5, RZ, RZ, R11 ;  /* 0x000000ffff057224 */ /* 0x001fe400078e000b */
[----:B------:R-:W-:Y:S01]  /*16070*/  IMAD R12, R2, R16, R12 ;  /* 0x00000010020c7224 */ /* 0x000fe200078e020c */
[----:B------:R-:W-:Y:S01]  /*16080*/  IABS R16, R8 ;  /* 0x0000000800107213 */ /* 0x000fe20000000000 */
[----:B------:R-:W-:Y:S01]  /*16090*/  VIADD R7, R28, 0x58 ;  /* 0x000000581c077836 */ /* 0x000fe20000000000 */
[----:B------:R-:W-:Y:S01]  /*160a0*/  STL [R1+0x1ec], R6 ;  /* 0x0001ec0601007387 */ /* 0x000fe20000100800 */
[----:B------:R-:W-:Y:S01]  /*160b0*/  @!P3 IMAD.MOV R5, RZ, RZ, -R5 ;  /* 0x000000ffff05b224 */ /* 0x000fe200078e0a05 */
[----:B------:R-:W-:Y:S01]  /*160c0*/  ISETP.GT.U32.AND P3, PT, R2, R12, PT ;  /* 0x0000000c0200720c */ /* 0x000fe20003f64070 */
[--C-:B------:R-:W-:Y:S01]  /*160d0*/  @!P1 IMAD.IADD R0, R0, 0x1, -R2.reuse ;  /* 0x0000000100009824 */ /* 0x100fe200078e0a02 */
[----:B------:R-:W-:Y:S01]  /*160e0*/  ISETP.GE.AND P1, PT, R9, RZ, PT ;  /* 0x000000ff0900720c */ /* 0x000fe20003f26270 */
[----:B------:R-:W-:Y:S01]  /*160f0*/  IMAD.HI.U32 R11, R3, R16, RZ ;  /* 0x00000010030b7227 */ /* 0x000fe200078e00ff */
[----:B------:R-:W-:Y:S01]  /*16100*/  IABS R9, R7 ;  /* 0x0000000700097213 */ /* 0x000fe20000000000 */
[----:B------:R0:W-:Y:S02]  /*16110*/  STL [R1+0x1f4], R5 ;  /* 0x0001f40501007387 */ /* 0x0001e40000100800 */
[--C-:B------:R-:W-:Y:S01]  /*16120*/  @!P4 IMAD.IADD R13, R13, 0x1, -R2.reuse ;  /* 0x000000010d0dc824 */ /* 0x100fe200078e0a02 */
[----:B------:R-:W-:Y:S01]  /*16130*/  ISETP.GE.AND P4, PT, R10, RZ, PT ;  /* 0x000000ff0a00720c */ /* 0x000fe20003f86270 */
[----:B------:R-:W-:-:S02]  /*16140*/  @!P5 IMAD.IADD R15, R15, 0x1, -R2 ;  /* 0x000000010f0fd824 */ /* 0x000fc400078e0a02 */
[----:B------:R-:W-:Y:S01]  /*16150*/  IMAD.MOV R10, RZ, RZ, -R11 ;  /* 0x000000ffff0a7224 */ /* 0x000fe200078e0a0b */
[----:B------:R-:W-:Y:S01]  /*16160*/  ISETP.GT.U32.AND P5, PT, R2, R13, PT ;  /* 0x0000000d0200720c */ /* 0x000fe20003fa4070 */
[----:B------:R-:W-:Y:S02]  /*16170*/  IMAD.MOV.U32 R11, RZ, RZ, R9 ;  /* 0x000000ffff0b7224 */ /* 0x000fe400078e0009 */
[----:B0-----:R-:W-:Y:S02]  /*16180*/  IMAD.MOV.U32 R5, RZ, RZ, R0 ;  /* 0x000000ffff057224 */ /* 0x001fe400078e0000 */
[----:B------:R-:W-:-:S04]  /*16190*/  IMAD.HI.U32 R9, R3, R11, RZ ;  /* 0x0000000b03097227 */ /* 0x000fc800078e00ff */
[----:B------:R-:W-:Y:S01]  /*161a0*/  @!P6 IMAD.MOV R5, RZ, RZ, -R5 ;  /* 0x000000ffff05e224 */ /* 0x000fe200078e0a05 */
[----:B------:R-:W-:Y:S01]  /*161b0*/  ISETP.GT.U32.AND P6, PT, R2, R15, PT ;  /* 0x0000000f0200720c */ /* 0x000fe20003fc4070 */
[----:B------:R-:W-:Y:S02]  /*161c0*/  IMAD.MOV R9, RZ, RZ, -R9 ;  /* 0x000000ffff097224 */ /* 0x000fe400078e0a09 */
[----:B------:R-:W-:Y:S01]  /*161d0*/  @!P3 IMAD.IADD R12, R12, 0x1, -R2 ;  /* 0x000000010c0cb824 */ /* 0x000fe200078e0a02 */
[----:B------:R0:W-:Y:S01]  /*161e0*/  STL [R1+0x1f8], R5 ;  /* 0x0001f80501007387 */ /* 0x0001e20000100800 */
[C---:B------:R-:W-:Y:S02]  /*161f0*/  IMAD R11, R2.reuse, R9, R11 ;  /* 0x00000009020b7224 */ /* 0x040fe400078e020b */
[C---:B------:R-:W-:Y:S01]  /*16200*/  IMAD R16, R2.reuse, R10, R16 ;  /* 0x0000000a02107224 */ /* 0x040fe200078e0210 */
[----:B------:R-:W-:Y:S01]  /*16210*/  ISETP.GT.U32.AND P3, PT, R2, R12, PT ;  /* 0x0000000c0200720c */ /* 0x000fe20003f64070 */
[----:B------:R-:W-:-:S02]  /*16220*/  @!P5 IMAD.IADD R13, R13, 0x1, -R2 ;  /* 0x000000010d0dd824 */ /* 0x000fc400078e0a02 */
[----:B------:R-:W-:Y:S01]  /*16230*/  VIADD R14, R28, 0x56 ;  /* 0x000000561c0e7836 */ /* 0x000fe20000000000 */
[C---:B------:R-:W-:Y:S01]  /*16240*/  ISETP.GT.U32.AND P5, PT, R2.reuse, R16, PT ;  /* 0x000000100200720c */ /* 0x040fe20003fa4070 */
[--C-:B------:R-:W-:Y:S01]  /*16250*/  @!P6 IMAD.IADD R15, R15, 0x1, -R2.reuse ;  /* 0x000000010f0fe824 */ /* 0x100fe200078e0a02 */
[----:B------:R-:W-:Y:S01]  /*16260*/  ISETP.GT.U32.AND P6, PT, R2, R11, PT ;  /* 0x0000000b0200720c */ /* 0x000fe20003fc4070 */
[C---:B------:R-:W-:Y:S01]  /*16270*/  VIADD R19, R28.reuse, 0x55 ;  /* 0x000000551c137836 */ /* 0x040fe20000000000 */
[----:B------:R-:W-:Y:S01]  /*16280*/  IABS R9, R14 ;  /* 0x0000000e00097213 */ /* 0x000fe20000000000 */
[----:B0-----:R-:W-:Y:S02]  /*16290*/  IMAD.MOV.U32 R5, RZ, RZ, R13 ;  /* 0x000000ffff057224 */ /* 0x001fe400078e000d */
[----:B------:R-:W-:Y:S01]  /*162a0*/  VIADD R0, R28, 0x57 ;  /* 0x000000571c007836 */ /* 0x000fe20000000000 */
[----:B------:R-:W-:Y:S01]  /*162b0*/  IABS R17, R19 ;  /* 0x0000001300117213 */ /* 0x000fe20000000000 */
[----:B------:R-:W-:Y:S01]  /*162c0*/  @!P3 IMAD.IADD R12, R12, 0x1, -R2 ;  /* 0x000000010c0cb824 */ /* 0x000fe200078e0a02 */
[----:B------:R-:W-:Y:S01]  /*162d0*/  ISETP.GE.AND P3, PT, R8, RZ, PT ;  /* 0x000000ff0800720c */ /* 0x000fe20003f66270 */
[----:B------:R-:W-:Y:S01]  /*162e0*/  IMAD.HI.U32 R18, R3, R9, RZ ;  /* 0x0000000903127227 */ /* 0x000fe200078e00ff */
[----:B------:R-:W-:-:S03]  /*162f0*/  IABS R10, R0 ;  /* 0x00000000000a7213 */ /* 0x000fc60000000000 */
[--C-:B------:R-:W-:Y:S02]  /*16300*/  @!P6 IMAD.IADD R11, R11, 0x1, -R2.reuse ;  /* 0x000000010b0be824 */ /* 0x100fe400078e0a02 */
[----:B------:R-:W-:Y:S02]  /*16310*/  IMAD.MOV.U32 R8, RZ, RZ, R17 ;  /* 0x000000ffff087224 */ /* 0x000fe400078e0011 */
[----:B------:R-:W-:Y:S01]  /*16320*/  @!P5 IMAD.IADD R16, R16, 0x1, -R2 ;  /* 0x000000011010d824 */ /* 0x000fe200078e0a02 */
[----:B------:R-:W-:Y:S01]  /*16330*/  ISETP.GE.AND P5, PT, R7, RZ, PT ;  /* 0x000000ff0700720c */ /* 0x000fe20003fa6270 */
[----:B------:R-:W-:Y:S01]  /*16340*/  @!P2 IMAD.MOV R5, RZ, RZ, -R5 ;  /* 0x000000ffff05a224 */ /* 0x000fe200078e0a05 */
[C---:B------:R-:W-:Y:S01]  /*16350*/  ISETP.GT.U32.AND P6, PT, R2.reuse, R11, PT ;  /* 0x0000000b0200720c */ /* 0x040fe20003fc4070 */
[----:B------:R-:W-:Y:S01]  /*16360*/  IMAD.HI.U32 R7, R3, R8, RZ ;  /* 0x0000000803077227 */ /* 0x000fe200078e00ff */
[----:B------:R-:W-:Y:S02]  /*16370*/  ISETP.GT.U32.AND P2, PT, R2, R16, PT ;  /* 0x000000100200720c */ /* 0x000fe40003f44070 */
[----:B------:R0:W-:Y:S01]  /*16380*/  STL [R1+0x1e8], R5 ;  /* 0x0001e80501007387 */ /* 0x0001e20000100800 */
[----:B------:R-:W-:-:S02]  /*16390*/  IMAD.MOV R13, RZ, RZ, -R18 ;  /* 0x000000ffff0d7224 */ /* 0x000fc400078e0a12 */
[----:B------:R-:W-:Y:S02]  /*163a0*/  IMAD.MOV R7, RZ, RZ, -R7 ;  /* 0x000000ffff077224 */ /* 0x000fe400078e0a07 */
        /* <DEDUP_REMOVED lines=10> */
[----:B------:R-:W-:Y:S02]  /*16450*/  IMAD.MOV.U32 R6, RZ, RZ, R15 ;  /* 0x000000ffff067224 */ /* 0x000fe400078e000f */
[----:B------:R-:W-:Y:S02]  /*16460*/  VIADD R13, R28, 0x53 ;  /* 0x000000531c0d7836 */ /* 0x000fe40000000000 */
[----:B------:R-:W-:Y:S01]  /*16470*/  @!P1 IMAD.MOV R6, RZ, RZ, -R6 ;  /* 0x000000ffff069224 */ /* 0x000fe200078e0a06 */
[----:B------:R-:W-:Y:S01]  /*16480*/  ISETP.GT.U32.AND P1, PT, R2, R10, PT ;  /* 0x0000000a0200720c */ /* 0x000fe20003f24070 */
[--C-:B------:R-:W-:Y:S01]  /*16490*/  @!P2 IMAD.IADD R16, R16, 0x1, -R2.reuse ;  /* 0x000000011010a824 */ /* 0x100fe200078e0a02 */
[----:B------:R-:W-:Y:S01]  /*164a0*/  ISETP.GE.AND P2, PT, R0, RZ, PT ;  /* 0x000000ff0000720c */ /* 0x000fe20003f46270 */
[--C-:B------:R-:W-:Y:S01]  /*164b0*/  @!P4 IMAD.IADD R9, R9, 0x1, -R2.reuse ;  /* 0x000000010909c824 */ /* 0x100fe200078e0a02 */
[----:B------:R-:W-:Y:S01]  /*164c0*/  IABS R0, R13 ;  /* 0x0000000d00007213 */ /* 0x000fe20000000000 */
[----:B------:R-:W-:Y:S01]  /*164d0*/  @!P6 IMAD.IADD R8, R8, 0x1, -R2 ;  /* 0x000000010808e824 */ /* 0x000fe200078e0a02 */
[----:B------:R-:W-:Y:S01]  /*164e0*/  STL [R1+0x1d8], R6 ;  /* 0x0001d80601007387 */ /* 0x000fe20000100800 */
        /* <DEDUP_REMOVED lines=35> */
[----:B------:R-:W-:Y:S02]  /*16720*/  IMAD.MOV R21, RZ, RZ, -R21 ;  /* 0x000000ffff157224 */ /* 0x000fe400078e0a15 */
[----:B------:R-:W-:Y:S01]  /*16730*/  @!P4 IMAD.IADD R7, R7, 0x1, -R2 ;  /* 0x000000010707c824 */ /* 0x000fe200078e0a02 */
[----:B------:R-:W-:Y:S01]  /*16740*/  ISETP.GE.AND P4, PT, R12, RZ, PT ;  /* 0x000000ff0c00720c */ /* 0x000fe20003f86270 */
[----:B0-----:R-:W-:Y:S02]  /*16750*/  IMAD.MOV.U32 R5, RZ, RZ, R11 ;  /* 0x000000ffff057224 */ /* 0x001fe400078e000b */
[C---:B------:R-:W-:Y:S02]  /*16760*/  IMAD R18, R2.reuse, R21, R18 ;  /* 0x0000001502127224 */ /* 0x040fe400078e0212 */
[----:B------:R-:W-:Y:S01]  /*16770*/  @!P5 IMAD.MOV R5, RZ, RZ, -R5 ;  /* 0x000000ffff05d224 */ /* 0x000fe200078e0a05 */
[----:B------:R-:W-:Y:S01]  /*16780*/  ISETP.GT.U32.AND P5, PT, R2, R7, PT ;  /* 0x000000070200720c */ /* 0x000fe20003fa4070 */
[--C-:B------:R-:W-:Y:S01]  /*16790*/  @!P6 IMAD.IADD R0, R0, 0x1, -R2.reuse ;  /* 0x000000010000e824 */ /* 0x100fe200078e0a02 */
[----:B------:R-:W-:Y:S01]  /*167a0*/  ISETP.GT.U32.AND P6, PT, R2, R18, PT ;  /* 0x000000120200720c */ /* 0x000fe20003fc4070 */
[----:B------:R-:W-:Y:S01]  /*167b0*/  IMAD.MOV.U32 R6, RZ, RZ, R9 ;  /* 0x000000ffff067224 */ /* 0x000fe200078e0009 */
[----:B------:R0:W-:Y:S01]  /*167c0*/  STL [R1+0x1d4], R5 ;  /* 0x0001d40501007387 */ /* 0x0001e20000100800 */
[----:B------:R-:W-:-:S02]  /*167d0*/  @!P2 IMAD.IADD R16, R16, 0x1, -R2 ;  /* 0x000000011010a824 */ /* 0x000fc400078e0a02 */
[C---:B------:R-:W-:Y:S01]  /*167e0*/  VIADD R17, R28.reuse, 0x50 ;  /* 0x000000501c117836 */ /* 0x040fe20000000000 */
[----:B------:R1:W-:Y:S01]  /*167f0*/  STL [R1+0x1cc], R10 ;  /* 0x0001cc0a01007387 */ /* 0x0003e20000100800 */
[----:B------:R-:W-:Y:S01]  /*16800*/  @!P1 IMAD.MOV R6, RZ, RZ, -R6 ;  /* 0x000000ffff069224 */ /* 0x000fe200078e0a06 */
[----:B------:R-:W-:Y:S01]  /*16810*/  ISETP.GE.AND P1, PT, R13, RZ, PT ;  /* 0x000000ff0d00720c */ /* 0x000fe20003f26270 */
[----:B------:R-:W-:Y:S01]  /*16820*/  VIADD R9, R28, 0x4f ;  /* 0x0000004f1c097836 */ /* 0x000fe20000000000 */
[----:B------:R-:W-:Y:S01]  /*16830*/  ISETP.GT.U32.AND P2, PT, R2, R16, PT ;  /* 0x000000100200720c */ /* 0x000fe20003f44070 */
[----:B------:R-:W-:Y:S01]  /*16840*/  @!P5 IMAD.IADD R7, R7, 0x1, -R2 ;  /* 0x000000010707d824 */ /* 0x000fe200078e0a02 */
[----:B------:R-:W-:Y:S01]  /*16850*/  IABS R20, R17 ;  /* 0x0000001100147213 */ /* 0x000fe20000000000 */
[----:B0-----:R-:W-:Y:S01]  /*16860*/  IMAD.MOV.U32 R5, RZ, RZ, R8 ;  /* 0x000000ffff057224 */ /* 0x001fe200078e0008 */
[----:B------:R0:W-:Y:S01]  /*16870*/  STL [R1+0x1c8], R6 ;  /* 0x0001c80601007387 */ /* 0x0001e20000100800 */
[----:B------:R-:W-:Y:S01]  /*16880*/  @!P6 IMAD.IADD R18, R18, 0x1, -R2 ;  /* 0x000000011212e824 */ /* 0x000fe200078e0a02 */
[----:B-1----:R-:W-:Y:S01]  /*16890*/  IABS R10, R9 ;  /* 0x00000009000a7213 */ /* 0x002fe20000000000 */
[----:B------:R-:W-:Y:S01]  /*168a0*/  @!P3 IMAD.MOV R5, RZ, RZ, -R5 ;  /* 0x000000ffff05b224 */ /* 0x000fe200078e0a05 */
[----:B------:R-:W-:Y:S01]  /*168b0*/  ISETP.GE.AND P3, PT, R14, RZ, PT ;  /* 0x000000ff0e00720c */ /* 0x000fe20003f66270 */
[----:B------:R-:W-:Y:S01]  /*168c0*/  IMAD.HI.U32 R8, R3, R20, RZ ;  /* 0x0000001403087227 */ /* 0x000fe200078e00ff */
[----:B------:R-:W-:-:S02]  /*168d0*/  ISETP.GT.U32.AND P6, PT, R2, R18, PT ;  /* 0x000000120200720c */ /* 0x000fc40003fc4070 */
[----:B------:R1:W-:Y:S01]  /*168e0*/  STL [R1+0x1c4], R5 ;  /* 0x0001c40501007387 */ /* 0x0003e20000100800 */
[----:B------:R-:W-:Y:S01]  /*168f0*/  IMAD.MOV R8, RZ, RZ, -R8 ;  /* 0x000000ffff087224 */ /* 0x000fe200078e0a08 */
[----:B------:R-:W-:Y:S01]  /*16900*/  ISETP.GE.AND P5, PT, R15, RZ, PT ;  /* 0x000000ff0f00720c */ /* 0x000fe20003fa6270 */
[----:B0-----:R-:W-:Y:S02]  /*16910*/  IMAD.MOV.U32 R6, RZ, RZ, R7 ;  /* 0x000000ffff067224 */ /* 0x001fe400078e0007 */
[----:B------:R-:W-:Y:S01]  /*16920*/  @!P2 IMAD.IADD R16, R16, 0x1, -R2 ;  /* 0x000000011010a824 */ /* 0x000fe200078e0a02 */
[----:B------:R-:W-:Y:S01]  /*16930*/  ISETP.GE.AND P2, PT, R9, RZ, PT ;  /* 0x000000ff0900720c */ /* 0x000fe20003f46270 */
[----:B------:R-:W-:Y:S01]  /*16940*/  @!P4 IMAD.MOV R6, RZ, RZ, -R6 ;  /* 0x000000ffff06c224 */ /* 0x000fe200078e0a06 */
[----:B------:R-:W-:Y:S01]  /*16950*/  ISETP.GE.AND P4, PT, R17, RZ, PT ;  /* 0x000000ff1100720c */ /* 0x000fe20003f86270 */
[----:B------:R-:W-:Y:S02]  /*16960*/  IMAD R8, R2, R8, R20 ;  /* 0x0000000802087224 */ /* 0x000fe400078e0214 */
[----:B-1----:R-:W-:Y:S01]  /*16970*/  IMAD.MOV.U32 R5, RZ, RZ, R0 ;  /* 0x000000ffff057224 */ /* 0x002fe200078e0000 */
[----:B------:R-:W-:Y:S01]  /*16980*/  STL [R1+0x1a4], R6 ;  /* 0x0001a40601007387 */ /* 0x000fe20000100800 */
        /* <DEDUP_REMOVED lines=10> */
[----:B------:R-:W-:Y:S01]  /*16a30*/  ISETP.GE.AND P6, PT, R0, RZ, PT ;  /* 0x000000ff0000720c */ /* 0x000fe20003fc6270 */
[----:B0-----:R-:W-:Y:S02]  /*16a40*/  IMAD.MOV.U32 R5, RZ, RZ, R16 ;  /* 0x000000ffff057224 */ /* 0x001fe400078e0010 */
[C---:B------:R-:W-:Y:S02]  /*16a50*/  IMAD R10, R2.reuse, R11, R10 ;  /* 0x0000000b020a7224 */ /* 0x040fe400078e020a */
[----:B------:R-:W-:Y:S02]  /*16a60*/  @!P3 IMAD.MOV R5, RZ, RZ, -R5 ;  /* 0x000000ffff05b224 */ /* 0x000fe400078e0a05 */
[C---:B------:R-:W-:Y:S01]  /*16a70*/  IMAD R12, R2.reuse, R13, R12 ;  /* 0x0000000d020c7224 */ /* 0x040fe200078e020c */
[----:B------:R-:W-:Y:S01]  /*16a80*/  ISETP.GT.U32.AND P3, PT, R2, R10, PT ;  /* 0x0000000a0200720c */ /* 0x000fe20003f64070 */
[----:B------:R-:W-:Y:S01]  /*16a90*/  @!P1 IMAD.IADD R8, R8, 0x1, -R2 ;  /* 0x0000000108089824 */ /* 0x000fe200078e0a02 */
[----:B------:R0:W-:Y:S01]  /*16aa0*/  STL [R1+0x158], R5 ;  /* 0x0001580501007387 */ /* 0x0001e20000100800 */
[----:B------:R-:W-:-:S02]  /*16ab0*/  VIADD R7, R28, 0x4d ;  /* 0x0000004d1c077836 */ /* 0x000fc40000000000 */
[----:B------:R-:W-:Y:S01]  /*16ac0*/  VIADD R0, R28, 0x4b ;  /* 0x0000004b1c007836 */ /* 0x000fe20000000000 */
[----:B------:R-:W-:Y:S01]  /*16ad0*/  ISETP.GT.U32.AND P1, PT, R2, R8, PT ;  /* 0x000000080200720c */ /* 0x000fe20003f24070 */
[C---:B------:R-:W-:Y:S01]  /*16ae0*/  VIADD R9, R28.reuse, 0x4c ;  /* 0x0000004c1c097836 */ /* 0x040fe20000000000 */
[----:B------:R-:W-:Y:S01]  /*16af0*/  IABS R17, R7 ;  /* 0x0000000700117213 */ /* 0x000fe20000000000 */
[----:B------:R-:W-:Y:S01]  /*16b00*/  VIADD R13, R28, 0x48 ;  /* 0x000000481c0d7836 */ /* 0x000fe20000000000 */
[----:B------:R-:W-:Y:S01]  /*16b10*/  IABS R15, R0 ;  /* 0x00000000000f7213 */ /* 0x000fe20000000000 */
[----:B0-----:R-:W-:Y:S01]  /*16b20*/  IMAD.MOV.U32 R5, RZ, RZ, R18 ;  /* 0x000000ffff057224 */ /* 0x001fe200078e0012 */
[----:B------:R-:W-:Y:S01]  /*16b30*/  IABS R16, R9 ;  /* 0x0000000900107213 */ /* 0x000fe20000000000 */
[----:B------:R-:W-:Y:S02]  /*16b40*/  @!P3 IMAD.IADD R10, R10, 0x1, -R2 ;  /* 0x000000010a0ab824 */ /* 0x000fe400078e0a02 */
[----:B------:R-:W-:Y:S01]  /*16b50*/  @!P5 IMAD.MOV R5, RZ, RZ, -R5 ;  /* 0x000000ffff05d224 */ /* 0x000fe200078e0a05 */
[C---:B------:R-:W-:Y:S01]  /*16b60*/  ISETP.GT.U32.AND P5, PT, R2.reuse, R12, PT ;  /* 0x0000000c0200720c */ /* 0x040fe20003fa4070 */
[----:B------:R-:W-:Y:S01]  /*16b70*/  IMAD.HI.U32 R11, R3, R17, RZ ;  /* 0x00000011030b7227 */ /* 0x000fe200078e00ff */
[----:B------:R-:W-:-:S02]  /*16b80*/  ISETP.GT.U32.AND P3, PT, R2, R10, PT ;  /* 0x0000000a0200720c */ /* 0x000fc40003f64070 */
[----:B------:R0:W-:Y:S01]  /*16b90*/  STL [R1+0x17c], R5 ;  /* 0x00017c0501007387 */ /* 0x0001e20000100800 */
[----:B------:R-:W-:Y:S02]  /*16ba0*/  IMAD.MOV R11, RZ, RZ, -R11 ;  /* 0x000000ffff0b7224 */ /* 0x000fe400078e0a0b */
[----:B------:R-:W-:Y:S01]  /*16bb0*/  @!P1 IMAD.IADD R8, R8, 0x1, -R2 ;  /* 0x0000000108089824 */ /* 0x000fe200078e0a02 */
[----:B------:R-:W-:Y:S01]  /*16bc0*/  ISETP.GE.AND P1, PT, R7, RZ, PT ;  /* 0x000000ff0700720c */ /* 0x000fe20003f26270 */
[----:B------:R-:W-:-:S04]  /*16bd0*/  IMAD.HI.U32 R14, R3, R15, RZ ;  /* 0x0000000f030e7227 */ /* 0x000fc800078e00ff */
[----:B------:R-:W-:Y:S02]  /*16be0*/  @!P5 IMAD.IADD R12, R12, 0x1, -R2 ;  /* 0x000000010c0cd824 */ /* 0x000fe400078e0a02 */
[C---:B------:R-:W-:Y:S02]  /*16bf0*/  IMAD R17, R2.reuse, R11, R17 ;  /* 0x0000000b02117224 */ /* 0x040fe400078e0211 */
[----:B------:R-:W-:Y:S01]  /*16c00*/  IMAD.HI.U32 R7, R3, R16, RZ ;  /* 0x0000001003077227 */ /* 0x000fe200078e00ff */
[----:B------:R-:W-:-:S03]  /*16c10*/  ISETP.GT.U32.AND P5, PT, R2, R12, PT ;  /* 0x0000000c0200720c */ /* 0x000fc60003fa4070 */
[----:B0-----:R-:W-:Y:S02]  /*16c20*/  IMAD.MOV.U32 R5, RZ, RZ, R8 ;  /* 0x000000ffff057224 */ /* 0x001fe400078e0008 */
[----:B------:R-:W-:Y:S02]  /*16c30*/  IMAD.MOV R14, RZ, RZ, -R14 ;  /* 0x000000ffff0e7224 */ /* 0x000fe400078e0a0e */
[----:B------:R-:W-:Y:S02]  /*16c40*/  IMAD.MOV R7, RZ, RZ, -R7 ;  /* 0x000000ffff077224 */ /* 0x000fe400078e0a07 */
[----:B------:R-:W-:Y:S01]  /*16c50*/  @!P4 IMAD.MOV R5, RZ, RZ, -R5 ;  /* 0x000000ffff05c224 */ /* 0x000fe200078e0a05 */
[C---:B------:R-:W-:Y:S01]  /*16c60*/  ISETP.GT.U32.AND P4, PT, R2.reuse, R17, PT ;  /* 0x000000110200720c */ /* 0x040fe20003f84070 */
[C---:B------:R-:W-:Y:S01]  /*16c70*/  IMAD R15, R2.reuse, R14, R15 ;  /* 0x0000000e020f7224 */ /* 0x040fe200078e020f */
[----:B------:R-:W-:Y:S01]  /*16c80*/  IABS R14, R13 ;  /* 0x0000000d000e7213 */ /* 0x000fe20000000000 */
[----:B------:R-:W-:Y:S01]  /*16c90*/  IMAD R16, R2, R7, R16 ;  /* 0x0000000702107224 */ /* 0x000fe200078e0210 */
[----:B------:R0:W-:Y:S01]  /*16ca0*/  STL [R1+0x1c0], R5 ;  /* 0x0001c00501007387 */ /* 0x0001e20000100800 */
[----:B------:R-:W-:-:S02]  /*16cb0*/  @!P3 IMAD.IADD R10, R10, 0x1, -R2 ;  /* 0x000000010a0ab824 */ /* 0x000fc400078e0a02 */
[--C-:B------:R-:W-:Y:S01]  /*16cc0*/  @!P5 IMAD.IADD R12, R12, 0x1, -R2.reuse ;  /* 0x000000010c0cd824 */ /* 0x100fe200078e0a02 */
[----:B------:R-:W-:Y:S01]  /*16cd0*/  ISETP.GT.U32.AND P5, PT, R2, R15, PT ;  /* 0x0000000f0200720c */ /* 0x000fe20003fa4070 */
[----:B------:R-:W-:Y:S01]  /*16ce0*/  VIADD R8, R28, 0x4a ;  /* 0x0000004a1c087836 */ /* 0x000fe20000000000 */
[----:B------:R-:W-:Y:S01]  /*16cf0*/  ISETP.GT.U32.AND P3, PT, R2, R16, PT ;  /* 0x000000100200720c */ /* 0x000fe20003f64070 */
[----:B------:R-:W-:Y:S02]  /*16d00*/  VIADD R7, R28, 0x49 ;  /* 0x000000491c077836 */ /* 0x000fe40000000000 */
[----:B------:R-:W-:Y:S01]  /*16d10*/  @!P4 IMAD.IADD R17, R17, 0x1, -R2 ;  /* 0x000000011111c824 */ /* 0x000fe200078e0a02 */
[----:B------:R-:W-:Y:S01]  /*16d20*/  IABS R11, R8 ;  /* 0x00000008000b7213 */ /* 0x000fe20000000000 */
[----:B0-----:R-:W-:Y:S01]  /*16d30*/  IMAD.MOV.U32 R5, RZ, RZ, R10 ;  /* 0x000000ffff057224 */ /* 0x001fe200078e000a */
[----:B------:R-:W-:Y:S02]  /*16d40*/  IABS R18, R7 ;  /* 0x0000000700127213 */ /* 0x000fe40000000000 */
[----:B------:R-:W-:Y:S01]  /*16d50*/  ISETP.GT.U32.AND P4, PT, R2, R17, PT ;  /* 0x000000110200720c */ /* 0x000fe20003f84070 */
[----:B------:R-:W-:-:S02]  /*16d60*/  @!P2 IMAD.MOV R5, RZ, RZ, -R5 ;  /* 0x000000ffff05a224 */ /* 0x000fc400078e0a05 */
[----:B------:R-:W-:Y:S01]  /*16d70*/  @!P5 IMAD.IADD R15, R15, 0x1, -R2 ;  /* 0x000000010f0fd824 */ /* 0x000fe200078e0a02 */
[----:B------:R-:W-:Y:S01]  /*16d80*/  ISETP.GE.AND P5, PT, R0, RZ, PT ;  /* 0x000000ff0000720c */ /* 0x000fe20003fa6270 */
[----:B------:R-:W-:Y:S01]  /*16d90*/  IMAD.HI.U32 R19, R3, R11, RZ ;  /* 0x0000000b03137227 */ /* 0x000fe200078e00ff */
[----:B------:R0:W-:Y:S03]  /*16da0*/  STL [R1+0x198], R5 ;  /* 0x0001980501007387 */ /* 0x0001e60000100800 */
[----:B------:R-:W-:Y:S02]  /*16db0*/  IMAD.MOV.U32 R10, RZ, RZ, R18 ;  /* 0x000000ffff0a7224 */ /* 0x000fe400078e0012 */
[----:B------:R-:W-:Y:S01]  /*16dc0*/  @!P3 IMAD.IADD R16, R16, 0x1, -R2 ;  /* 0x000000011010b824 */ /* 0x000fe200078e0a02 */
[----:B------:R-:W-:Y:S01]  /*16dd0*/  ISETP.GE.AND P3, PT, R9, RZ, PT ;  /* 0x000000ff0900720c */ /* 0x000fe20003f66270 */
[----:B------:R-:W-:-:S02]  /*16de0*/  IMAD.MOV R19, RZ, RZ, -R19 ;  /* 0x000000ffff137224 */ /* 0x000fc400078e0a13 */
[----:B------:R-:W-:Y:S01]  /*16df0*/  IMAD.MOV.U32 R9, RZ, RZ, R14 ;  /* 0x000000ffff097224 */ /* 0x000fe200078e000e */
[----:B------:R-:W-:Y:S01]  /*16e00*/  ISETP.GT.U32.AND P2, PT, R2, R16, PT ;  /* 0x000000100200720c */ /* 0x000fe20003f44070 */
[----:B0-----:R-:W-:Y:S02]  /*16e10*/  IMAD.MOV.U32 R5, RZ, RZ, R12 ;  /* 0x000000ffff057224 */ /* 0x001fe400078e000c */
[----:B------:R-:W-:-:S04]  /*16e20*/  IMAD.HI.U32 R14, R3, R10, RZ ;  /* 0x0000000a030e7227 */ /* 0x000fc800078e00ff */
[----:B------:R-:W-:Y:S01]  /*16e30*/  @!P6 IMAD.MOV R5, RZ, RZ, -R5 ;  /* 0x000000ffff05e224 */ /* 0x000fe200078e0a05 */
[C---:B------:R-:W-:Y:S01]  /*16e40*/  ISETP.GT.U32.AND P6, PT, R2.reuse, R15, PT ;  /* 0x0000000f0200720c */ /* 0x040fe20003fc4070 */
[C---:B------:R-:W-:Y:S02]  /*16e50*/  IMAD R11, R2.reuse, R19, R11 ;  /* 0x00000013020b7224 */ /* 0x040fe400078e020b */
[----:B------:R-:W-:Y:S01]  /*16e60*/  IMAD.MOV R18, RZ, RZ, -R14 ;  /* 0x000000ffff127224 */ /* 0x000fe200078e0a0e */
[----:B------:R0:W-:Y:S01]  /*16e70*/  STL [R1+0x160], R5 ;  /* 0x0001600501007387 */ /* 0x0001e20000100800 */
[----:B------:R-:W-:Y:S01]  /*16e80*/  @!P4 IMAD.IADD R17, R17, 0x1, -R2 ;  /* 0x000000011111c824 */ /* 0x000fe200078e0a02 */
[C---:B------:R-:W-:Y:S01]  /*16e90*/  ISETP.GT.U32.AND P4, PT, R2.reuse, R11, PT ;  /* 0x0000000b0200720c */ /* 0x040fe20003f84070 */
[----:B------:R-:W-:Y:S02]  /*16ea0*/  IMAD R10, R2, R18, R10 ;  /* 0x00000012020a7224 */ /* 0x000fe400078e020a */
[----:B------:R-:W-:-:S04]  /*16eb0*/  IMAD.HI.U32 R12, R3, R9, RZ ;  /* 0x00000009030c7227 */ /* 0x000fc800078e00ff */
[----:B------:R-:W-:Y:S01]  /*16ec0*/  @!P6 IMAD.IADD R15, R15, 0x1, -R2 ;  /* 0x000000010f0fe824 */ /* 0x000fe200078e0a02 */
[----:B------:R-:W-:Y:S01]  /*16ed0*/  ISETP.GT.U32.AND P6, PT, R2, R10, PT ;  /* 0x0000000a0200720c */ /* 0x000fe20003fc4070 */
[----:B------:R-:W-:Y:S02]  /*16ee0*/  IMAD.MOV R14, RZ, RZ, -R12 ;  /* 0x000000ffff0e7224 */ /* 0x000fe400078e0a0c */
[--C-:B------:R-:W-:Y:S01]  /*16ef0*/  @!P2 IMAD.IADD R16, R16, 0x1, -R2.reuse ;  /* 0x000000011010a824 */ /* 0x100fe200078e0a02 */
[----:B------:R-:W-:Y:S01]  /*16f00*/  ISETP.GE.AND P2, PT, R8, RZ, PT ;  /* 0x000000ff0800720c */ /* 0x000fe20003f46270 */
[----:B------:R-:W-:Y:S02]  /*16f10*/  IMAD R9, R2, R14, R9 ;  /* 0x0000000e02097224 */ /* 0x000fe400078e0209 */
[----:B------:R-:W-:Y:S02]  /*16f20*/  VIADD R12, R28, 0x46 ;  /* 0x000000461c0c7836 */ /* 0x000fe40000000000 */
[----:B------:R-:W-:-:S02]  /*16f30*/  @!P4 IMAD.IADD R11, R11, 0x1, -R2 ;  /* 0x000000010b0bc824 */ /* 0x000fc400078e0a02 */
        /* <DEDUP_REMOVED lines=13> */
[----:B------:R0:W-:Y:S01]  /*17010*/  STL [R1+0x164], R17 ;  /* 0x0001641101007387 */ /* 0x0001e20000100800 */
[----:B------:R-:W-:-:S03]  /*17020*/  IMAD.HI.U32 R14, R3, R8, RZ ;  /* 0x00000008030e7227 */ /* 0x000fc600078e00ff */
[----:B------:R-:W-:Y:S01]  /*17030*/  STL [R1+0x168], R6 ;  /* 0x0001680601007387 */ /* 0x000fe20000100800 */
        /* <DEDUP_REMOVED lines=18> */
[----:B------:R-:W-:Y:S02]  /*17160*/  VIADD R14, R28, 0x44 ;  /* 0x000000441c0e7836 */ /* 0x000fe40000000000 */
[----:B------:R-:W-:Y:S01]  /*17170*/  @!P1 IMAD.IADD R9, R9, 0x1, -R2 ;  /* 0x0000000109099824 */ /* 0x000fe200078e0a02 */
[C---:B------:R-:W-:Y:S01]  /*17180*/  ISETP.GT.U32.AND P1, PT, R2.reuse, R7, PT ;  /* 0x000000070200720c */ /* 0x040fe20003f24070 */
[----:B------:R-:W-:Y:S01]  /*17190*/  IMAD R0, R2, R19, R0 ;  /* 0x0000001302007224 */ /* 0x000fe200078e0200 */
[----:B0-----:R-:W-:Y:S01]  /*171a0*/  IABS R17, R14 ;  /* 0x0000000e00117213 */ /* 0x001fe20000000000 */
[----:B------:R-:W-:-:S02]  /*171b0*/  VIADD R15, R28, 0x43 ;  /* 0x000000431c0f7836 */ /* 0x000fc40000000000 */
[----:B------:R-:W-:Y:S01]  /*171c0*/  @!P6 IMAD.IADD R8, R8, 0x1, -R2 ;  /* 0x000000010808e824 */ /* 0x000fe200078e0a02 */
[----:B------:R-:W-:Y:S01]  /*171d0*/  ISETP.GT.U32.AND P6, PT, R2, R0, PT ;  /* 0x000000000200720c */ /* 0x000fe20003fc4070 */
[----:B-1----:R-:W-:Y:S01]  /*171e0*/  IMAD.MOV.U32 R5, RZ, RZ, R11 ;  /* 0x000000ffff057224 */ /* 0x002fe200078e000b */
[----:B------:R-:W-:Y:S01]  /*171f0*/  IABS R18, R15 ;  /* 0x0000000f00127213 */ /* 0x000fe20000000000 */
[----:B------:R-:W-:Y:S02]  /*17200*/  VIADD R16, R28, 0x42 ;  /* 0x000000421c107836 */ /* 0x000fe40000000000 */
[----:B------:R-:W-:Y:S01]  /*17210*/  @!P2 IMAD.MOV R5, RZ, RZ, -R5 ;  /* 0x000000ffff05a224 */ /* 0x000fe200078e0a05 */
[----:B------:R-:W-:Y:S01]  /*17220*/  ISETP.GT.U32.AND P2, PT, R2, R8, PT ;  /* 0x000000080200720c */ /* 0x000fe20003f44070 */
[C---:B------:R-:W-:Y:S01]  /*17230*/  IMAD.HI.U32 R21, R3.reuse, R17, RZ ;  /* 0x0000001103157227 */ /* 0x040fe200078e00ff */
[----:B------:R-:W-:Y:S02]  /*17240*/  IABS R20, R16 ;  /* 0x0000001000147213 */ /* 0x000fe40000000000 */
[----:B------:R0:W-:Y:S01]  /*17250*/  STL [R1+0x15c], R5 ;  /* 0x00015c0501007387 */ /* 0x0001e20000100800 */
[----:B------:R-:W-:-:S04]  /*17260*/  IMAD.HI.U32 R22, R3, R18, RZ ;  /* 0x0000001203167227 */ /* 0x000fc800078e00ff */
[----:B------:R-:W-:Y:S02]  /*17270*/  IMAD.MOV R21, RZ, RZ, -R21 ;  /* 0x000000ffff157224 */ /* 0x000fe400078e0a15 */
[----:B------:R-:W-:Y:S01]  /*17280*/  @!P1 IMAD.IADD R7, R7, 0x1, -R2 ;  /* 0x0000000107079824 */ /* 0x000fe200078e0a02 */
[----:B------:R-:W-:Y:S01]  /*17290*/  ISETP.GE.AND P1, PT, R12, RZ, PT ;  /* 0x000000ff0c00720c */ /* 0x000fe20003f26270 */
[----:B------:R-:W-:Y:S02]  /*172a0*/  IMAD.MOV R22, RZ, RZ, -R22 ;  /* 0x000000ffff167224 */ /* 0x000fe400078e0a16 */
[----:B------:R-:W-:Y:S02]  /*172b0*/  IMAD R17, R2, R21, R17 ;  /* 0x0000001502117224 */ /* 0x000fe400078e0211 */
[----:B0-----:R-:W-:Y:S02]  /*172c0*/  IMAD.MOV.U32 R5, RZ, RZ, R10 ;  /* 0x000000ffff057224 */ /* 0x001fe400078e000a */
[----:B------:R-:W-:Y:S01]  /*172d0*/  @!P6 IMAD.IADD R0, R0, 0x1, -R2 ;  /* 0x000000010000e824 */ /* 0x000fe200078e0a02 */
[----:B------:R-:W-:Y:S01]  /*172e0*/  ISETP.GT.U32.AND P6, PT, R2, R7, PT ;  /* 0x000000070200720c */ /* 0x000fe20003fc4070 */
[----:B------:R-:W-:-:S04]  /*172f0*/  IMAD.HI.U32 R12, R3, R20, RZ ;  /* 0x00000014030c7227 */ /* 0x000fc800078e00ff */
[C---:B------:R-:W-:Y:S02]  /*17300*/  IMAD R18, R2.reuse, R22, R18 ;  /* 0x0000001602127224 */ /* 0x040fe400078e0212 */
[----:B------:R-:W-:Y:S01]  /*17310*/  @!P3 IMAD.MOV R5, RZ, RZ, -R5 ;  /* 0x000000ffff05b224 */ /* 0x000fe200078e0a05 */
[----:B------:R-:W-:Y:S01]  /*17320*/  ISETP.GT.U32.AND P3, PT, R2, R0, PT ;  /* 0x000000000200720c */ /* 0x000fe20003f64070 */
[----:B------:R-:W-:Y:S01]  /*17330*/  @!P2 IMAD.IADD R8, R8, 0x1, -R2 ;  /* 0x000000010808a824 */ /* 0x000fe200078e0a02 */
[----:B------:R-:W-:Y:S01]  /*17340*/  ISETP.GT.U32.AND P2, PT, R2, R17, PT ;  /* 0x000000110200720c */ /* 0x000fe20003f44070 */
[----:B------:R-:W-:Y:S01]  /*17350*/  IMAD.MOV.U32 R6, RZ, RZ, R9 ;  /* 0x000000ffff067224 */ /* 0x000fe200078e0009 */
[----:B------:R0:W-:Y:S01]  /*17360*/  STL [R1+0x154], R5 ;  /* 0x0001540501007387 */ /* 0x0001e20000100800 */
[----:B------:R-:W-:Y:S02]  /*17370*/  VIADD R19, R28, 0x41 ;  /* 0x000000411c137836 */ /* 0x000fe40000000000 */
[----:B------:R-:W-:-:S02]  /*17380*/  IMAD.MOV R12, RZ, RZ, -R12 ;  /* 0x000000ffff0c7224 */ /* 0x000fc400078e0a0c */
[----:B------:R-:W-:Y:S01]  /*17390*/  @!P5 IMAD.MOV R6, RZ, RZ, -R6 ;  /* 0x000000ffff06d224 */ /* 0x000fe200078e0a06 */
[C---:B------:R-:W-:Y:S01]  /*173a0*/  ISETP.GT.U32.AND P5, PT, R2.reuse, R18, PT ;  /* 0x000000120200720c */ /* 0x040fe20003fa4070 */
[C---:B------:R-:W-:Y:S01]  /*173b0*/  IMAD R20, R2.reuse, R12, R20 ;  /* 0x0000000c02147224 */ /* 0x040fe200078e0214 */
[----:B------:R-:W-:Y:S01]  /*173c0*/  IABS R11, R19 ;  /* 0x00000013000b7213 */ /* 0x000fe20000000000 */
[----:B------:R-:W-:Y:S01]  /*173d0*/  @!P6 IMAD.IADD R7, R7, 0x1, -R2 ;  /* 0x000000010707e824 */ /* 0x000fe200078e0a02 */
[----:B------:R-:W-:Y:S01]  /*173e0*/  STL [R1+0x14c], R6 ;  /* 0x00014c0601007387 */ /* 0x000fe20000100800 */
[----:B0-----:R-:W-:Y:S01]  /*173f0*/  IMAD.MOV.U32 R5, RZ, RZ, R8 ;  /* 0x000000ffff057224 */ /* 0x001fe200078e0008 */
[----:B------:R-:W-:Y:S01]  /*17400*/  ISETP.GT.U32.AND P6, PT, R2, R20, PT ;  /* 0x000000140200720c */ /* 0x000fe20003fc4070 */
[----:B------:R-:W-:-:S04]  /*17410*/  IMAD.HI.U32 R8, R3, R11, RZ ;  /* 0x0000000b03087227 */ /* 0x000fc800078e00ff */
[----:B------:R-:W-:Y:S01]  /*17420*/  @!P4 IMAD.MOV R5, RZ, RZ, -R5 ;  /* 0x000000ffff05c224 */ /* 0x000fe200078e0a05 */
[----:B------:R-:W-:Y:S01]  /*17430*/  ISETP.GE.AND P4, PT, R13, RZ, PT ;  /* 0x000000ff0d00720c */ /* 0x000fe20003f86270 */
[----:B------:R-:W-:Y:S01]  /*17440*/  @!P2 IMAD.IADD R17, R17, 0x1, -R2 ;  /* 0x000000011111a824 */ /* 0x000fe200078e0a02 */
[----:B------:R-:W-:Y:S01]  /*17450*/  ISETP.GE.AND P2, PT, R15, RZ, PT ;  /* 0x000000ff0f00720c */ /* 0x000fe20003f46270 */
[----:B------:R-:W-:Y:S01]  /*17460*/  IMAD.MOV R9, RZ, RZ, -R8 ;  /* 0x000000ffff097224 */ /* 0x000fe200078e0a08 */
[----:B------:R0:W-:Y:S01]  /*17470*/  STL [R1+0x148], R5 ;  /* 0x0001480501007387 */ /* 0x0001e20000100800 */
[--C-:B------:R-:W-:Y:S01]  /*17480*/  @!P5 IMAD.IADD R18, R18, 0x1, -R2.reuse ;  /* 0x000000011212d824 */ /* 0x100fe200078e0a02 */
[----:B------:R-:W-:Y:S01]  /*17490*/  ISETP.GT.U32.AND P5, PT, R2, R17, PT ;  /* 0x000000110200720c */ /* 0x000fe20003fa4070 */
[----:B------:R-:W-:Y:S01]  /*174a0*/  @!P3 IMAD.IADD R0, R0, 0x1, -R2 ;  /* 0x000000010000b824 */ /* 0x000fe200078e0a02 */
[----:B------:R-:W-:Y:S01]  /*174b0*/  ISETP.GE.AND P3, PT, R14, RZ, PT ;  /* 0x000000ff0e00720c */ /* 0x000fe20003f66270 */
[----:B------:R-:W-:-:S02]  /*174c0*/  IMAD R9, R2, R9, R11 ;  /* 0x0000000902097224 */ /* 0x000fc400078e020b */
[----:B------:R-:W-:Y:S02]  /*174d0*/  VIADD R8, R28, 0x40 ;  /* 0x000000401c087836 */ /* 0x000fe40000000000 */
[----:B------:R-:W-:Y:S02]  /*174e0*/  @!P6 IMAD.IADD R20, R20, 0x1, -R2 ;  /* 0x000000011414e824 */ /* 0x000fe400078e0a02 */
[----:B0-----:R-:W-:Y:S01]  /*174f0*/  IMAD.MOV.U32 R5, RZ, RZ, R7 ;  /* 0x000000ffff057224 */ /* 0x001fe200078e0007 */
[----:B------:R-:W-:Y:S01]  /*17500*/  IABS R13, R8 ;  /* 0x00000008000d7213 */ /* 0x000fe20000000000 */
[----:B------:R-:W-:Y:S01]  /*17510*/  @!P4 IMAD.MOV R0, RZ, RZ, -R0 ;  /* 0x000000ffff00c224 */ /* 0x000fe200078e0a00 */
[----:B------:R-:W-:Y:S01]  /*17520*/  ISETP.GT.U32.AND P4, PT, R2, R9, PT ;  /* 0x000000090200720c */ /* 0x000fe20003f84070 */
[----:B------:R-:W-:Y:S01]  /*17530*/  VIADD R11, R28, 0x3f ;  /* 0x0000003f1c0b7836 */ /* 0x000fe20000000000 */
[C---:B------:R-:W-:Y:S01]  /*17540*/  ISETP.GT.U32.AND P6, PT, R2.reuse, R20, PT ;  /* 0x000000140200720c */ /* 0x040fe20003fc4070 */
[----:B------:R-:W-:Y:S01]  /*17550*/  @!P1 IMAD.MOV R5, RZ, RZ, -R5 ;  /* 0x000000ffff059224 */ /* 0x000fe200078e0a05 */
[----:B------:R-:W-:Y:S01]  /*17560*/  ISETP.GT.U32.AND P1, PT, R2, R18, PT ;  /* 0x000000120200720c */ /* 0x000fe20003f24070 */
[----:B------:R-:W-:Y:S01]  /*17570*/  IMAD.HI.U32 R10, R3, R13, RZ ;  /* 0x0000000d030a7227 */ /* 0x000fe200078e00ff */
[----:B------:R-:W-:-:S02]  /*17580*/  IABS R7, R11 ;  /* 0x0000000b00077213 */ /* 0x000fc40000000000 */
[----:B------:R0:W-:Y:S01]  /*17590*/  STL [R1+0x144], R5 ;  /* 0x0001440501007387 */ /* 0x0001e20000100800 */
[----:B------:R-:W-:Y:S01]  /*175a0*/  @!P5 IMAD.IADD R17, R17, 0x1, -R2 ;  /* 0x000000011111d824 */ /* 0x000fe200078e0a02 */
[----:B------:R-:W-:Y:S01]  /*175b0*/  ISETP.GE.AND P5, PT, R16, RZ, PT ;  /* 0x000000ff1000720c */ /* 0x000fe20003fa6270 */
[----:B------:R-:W-:Y:S01]  /*175c0*/  IMAD.MOV R10, RZ, RZ, -R10 ;  /* 0x000000ffff0a7224 */ /* 0x000fe200078e0a0a */
[----:B------:R1:W-:Y:S01]  /*175d0*/  STL [R1+0x140], R0 ;  /* 0x0001400001007387 */ /* 0x0003e20000100800 */
[----:B------:R-:W-:-:S04]  /*175e0*/  IMAD.HI.U32 R12, R3, R7, RZ ;  /* 0x00000007030c7227 */ /* 0x000fc800078e00ff */
[--C-:B------:R-:W-:Y:S01]  /*175f0*/  @!P4 IMAD.IADD R9, R9, 0x1, -R2.reuse ;  /* 0x000000010909c824 */ /* 0x100fe200078e0a02 */
[----:B------:R-:W-:Y:S01]  /*17600*/  ISETP.GE.AND P4, PT, R8, RZ, PT ;  /* 0x000000ff0800720c */ /* 0x000fe20003f86270 */
[----:B0-----:R-:W-:Y:S02]  /*17610*/  IMAD.MOV.U32 R5, RZ, RZ, R17 ;  /* 0x000000ffff057224 */ /* 0x001fe400078e0011 */
[----:B------:R-:W-:Y:S02]  /*17620*/  IMAD R13, R2, R10, R13 ;  /* 0x0000000a020d7224 */ /* 0x000fe400078e020d */
[----:B-1----:R-:W-:Y:S02]  /*17630*/  VIADD R0, R28, 0x3e ;  /* 0x0000003e1c007836 */ /* 0x002fe40000000000 */
[----:B------:R-:W-:Y:S01]  /*17640*/  @!P1 IMAD.IADD R18, R18, 0x1, -R2 ;  /* 0x0000000112129824 */ /* 0x000fe200078e0a02 */
[----:B------:R-:W-:Y:S01]  /*17650*/  ISETP.GE.AND P1, PT, R19, RZ, PT ;  /* 0x000000ff1300720c */ /* 0x000fe20003f26270 */
[----:B------:R-:W-:Y:S01]  /*17660*/  IMAD.MOV R12, RZ, RZ, -R12 ;  /* 0x000000ffff0c7224 */ /* 0x000fe200078e0a0c */
[----:B------:R-:W-:Y:S01]  /*17670*/  IABS R14, R0 ;  /* 0x00000000000e7213 */ /* 0x000fe20000000000 */
[----:B------:R-:W-:Y:S01]  /*17680*/  @!P3 IMAD.MOV R5, RZ, RZ, -R5 ;  /* 0x000000ffff05b224 */ /* 0x000fe200078e0a05 */
[----:B------:R-:W-:Y:S01]  /*17690*/  ISETP.GT.U32.AND P3, PT, R2, R9, PT ;  /* 0x000000090200720c */ /* 0x000fe20003f64070 */
[----:B------:R-:W-:Y:S01]  /*176a0*/  @!P6 IMAD.IADD R20, R20, 0x1, -R2 ;  /* 0x000000011414e824 */ /* 0x000fe200078e0a02 */
[C---:B------:R-:W-:Y:S01]  /*176b0*/  ISETP.GT.U32.AND P6, PT, R2.reuse, R13, PT ;  /* 0x0000000d0200720c */ /* 0x040fe20003fc4070 */
[----:B------:R-:W-:Y:S01]  /*176c0*/  IMAD R16, R2, R12, R7 ;  /* 0x0000000c02107224 */ /* 0x000fe200078e0207 */
[----:B------:R0:W-:Y:S01]  /*176d0*/  STL [R1+0x13c], R5 ;  /* 0x00013c0501007387 */ /* 0x0001e20000100800 */
[----:B------:R-:W-:-:S02]  /*176e0*/  IMAD.MOV.U32 R6, RZ, RZ, R18 ;  /* 0x000000ffff067224 */ /* 0x000fc400078e0012 */
[----:B------:R-:W-:-:S04]  /*176f0*/  IMAD.HI.U32 R21, R3, R14, RZ ;  /* 0x0000000e03157227 */ /* 0x000fc800078e00ff */
[----:B------:R-:W-:Y:S01]  /*17700*/  @!P2 IMAD.MOV R6, RZ, RZ, -R6 ;  /* 0x000000ffff06a224 */ /* 0x000fe200078e0a06 */
[----:B------:R-:W-:Y:S01]  /*17710*/  ISETP.GT.U32.AND P2, PT, R2, R16, PT ;  /* 0x000000100200720c */ /* 0x000fe20003f44070 */
[----:B------:R-:W-:Y:S02]  /*17720*/  IMAD.MOV R17, RZ, RZ, -R21 ;  /* 0x000000ffff117224 */ /* 0x000fe400078e0a15 */
[----:B0-----:R-:W-:Y:S01]  /*17730*/  IMAD.MOV.U32 R5, RZ, RZ, R20 ;  /* 0x000000ffff057224 */ /* 0x001fe200078e0014 */
        /* <DEDUP_REMOVED lines=10> */
[----:B------:R-:W-:Y:S01]  /*177e0*/  VIADD R10, R28, 0x3d ;  /* 0x0000003d1c0a7836 */ /* 0x000fe20000000000 */
[----:B------:R-:W-:Y:S01]  /*177f0*/  IABS R12, R8 ;  /* 0x00000008000c7213 */ /* 0x000fe20000000000 */
[----:B------:R-:W-:-:S02]  /*17800*/  @!P6 IMAD.IADD R13, R13, 0x1, -R2 ;  /* 0x000000010d0de824 */ /* 0x000fc400078e0a02 */
[----:B------:R-:W-:Y:S01]  /*17810*/  @!P2 IMAD.IADD R16, R16, 0x1, -R2 ;  /* 0x000000011010a824 */ /* 0x000fe200078e0a02 */
[----:B------:R-:W-:Y:S01]  /*17820*/  IABS R19, R10 ;  /* 0x0000000a00137213 */ /* 0x000fe20000000000 */
[----:B------:R-:W-:Y:S01]  /*17830*/  IMAD.MOV.U32 R18, RZ, RZ, R15 ;  /* 0x000000ffff127224 */ /* 0x000fe200078e000f */
[C---:B------:R-:W-:Y:S01]  /*17840*/  ISETP.GT.U32.AND P6, PT, R2.reuse, R13, PT ;  /* 0x0000000d0200720c */ /* 0x040fe20003fc4070 */
[----:B------:R-:W-:Y:S01]  /*17850*/  IMAD.MOV.U32 R17, RZ, RZ, R12 ;  /* 0x000000ffff117224 */ /* 0x000fe200078e000c */
[----:B------:R-:W-:Y:S01]  /*17860*/  ISETP.GT.U32.AND P2, PT, R2, R16, PT ;  /* 0x000000100200720c */ /* 0x000fe20003f44070 */
[----:B------:R-:W-:-:S04]  /*17870*/  IMAD.HI.U32 R15, R3, R19, RZ ;  /* 0x00000013030f7227 */ /* 0x000fc800078e00ff */
[----:B------:R-:W-:-:S04]  /*17880*/  IMAD.HI.U32 R12, R3, R18, RZ ;  /* 0x00000012030c7227 */ /* 0x000fc800078e00ff */
[----:B0-----:R-:W-:Y:S02]  /*17890*/  IMAD.MOV.U32 R5, RZ, RZ, R9 ;  /* 0x000000ffff057224 */ /* 0x001fe400078e0009 */
[----:B------:R-:W-:Y:S02]  /*178a0*/  @!P3 IMAD.IADD R11, R11, 0x1, -R2 ;  /* 0x000000010b0bb824 */ /* 0x000fe400078e0a02 */
[----:B------:R-:W-:Y:S02]  /*178b0*/  IMAD.MOV R15, RZ, RZ, -R15 ;  /* 0x000000ffff0f7224 */ /* 0x000fe400078e0a0f */
[----:B------:R-:W-:Y:S02]  /*178c0*/  IMAD.MOV R12, RZ, RZ, -R12 ;  /* 0x000000ffff0c7224 */ /* 0x000fe400078e0a0c */
[----:B------:R-:W-:Y:S01]  /*178d0*/  @!P1 IMAD.MOV R5, RZ, RZ, -R5 ;  /* 0x000000ffff059224 */ /* 0x000fe200078e0a05 */
[----:B------:R-:W-:Y:S01]  /*178e0*/  ISETP.GT.U32.AND P1, PT, R2, R11, PT ;  /* 0x0000000b0200720c */ /* 0x000fe20003f24070 */
[----:B------:R-:W-:Y:S01]  /*178f0*/  @!P6 IMAD.IADD R13, R13, 0x1, -R2 ;  /* 0x000000010d0de824 */ /* 0x000fe200078e0a02 */
[----:B------:R-:W-:Y:S01]  /*17900*/  ISETP.GE.AND P6, PT, R0, RZ, PT ;  /* 0x000000ff0000720c */ /* 0x000fe20003fc6270 */
[C---:B------:R-:W-:Y:S01]  /*17910*/  IMAD R15, R2.reuse, R15, R19 ;  /* 0x0000000f020f7224 */ /* 0x040fe200078e0213 */
[----:B------:R0:W-:Y:S01]  /*17920*/  STL [R1+0xb4], R5 ;  /* 0x0000b40501007387 */ /* 0x0001e20000100800 */
[----:B------:R-:W-:-:S02]  /*17930*/  IMAD R12, R2, R12, R18 ;  /* 0x0000000c020c7224 */ /* 0x000fc400078e0212 */
[----:B------:R-:W-:Y:S01]  /*17940*/  @!P2 IMAD.IADD R16, R16, 0x1, -R2 ;  /* 0x000000011010a824 */ /* 0x000fe200078e0a02 */
[C---:B------:R-:W-:Y:S01]  /*17950*/  ISETP.GT.U32.AND P3, PT, R2.reuse, R15, PT ;  /* 0x0000000f0200720c */ /* 0x040fe20003f64070 */
[----:B------:R-:W-:Y:S01]  /*17960*/  IMAD.MOV.U32 R6, RZ, RZ, R13 ;  /* 0x000000ffff067224 */ /* 0x000fe200078e000d */
[----:B------:R-:W-:Y:S01]  /*17970*/  ISETP.GT.U32.AND P2, PT, R2, R12, PT ;  /* 0x0000000c0200720c */ /* 0x000fe20003f44070 */
[----:B------:R-:W-:Y:S02]  /*17980*/  VIADD R14, R28, 0x3a ;  /* 0x0000003a1c0e7836 */ /* 0x000fe40000000000 */
[----:B------:R-:W-:Y:S01]  /*17990*/  @!P4 IMAD.MOV R6, RZ, RZ, -R6 ;  /* 0x000000ffff06c224 */ /* 0x000fe200078e0a06 */
[----:B------:R-:W-:Y:S01]  /*179a0*/  ISETP.GE.AND P4, PT, R10, RZ, PT ;  /* 0x000000ff0a00720c */ /* 0x000fe20003f86270 */
[----:B0-----:R-:W-:Y:S01]  /*179b0*/  IMAD.MOV.U32 R5, RZ, RZ, R16 ;  /* 0x000000ffff057224 */ /* 0x001fe200078e0010 */
[----:B------:R-:W-:Y:S01]  /*179c0*/  IABS R18, R14 ;  /* 0x0000000e00127213 */ /* 0x000fe20000000000 */
[----:B------:R-:W-:Y:S01]  /*179d0*/  VIADD R10, R28, 0x39 ;  /* 0x000000391c0a7836 */ /* 0x000fe20000000000 */
[----:B------:R-:W-:Y:S01]  /*179e0*/  STL [R1+0xac], R6 ;  /* 0x0000ac0601007387 */ /* 0x000fe20000100800 */
[----:B------:R-:W-:-:S02]  /*179f0*/  @!P5 IMAD.MOV R5, RZ, RZ, -R5 ;  /* 0x000000ffff05d224 */ /* 0x000fc400078e0a05 */
[----:B------:R-:W-:Y:S01]  /*17a00*/  @!P1 IMAD.IADD R11, R11, 0x1, -R2 ;  /* 0x000000010b0b9824 */ /* 0x000fe200078e0a02 */
[----:B------:R-:W-:Y:S01]  /*17a10*/  ISETP.GE.AND P1, PT, R7, RZ, PT ;  /* 0x000000ff0700720c */ /* 0x000fe20003f26270 */
[----:B------:R-:W-:Y:S01]  /*17a20*/  IMAD.HI.U32 R0, R3, R17, RZ ;  /* 0x0000001103007227 */ /* 0x000fe200078e00ff */
[----:B------:R-:W-:Y:S01]  /*17a30*/  IABS R7, R10 ;  /* 0x0000000a00077213 */ /* 0x000fe20000000000 */
[----:B------:R0:W-:Y:S02]  /*17a40*/  STL [R1+0x12c], R5 ;  /* 0x00012c0501007387 */ /* 0x0001e40000100800 */
[----:B------:R-:W-:Y:S02]  /*17a50*/  IMAD.MOV R0, RZ, RZ, -R0 ;  /* 0x000000ffff007224 */ /* 0x000fe400078e0a00 */
[--C-:B------:R-:W-:Y:S01]  /*17a60*/  @!P3 IMAD.IADD R15, R15, 0x1, -R2.reuse ;  /* 0x000000010f0fb824 */ /* 0x100fe200078e0a02 */
[----:B------:R-:W-:Y:S01]  /*17a70*/  ISETP.GE.AND P3, PT, R8, RZ, PT ;  /* 0x000000ff0800720c */ /* 0x000fe20003f66270 */
[----:B------:R-:W-:-:S02]  /*17a80*/  @!P2 IMAD.IADD R12, R12, 0x1, -R2 ;  /* 0x000000010c0ca824 */ /* 0x000fc400078e0a02 */
[----:B------:R-:W-:Y:S01]  /*17a90*/  IMAD.MOV.U32 R9, RZ, RZ, R18 ;  /* 0x000000ffff097224 */ /* 0x000fe200078e0012 */
[C---:B------:R-:W-:Y:S01]  /*17aa0*/  ISETP.GT.U32.AND P2, PT, R2.reuse, R15, PT ;  /* 0x0000000f0200720c */ /* 0x040fe20003f44070 */
[----:B0-----:R-:W-:Y:S02]  /*17ab0*/  IMAD.MOV.U32 R5, RZ, RZ, R11 ;  /* 0x000000ffff057224 */ /* 0x001fe400078e000b */
[----:B------:R-:W-:Y:S02]  /*17ac0*/  IMAD.MOV.U32 R8, RZ, RZ, R7 ;  /* 0x000000ffff087224 */ /* 0x000fe400078e0007 */
[C---:B------:R-:W-:Y:S02]  /*17ad0*/  IMAD R0, R2.reuse, R0, R17 ;  /* 0x0000000002007224 */ /* 0x040fe400078e0211 */
[----:B------:R-:W-:Y:S01]  /*17ae0*/  @!P6 IMAD.MOV R5, RZ, RZ, -R5 ;  /* 0x000000ffff05e224 */ /* 0x000fe200078e0a05 */
[C---:B------:R-:W-:Y:S01]  /*17af0*/  ISETP.GT.U32.AND P6, PT, R2.reuse, R12, PT ;  /* 0x0000000c0200720c */ /* 0x040fe20003fc4070 */
[----:B------:R-:W-:Y:S01]  /*17b00*/  IMAD.HI.U32 R13, R3, R9, RZ ;  /* 0x00000009030d7227 */ /* 0x000fe200078e00ff */
[----:B------:R-:W-:-:S02]  /*17b10*/  ISETP.GT.U32.AND P5, PT, R2, R0, PT ;  /* 0x000000000200720c */ /* 0x000fc40003fa4070 */
[----:B------:R0:W-:Y:S01]  /*17b20*/  STL [R1+0x130], R5 ;  /* 0x0001300501007387 */ /* 0x0001e20000100800 */
[----:B------:R-:W-:-:S04]  /*17b30*/  IMAD.HI.U32 R17, R3, R8, RZ ;  /* 0x0000000803117227 */ /* 0x000fc800078e00ff */
[----:B------:R-:W-:Y:S02]  /*17b40*/  IMAD.MOV R13, RZ, RZ, -R13 ;  /* 0x000000ffff0d7224 */ /* 0x000fe400078e0a0d */
[----:B------:R-:W-:Y:S02]  /*17b50*/  IMAD.MOV R17, RZ, RZ, -R17 ;  /* 0x000000ffff117224 */ /* 0x000fe400078e0a11 */
[C---:B------:R-:W-:Y:S02]  /*17b60*/  IMAD R9, R2.reuse, R13, R9 ;  /* 0x0000000d02097224 */ /* 0x040fe400078e0209 */
[C---:B------:R-:W-:Y:S02]  /*17b70*/  IMAD R8, R2.reuse, R17, R8 ;  /* 0x0000001102087224 */ /* 0x040fe400078e0208 */
[--C-:B------:R-:W-:Y:S01]  /*17b80*/  @!P2 IMAD.IADD R15, R15, 0x1, -R2.reuse ;  /* 0x000000010f0fa824 */ /* 0x100fe200078e0a02 */
[----:B------:R-:W-:Y:S01]  /*17b90*/  ISETP.GT.U32.AND P2, PT, R2, R9, PT ;  /* 0x000000090200720c */ /* 0x000fe20003f44070 */
[--C-:B------:R-:W-:Y:S01]  /*17ba0*/  @!P6 IMAD.IADD R12, R12, 0x1, -R2.reuse ;  /* 0x000000010c0ce824 */ /* 0x100fe200078e0a02 */
[----:B------:R-:W-:Y:S01]  /*17bb0*/  ISETP.GT.U32.AND P6, PT, R2, R8, PT ;  /* 0x000000080200720c */ /* 0x000fe20003fc4070 */
[----:B------:R-:W-:-:S02]  /*17bc0*/  @!P5 IMAD.IADD R0, R0, 0x1, -R2 ;  /* 0x000000010000d824 */ /* 0x000fc400078e0a02 */
[C---:B------:R-:W-:Y:S02]  /*17bd0*/  VIADD R7, R28.reuse, 0x38 ;  /* 0x000000381c077836 */ /* 0x040fe40000000000 */
[----:B------:R-:W-:Y:S01]  /*17be0*/  VIADD R11, R28, 0x36 ;  /* 0x000000361c0b7836 */ /* 0x000fe20000000000 */
[----:B------:R-:W-:Y:S01]  /*17bf0*/  ISETP.GT.U32.AND P5, PT, R2, R0, PT ;  /* 0x000000000200720c */ /* 0x000fe20003fa4070 */
[----:B------:R-:W-:Y:S01]  /*17c00*/  IMAD.MOV.U32 R6, RZ, RZ, R15 ;  /* 0x000000ffff067224 */ /* 0x000fe200078e000f */
[----:B------:R-:W-:Y:S01]  /*17c10*/  IABS R16, R7 ;  /* 0x0000000700107213 */ /* 0x000fe20000000000 */
[----:B0-----:R-:W-:Y:S01]  /*17c20*/  IMAD.MOV.U32 R5, RZ, RZ, R12 ;  /* 0x000000ffff057224 */ /* 0x001fe200078e000c */
[----:B------:R-:W-:Y:S01]  /*17c30*/  IABS R18, R11 ;  /* 0x0000000b00127213 */ /* 0x000fe20000000000 */
[--C-:B------:R-:W-:Y:S01]  /*17c40*/  @!P2 IMAD.IADD R9, R9, 0x1, -R2.reuse ;  /* 0x000000010909a824 */ /* 0x100fe200078e0a02 */
[----:B------:R-:W-:Y:S01]  /*17c50*/  ISETP.GE.AND P2, PT, R10, RZ, PT ;  /* 0x000000ff0a00720c */ /* 0x000fe20003f46270 */
[----:B------:R-:W-:-:S02]  /*17c60*/  @!P6 IMAD.IADD R8, R8, 0x1, -R2 ;  /* 0x000000010808e824 */ /* 0x000fc400078e0a02 */
[----:B------:R-:W-:-:S03]  /*17c70*/  IMAD.HI.U32 R17, R3, R16, RZ ;  /* 0x0000001003117227 */ /* 0x000fc600078e00ff */
[C---:B------:R-:W-:Y:S01]  /*17c80*/  ISETP.GT.U32.AND P6, PT, R2.reuse, R8, PT ;  /* 0x000000080200720c */ /* 0x040fe20003fc4070 */
[----:B------:R-:W-:Y:S01]  /*17c90*/  @!P4 IMAD.MOV R6, RZ, RZ, -R6 ;  /* 0x000000ffff06c224 */ /* 0x000fe200078e0a06 */
[----:B------:R-:W-:Y:S01]  /*17ca0*/  ISETP.GT.U32.AND P4, PT, R2, R9, PT ;  /* 0x000000090200720c */ /* 0x000fe20003f84070 */
[----:B------:R-:W-:Y:S02]  /*17cb0*/  IMAD.MOV R17, RZ, RZ, -R17 ;  /* 0x000000ffff117224 */ /* 0x000fe400078e0a11 */
[----:B------:R-:W-:Y:S01]  /*17cc0*/  IMAD.HI.U32 R10, R3, R18, RZ ;  /* 0x00000012030a7227 */ /* 0x000fe200078e00ff */
[----:B------:R-:W-:Y:S03]  /*17cd0*/  STL [R1+0xa4], R6 ;  /* 0x0000a40601007387 */ /* 0x000fe60000100800 */
[----:B------:R-:W-:Y:S02]  /*17ce0*/  @!P1 IMAD.MOV R5, RZ, RZ, -R5 ;  /* 0x000000ffff059224 */ /* 0x000fe400078e0a05 */
[----:B------:R-:W-:-:S02]  /*17cf0*/  VIADD R13, R28, 0x37 ;  /* 0x000000371c0d7836 */ /* 0x000fc40000000000 */
[----:B------:R-:W-:Y:S01]  /*17d00*/  @!P5 IMAD.IADD R0, R0, 0x1, -R2 ;  /* 0x000000010000d824 */ /* 0x000fe200078e0a02 */
[----:B------:R0:W-:Y:S01]  /*17d10*/  STL [R1+0x118], R5 ;  /* 0x0001180501007387 */ /* 0x0001e20000100800 */
[----:B------:R-:W-:Y:S01]  /*17d20*/  IMAD R16, R2, R17, R16 ;  /* 0x0000001102107224 */ /* 0x000fe200078e0210 */
[----:B------:R-:W-:Y:S01]  /*17d30*/  IABS R19, R13 ;  /* 0x0000000d00137213 */ /* 0x000fe20000000000 */
[----:B------:R-:W-:Y:S01]  /*17d40*/  IMAD.MOV R10, RZ, RZ, -R10 ;  /* 0x000000ffff0a7224 */ /* 0x000fe200078e0a0a */
[----:B------:R-:W-:Y:S01]  /*17d50*/  ISETP.GE.AND P5, PT, R14, RZ, PT ;  /* 0x000000ff0e00720c */ /* 0x000fe20003fa6270 */
[----:B------:R-:W-:Y:S01]  /*17d60*/  @!P4 IMAD.IADD R9, R9, 0x1, -R2 ;  /* 0x000000010909c824 */ /* 0x000fe200078e0a02 */
[C---:B------:R-:W-:Y:S01]  /*17d70*/  ISETP.GT.U32.AND P1, PT, R2.reuse, R16, PT ;  /* 0x000000100200720c */ /* 0x040fe20003f24070 */
[----:B------:R-:W-:Y:S01]  /*17d80*/  IMAD R18, R2, R10, R18 ;  /* 0x0000000a02127224 */ /* 0x000fe200078e0212 */
[----:B------:R-:W-:Y:S01]  /*17d90*/  ISETP.GE.AND P4, PT, R7, RZ, PT ;  /* 0x000000ff0700720c */ /* 0x000fe20003f86270 */
[----:B------:R-:W-:-:S04]  /*17da0*/  IMAD.HI.U32 R14, R3, R19, RZ ;  /* 0x00000013030e7227 */ /* 0x000fc800078e00ff */
[----:B0-----:R-:W-:Y:S02]  /*17db0*/  IMAD.MOV.U32 R5, RZ, RZ, R0 ;  /* 0x000000ffff057224 */ /* 0x001fe400078e0000 */
[----:B------:R-:W-:Y:S01]  /*17dc0*/  @!P6 IMAD.IADD R8, R8, 0x1, -R2 ;  /* 0x000000010808e824 */ /* 0x000fe200078e0a02 */
[----:B------:R-:W-:Y:S01]  /*17dd0*/  ISETP.GT.U32.AND P6, PT, R2, R18, PT ;  /* 0x000000120200720c */ /* 0x000fe20003fc4070 */
[----:B------:R-:W-:Y:S02]  /*17de0*/  @!P3 IMAD.MOV R5, RZ, RZ, -R5 ;  /* 0x000000ffff05b224 */ /* 0x000fe400078e0a05 */
[----:B------:R-:W-:Y:S02]  /*17df0*/  IMAD.MOV R14, RZ, RZ, -R14 ;  /* 0x000000ffff0e7224 */ /* 0x000fe400078e0a0e */
[----:B------:R-:W-:Y:S01]  /*17e00*/  VIADD R0, R28, 0x35 ;  /* 0x000000351c007836 */ /* 0x000fe20000000000 */
[----:B------:R0:W-:Y:S01]  /*17e10*/  STL [R1+0x11c], R5 ;  /* 0x00011c0501007387 */ /* 0x0001e20000100800 */
[----:B------:R-:W-:-:S02]  /*17e20*/  IMAD R19, R2, R14, R19 ;  /* 0x0000000e02137224 */ /* 0x000fc400078e0213 */
[----:B------:R-:W-:Y:S01]  /*17e30*/  VIADD R10, R28, 0x34 ;  /* 0x000000341c0a7836 */ /* 0x000fe20000000000 */
[----:B------:R-:W-:Y:S01]  /*17e40*/  IABS R12, R0 ;  /* 0x00000000000c7213 */ /* 0x000fe20000000000 */
[--C-:B------:R-:W-:Y:S01]  /*17e50*/  @!P1 IMAD.IADD R16, R16, 0x1, -R2.reuse ;  /* 0x0000000110109824 */ /* 0x100fe200078e0a02 */
[----:B------:R-:W-:Y:S01]  /*17e60*/  ISETP.GT.U32.AND P3, PT, R2, R19, PT ;  /* 0x000000130200720c */ /* 0x000fe20003f64070 */
[----:B------:R-:W-:Y:S01]  /*17e70*/  @!P6 IMAD.IADD R18, R18, 0x1, -R2 ;  /* 0x000000011212e824 */ /* 0x000fe200078e0a02 */
[----:B------:R-:W-:Y:S01]  /*17e80*/  IABS R7, R10 ;  /* 0x0000000a00077213 */ /* 0x000fe20000000000 */
[----:B------:R-:W-:Y:S01]  /*17e90*/  VIADD R14, R28, 0x30 ;  /* 0x000000301c0e7836 */ /* 0x000fe20000000000 */
[----:B------:R-:W-:Y:S01]  /*17ea0*/  ISETP.GE.AND P1, PT, R13, RZ, PT ;  /* 0x000000ff0d00720c */ /* 0x000fe20003f26270 */
[----:B0-----:R-:W-:Y:S01]  /*17eb0*/  IMAD.MOV.U32 R5, RZ, RZ, R9 ;  /* 0x000000ffff057224 */ /* 0x001fe200078e0009 */
[----:B------:R-:W-:Y:S01]  /*17ec0*/  ISETP.GE.AND P6, PT, R11, RZ, PT ;  /* 0x000000ff0b00720c */ /* 0x000fe20003fc6270 */
[----:B------:R-:W-:-:S04]  /*17ed0*/  IMAD.HI.U32 R13, R3, R12, RZ ;  /* 0x0000000c030d7227 */ /* 0x000fc800078e00ff */
[----:B------:R-:W-:Y:S01]  /*17ee0*/  @!P5 IMAD.MOV R5, RZ, RZ, -R5 ;  /* 0x000000ffff05d224 */ /* 0x000fe200078e0a05 */
[C---:B------:R-:W-:Y:S01]  /*17ef0*/  ISETP.GT.U32.AND P5, PT, R2.reuse, R16, PT ;  /* 0x000000100200720c */ /* 0x040fe20003fa4070 */
[----:B------:R-:W-:Y:S02]  /*17f00*/  IMAD.MOV R13, RZ, RZ, -R13 ;  /* 0x000000ffff0d7224 */ /* 0x000fe400078e0a0d */
[----:B------:R-:W-:Y:S01]  /*17f10*/  @!P3 IMAD.IADD R19, R19, 0x1, -R2 ;  /* 0x000000011313b824 */ /* 0x000fe200078e0a02 */
[----:B------:R0:W-:Y:S01]  /*17f20*/  STL [R1+0x128], R5 ;  /* 0x0001280501007387 */ /* 0x0001e20000100800 */
[----:B------:R-:W-:Y:S02]  /*17f30*/  IMAD R12, R2, R13, R12 ;  /* 0x0000000d020c7224 */ /* 0x000fe400078e020c */
[----:B------:R-:W-:Y:S01]  /*17f40*/  VIADD R9, R28, 0x33 ;  /* 0x000000331c097836 */ /* 0x000fe20000000000 */
[----:B------:R-:W-:-:S04]  /*17f50*/  ISETP.GT.U32.AND P3, PT, R2, R19, PT ;  /* 0x000000130200720c */ /* 0x000fc80003f64070 */
[----:B------:R-:W-:Y:S01]  /*17f60*/  IABS R11, R9 ;  /* 0x00000009000b7213 */ /* 0x000fe20000000000 */
[----:B------:R-:W-:Y:S01]  /*17f70*/  @!P5 IMAD.IADD R16, R16, 0x1, -R2 ;  /* 0x000000011010d824 */ /* 0x000fe200078e0a02 */
[----:B------:R-:W-:Y:S01]  /*17f80*/  ISETP.GT.U32.AND P5, PT, R2, R12, PT ;  /* 0x0000000c0200720c */ /* 0x000fe20003fa4070 */
[----:B0-----:R-:W-:Y:S02]  /*17f90*/  IMAD.MOV.U32 R5, RZ, RZ, R8 ;  /* 0x000000ffff057224 */ /* 0x001fe400078e0008 */
[----:B------:R-:W-:-:S04]  /*17fa0*/  IMAD.HI.U32 R8, R3, R7, RZ ;  /* 0x0000000703087227 */ /* 0x000fc800078e00ff */
[----:B------:R-:W-:Y:S01]  /*17fb0*/  @!P2 IMAD.MOV R5, RZ, RZ, -R5 ;  /* 0x000000ffff05a224 */ /* 0x000fe200078e0a05 */
[C---:B------:R-:W-:Y:S01]  /*17fc0*/  ISETP.GT.U32.AND P2, PT, R2.reuse, R18, PT ;  /* 0x000000120200720c */ /* 0x040fe20003f44070 */
[----:B------:R-:W-:Y:S02]  /*17fd0*/  IMAD.MOV R8, RZ, RZ, -R8 ;  /* 0x000000ffff087224 */ /* 0x000fe400078e0a08 */
[----:B------:R-:W-:Y:S01]  /*17fe0*/  IMAD.HI.U32 R17, R3, R11, RZ ;  /* 0x0000000b03117227 */ /* 0x000fe200078e00ff */
[----:B------:R0:W-:Y:S03]  /*17ff0*/  STL [R1+0x124], R5 ;  /* 0x0001240501007387 */ /* 0x0001e60000100800 */
[----:B------:R-:W-:Y:S02]  /*18000*/  IMAD R7, R2, R8, R7 ;  /* 0x0000000802077224 */ /* 0x000fe400078e0207 */
[----:B------:R-:W-:-:S02]  /*18010*/  VIADD R8, R28, 0x32 ;  /* 0x000000321c087836 */ /* 0x000fc40000000000 */
[--C-:B------:R-:W-:Y:S01]  /*18020*/  @!P5 IMAD.IADD R12, R12, 0x1, -R2.reuse ;  /* 0x000000010c0cd824 */ /* 0x100fe200078e0a02 */
[----:B------:R-:W-:Y:S01]  /*18030*/  ISETP.GE.AND P5, PT, R10, RZ, PT ;  /* 0x000000ff0a00720c */ /* 0x000fe20003fa6270 */
[--C-:B------:R-:W-:Y:S01]  /*18040*/  @!P2 IMAD.IADD R18, R18, 0x1, -R2.reuse ;  /* 0x000000011212a824 */ /* 0x100fe200078e0a02 */
[----:B------:R-:W-:Y:S01]  /*18050*/  ISETP.GT.U32.AND P2, PT, R2, R7, PT ;  /* 0x000000070200720c */ /* 0x000fe20003f44070 */
[----:B------:R-:W-:Y:S01]  /*18060*/  IMAD.MOV R17, RZ, RZ, -R17 ;  /* 0x000000ffff117224 */ /* 0x000fe200078e0a11 */
[----:B------:R-:W-:Y:S01]  /*18070*/  IABS R15, R8 ;  /* 0x00000008000f7213 */ /* 0x000fe20000000000 */
[----:B------:R-:W-:Y:S01]  /*18080*/  @!P3 IMAD.IADD R19, R19, 0x1, -R2 ;  /* 0x000000011313b824 */ /* 0x000fe200078e0a02 */
[----:B------:R-:W-:Y:S01]  /*18090*/  ISETP.GE.AND P3, PT, R0, RZ, PT ;  /* 0x000000ff0000720c */ /* 0x000fe20003f66270 */
[----:B------:R-:W-:Y:S01]  /*180a0*/  VIADD R0, R28, 0x31 ;  /* 0x000000311c007836 */ /* 0x000fe20000000000 */
[----:B------:R-:W-:Y:S01]  /*180b0*/  IABS R10, R14 ;  /* 0x0000000e000a7213 */ /* 0x000fe20000000000 */
[----:B------:R-:W-:-:S02]  /*180c0*/  IMAD R11, R2, R17, R11 ;  /* 0x00000011020b7224 */ /* 0x000fc400078e020b */
[----:B------:R-:W-:Y:S01]  /*180d0*/  IMAD.HI.U32 R17, R3, R15, RZ ;  /* 0x0000000f03117227 */ /* 0x000fe200078e00ff */
[----:B------:R-:W-:-:S03]  /*180e0*/  IABS R13, R0 ;  /* 0x00000000000d7213 */ /* 0x000fc60000000000 */
[----:B------:R-:W-:Y:S01]  /*180f0*/  @!P2 IMAD.IADD R7, R7, 0x1, -R2 ;  /* 0x000000010707a824 */ /* 0x000fe200078e0a02 */
[C---:B------:R-:W-:Y:S01]  /*18100*/  ISETP.GT.U32.AND P2, PT, R2.reuse, R12, PT ;  /* 0x0000000c0200720c */ /* 0x040fe20003f44070 */
[----:B0-----:R-:W-:Y:S02]  /*18110*/  IMAD.MOV.U32 R5, RZ, RZ, R16 ;  /* 0x000000ffff057224 */ /* 0x001fe400078e0010 */
[----:B------:R-:W-:Y:S02]  /*18120*/  IMAD.MOV.U32 R6, RZ, RZ, R19 ;  /* 0x000000ffff067224 */ /* 0x000fe400078e0013 */
[----:B------:R-:W-:Y:S02]  /*18130*/  IMAD.MOV R17, RZ, RZ, -R17 ;  /* 0x000000ffff117224 */ /* 0x000fe400078e0a11 */
[----:B------:R-:W-:Y:S01]  /*18140*/  @!P4 IMAD.MOV R5, RZ, RZ, -R5 ;  /* 0x000000ffff05c224 */ /* 0x000fe200078e0a05 */
[----:B------:R-:W-:Y:S01]  /*18150*/  ISETP.GT.U32.AND P4, PT, R2, R7, PT ;  /* 0x000000070200720c */ /* 0x000fe20003f84070 */
[----:B------:R-:W-:-:S03]  /*18160*/  IMAD.HI.U32 R16, R3, R13, RZ ;  /* 0x0000000d03107227 */ /* 0x000fc600078e00ff */
[----:B------:R0:W-:Y:S01]  /*18170*/  STL [R1+0x114], R5 ;  /* 0x0001140501007387 */ /* 0x0001e20000100800 */
[----:B------:R-:W-:Y:S01]  /*18180*/  @!P1 IMAD.MOV R6, RZ, RZ, -R6 ;  /* 0x000000ffff069224 */ /* 0x000fe200078e0a06 */
[C---:B------:R-:W-:Y:S01]  /*18190*/  ISETP.GT.U32.AND P1, PT, R2.reuse, R11, PT ;  /* 0x0000000b0200720c */ /* 0x040fe20003f24070 */
[----:B------:R-:W-:Y:S02]  /*181a0*/  IMAD R15, R2, R17, R15 ;  /* 0x00000011020f7224 */ /* 0x000fe400078e020f */
[----:B------:R-:W-:Y:S01]  /*181b0*/  IMAD.MOV R16, RZ, RZ, -R16 ;  /* 0x000000ffff107224 */ /* 0x000fe200078e0a10 */
[----:B------:R-:W-:Y:S01]  /*181c0*/  STL [R1+0xd0], R6 ;  /* 0x0000d00601007387 */ /* 0x000fe20000100800 */
[----:B------:R-:W-:Y:S01]  /*181d0*/  @!P2 IMAD.IADD R12, R12, 0x1, -R2 ;  /* 0x000000010c0ca824 */ /* 0x000fe200078e0a02 */
[C---:B------:R-:W-:Y:S01]  /*181e0*/  ISETP.GT.U32.AND P2, PT, R2.reuse, R15, PT ;  /* 0x0000000f0200720c */ /* 0x040fe20003f44070 */
[----:B------:R-:W-:Y:S01]  /*181f0*/  IMAD R13, R2, R16, R13 ;  /* 0x00000010020d7224 */ /* 0x000fe200078e020d */
[----:B------:R-:W-:Y:S01]  /*18200*/  IABS R16, R4 ;  /* 0x0000000400107213 */ /* 0x000fe20000000000 */
[----:B0-----:R-:W-:-:S02]  /*18210*/  IMAD.MOV.U32 R5, RZ, RZ, R18 ;  /* 0x000000ffff057224 */ /* 0x001fc400078e0012 */
[--C-:B------:R-:W-:Y:S01]  /*18220*/  @!P4 IMAD.IADD R7, R7, 0x1, -R2.reuse ;  /* 0x000000010707c824 */ /* 0x100fe200078e0a02 */
[----:B------:R-:W-:Y:S01]  /*18230*/  ISETP.GT.U32.AND P4, PT, R2, R13, PT ;  /* 0x0000000d0200720c */ /* 0x000fe20003f84070 */
[----:B------:R-:W-:Y:S01]  /*18240*/  @!P1 IMAD.IADD R11, R11, 0x1, -R2 ;  /* 0x000000010b0b9824 */ /* 0x000fe200078e0a02 */
[----:B------:R-:W-:Y:S01]  /*18250*/  ISETP.GE.AND P1, PT, R8, RZ, PT ;  /* 0x000000ff0800720c */ /* 0x000fe20003f26270 */
[----:B------:R-:W-:Y:S01]  /*18260*/  @!P6 IMAD.MOV R5, RZ, RZ, -R5 ;  /* 0x000000ffff05e224 */ /* 0x000fe200078e0a05 */
[----:B------:R-:W-:Y:S01]  /*18270*/  ISETP.GE.AND P6, PT, R9, RZ, PT ;  /* 0x000000ff0900720c */ /* 0x000fe20003fc6270 */
[----:B------:R-:W-:-:S03]  /*18280*/  IMAD.HI.U32 R9, R3, R10, RZ ;  /* 0x0000000a03097227 */ /* 0x000fc600078e00ff */
[----:B------:R0:W-:Y:S01]  /*18290*/  STL [R1+0x104], R5 ;  /* 0x0001040501007387 */ /* 0x0001e20000100800 */
[----:B------:R-:W-:Y:S02]  /*182a0*/  VIADD R17, R28, 0x2f ;  /* 0x0000002f1c117836 */ /* 0x000fe40000000000 */
[--C-:B------:R-:W-:Y:S01]  /*182b0*/  @!P2 IMAD.IADD R15, R15, 0x1, -R2.reuse ;  /* 0x000000010f0fa824 */ /* 0x100fe200078e0a02 */
[C---:B------:R-:W-:Y:S01]  /*182c0*/  ISETP.GT.U32.AND P2, PT, R2.reuse, R11, PT ;  /* 0x0000000b0200720c */ /* 0x040fe20003f44070 */
[----:B------:R-:W-:Y:S01]  /*182d0*/  IMAD.MOV R9, RZ, RZ, -R9 ;  /* 0x000000ffff097224 */ /* 0x000fe200078e0a09 */
[----:B------:R-:W-:Y:S01]  /*182e0*/  IABS R8, R17 ;  /* 0x0000001100087213 */ /* 0x000fe20000000000 */
[----:B------:R1:W-:Y:S01]  /*182f0*/  STL [R1+0x1c28], R4 ;  /* 0x001c280401007387 */ /* 0x0003e20000100800 */
[----:B------:R-:W-:Y:S01]  /*18300*/  @!P4 IMAD.IADD R13, R13, 0x1, -R2 ;  /* 0x000000010d0dc824 */ /* 0x000fe200078e0a02 */
[----:B------:R-:W-:Y:S01]  /*18310*/  ISETP.GT.U32.AND P4, PT, R2, R15, PT ;  /* 0x0000000f0200720c */ /* 0x000fe20003f84070 */
[----:B0-----:R-:W-:-:S02]  /*18320*/  IMAD.MOV.U32 R5, RZ, RZ, R12 ;  /* 0x000000ffff057224 */ /* 0x001fc400078e000c */
[----:B------:R-:W-:Y:S01]  /*18330*/  IMAD R10, R2, R9, R10 ;  /* 0x00000009020a7224 */ /* 0x000fe200078e020a */
[----:B------:R-:W0:Y:S01]  /*18340*/  I2F.RP R12, R16 ;  /* 0x00000010000c7306 */ /* 0x000e220000209400 */
[----:B------:R-:W-:-:S04]  /*18350*/  IMAD.HI.U32 R18, R3, R8, RZ ;  /* 0x0000000803127227 */ /* 0x000fc800078e00ff */
[----:B-1----:R-:W-:Y:S02]  /*18360*/  IMAD.MOV.U32 R4, RZ, RZ, R7 ;  /* 0x000000ffff047224 */ /* 0x002fe400078e0007 */
[----:B------:R-:W-:Y:S01]  /*18370*/  @!P3 IMAD.MOV R5, RZ, RZ, -R5 ;  /* 0x000000ffff05b224 */ /* 0x000fe200078e0a05 */
[C---:B------:R-:W-:Y:S01]  /*18380*/  ISETP.GT.U32.AND P3, PT, R2.reuse, R13, PT ;  /* 0x0000000d0200720c */ /* 0x040fe20003f64070 */
[----:B------:R-:W-:Y:S01]  /*18390*/  @!P5 IMAD.MOV R4, RZ, RZ, -R4 ;  /* 0x000000ffff04d224 */ /* 0x000fe200078e0a04 */
[----:B------:R-:W-:Y:S01]  /*183a0*/  ISETP.GT.U32.AND P5, PT, R2, R10, PT ;  /* 0x0000000a0200720c */ /* 0x000fe20003fa4070 */
[----:B------:R-:W-:Y:S01]  /*183b0*/  IMAD.MOV R18, RZ, RZ, -R18 ;  /* 0x000000ffff127224 */ /* 0x000fe200078e0a12 */
[----:B------:R-:W-:Y:S01]  /*183c0*/  STL [R1+0x110], R5 ;  /* 0x0001100501007387 */ /* 0x000fe20000100800 */
[----:B------:R-:W-:Y:S01]  /*183d0*/  @!P2 IMAD.IADD R11, R11, 0x1, -R2 ;  /* 0x000000010b0ba824 */ /* 0x000fe200078e0a02 */
[----:B------:R-:W-:Y:S01]  /*183e0*/  ISETP.GE.AND P2, PT, R0, RZ, PT ;  /* 0x000000ff0000720c */ /* 0x000fe20003f46270 */
[----:B------:R-:W-:Y:S01]  /*183f0*/  IMAD R8, R2, R18, R8 ;  /* 0x0000001202087224 */ /* 0x000fe200078e0208 */
[----:B------:R1:W-:Y:S01]  /*18400*/  STL [R1+0x10c], R4 ;  /* 0x00010c0401007387 */ /* 0x0003e20000100800 */
[--C-:B------:R-:W-:Y:S01]  /*18410*/  @!P4 IMAD.IADD R15, R15, 0x1, -R2.reuse ;  /* 0x000000010f0fc824 */ /* 0x100fe200078e0a02 */
[----:B0-----:R-:W0:Y:S01]  /*18420*/  MUFU.RCP R12, R12 ;  /* 0x0000000c000c7308 */ /* 0x001e220000001000 */
[----:B------:R-:W-:Y:S01]  /*18430*/  VIADD R9, R28, 0x2e ;  /* 0x0000002e1c097836 */ /* 0x000fe20000000000 */
[----:B------:R-:W-:Y:S01]  /*18440*/  ISETP.GT.U32.AND P4, PT, R2, R8, PT ;  /* 0x000000080200720c */ /* 0x000fe20003f84070 */
[--C-:B------:R-:W-:Y:S01]  /*18450*/  @!P3 IMAD.IADD R13, R13, 0x1, -R2.reuse ;  /* 0x000000010d0db824 */ /* 0x100fe200078e0a02 */
[----:B------:R-:W-:Y:S01]  /*18460*/  ISETP.GE.AND P3, PT, R14, RZ, PT ;  /* 0x000000ff0e00720c */ /* 0x000fe20003f66270 */
[----:B------:R-:W-:Y:S01]  /*18470*/  @!P5 IMAD.IADD R10, R10, 0x1, -R2 ;  /* 0x000000010a0ad824 */ /* 0x000fe200078e0a02 */
[----:B------:R-:W-:Y:S01]  /*18480*/  IABS R7, R9 ;  /* 0x0000000900077213 */ /* 0x000fe20000000000 */
[----:B------:R-:W-:-:S02]  /*18490*/  VIADD R0, R28, 0x2d ;  /* 0x0000002d1c007836 */ /* 0x000fc40000000000 */
[----:B-1----:R-:W-:Y:S01]  /*184a0*/  IMAD.MOV.U32 R4, RZ, RZ, R11 ;  /* 0x000000ffff047224 */ /* 0x002fe200078e000b */
[----:B------:R-:W-:Y:S01]  /*184b0*/  ISETP.GT.U32.AND P5, PT, R2, R10, PT ;  /* 0x0000000a0200720c */ /* 0x000fe20003fa4070 */
[----:B------:R-:W-:Y:S01]  /*184c0*/  IMAD.HI.U32 R14, R3, R7, RZ ;  /* 0x00000007030e7227 */ /* 0x000fe200078e00ff */
[----:B------:R-:W-:-:S03]  /*184d0*/  IABS R11, R0 ;  /* 0x00000000000b7213 */ /* 0x000fc60000000000 */
[----:B------:R-:W-:Y:S01]  /*184e0*/  @!P6 IMAD.MOV R4, RZ, RZ, -R4 ;  /* 0x000000ffff04e224 */ /* 0x000fe200078e0a04 */
[----:B------:R-:W-:Y:S01]  /*184f0*/  ISETP.GE.AND P6, PT, R17, RZ, PT ;  /* 0x000000ff1100720c */ /* 0x000fe20003fc6270 */
[----:B------:R-:W-:Y:S02]  /*18500*/  @!P4 IMAD.IADD R8, R8, 0x1, -R2 ;  /* 0x000000010808c824 */ /* 0x000fe400078e0a02 */
[----:B------:R-:W-:Y:S01]  /*18510*/  IMAD.MOV R14, RZ, RZ, -R14 ;  /* 0x000000ffff0e7224 */ /* 0x000fe200078e0a0e */
[----:B------:R1:W-:Y:S02]  /*18520*/  STL [R1+0xd4], R4 ;  /* 0x0000d40401007387 */ /* 0x0003e40000100800 */
[----:B------:R-:W-:Y:S01]  /*18530*/  ISETP.GT.U32.AND P4, PT, R2, R8, PT ;  /* 0x000000080200720c */ /* 0x000fe20003f84070 */
[----:B------:R-:W-:Y:S02]  /*18540*/  @!P5 IMAD.IADD R10, R10, 0x1, -R2 ;  /* 0x000000010a0ad824 */ /* 0x000fe400078e0a02 */
[----:B------:R-:W-:-:S02]  /*18550*/  IMAD R7, R2, R14, R7 ;  /* 0x0000000e02077224 */ /* 0x000fc400078e0207 */
[----:B-1----:R-:W-:-:S03]  /*18560*/  IMAD.MOV.U32 R4, RZ, RZ, R15 ;  /* 0x000000ffff047224 */ /* 0x002fc600078e000f */
[----:B------:R-:W-:Y:S01]  /*18570*/  ISETP.GT.U32.AND P5, PT, R2, R7, PT ;  /* 0x000000070200720c */ /* 0x000fe20003fa4070 */
[----:B------:R-:W-:Y:S01]  /*18580*/  @!P1 IMAD.MOV R4, RZ, RZ, -R4 ;  /* 0x000000ffff049224 */ /* 0x000fe200078e0a04 */
[----:B------:R-:W-:Y:S01]  /*18590*/  ISETP.GE.AND P1, PT, R9, RZ, PT ;  /* 0x000000ff0900720c */ /* 0x000fe20003f26270 */
[----:B0-----:R-:W-:Y:S02]  /*185a0*/  VIADD R9, R12, 0xffffffe ;  /* 0x0ffffffe0c097836 */ /* 0x001fe40000000000 */
[----:B------:R-:W-:Y:S01]  /*185b0*/  @!P4 IMAD.IADD R8, R8, 0x1, -R2 ;  /* 0x000000010808c824 */ /* 0x000fe200078e0a02 */
[----:B------:R0:W-:Y:S01]  /*185c0*/  STL [R1+0xd8], R4 ;  /* 0x0000d80401007387 */ /* 0x0001e20000100800 */
[----:B------:R-:W-:Y:S02]  /*185d0*/  IMAD.HI.U32 R12, R3, R11, RZ ;  /* 0x0000000b030c7227 */ /* 0x000fe400078e00ff */
[----:B------:R-:W1:Y:S02]  /*185e0*/  F2I.FTZ.U32.TRUNC.NTZ R9, R9 ;  /* 0x0000000900097305 */ /* 0x000e64000021f000 */
[----:B------:R-:W-:-:S02]  /*185f0*/  IMAD.MOV R12, RZ, RZ, -R12 ;  /* 0x000000ffff0c7224 */ /* 0x000fc400078e0a0c */
[----:B------:R-:W-:Y:S02]  /*18600*/  @!P5 IMAD.IADD R7, R7, 0x1, -R2 ;  /* 0x000000010707d824 */ /* 0x000fe400078e0a02 */
[----:B0-----:R-:W-:-:S04]  /*18610*/  IMAD.MOV.U32 R4, RZ, RZ, R13 ;  /* 0x000000ffff047224 */ /* 0x001fc800078e000d */
[----:B------:R-:W-:Y:S01]  /*18620*/  @!P2 IMAD.MOV R4, RZ, RZ, -R4 ;  /* 0x000000ffff04a224 */ /* 0x000fe200078e0a04 */
[----:B------:R-:W-:Y:S01]  /*18630*/  ISETP.GE.AND P2, PT, R0, RZ, PT ;  /* 0x000000ff0000720c */ /* 0x000fe20003f46270 */
[----:B------:R-:W-:Y:S02]  /*18640*/  IMAD R0, R2, R12, R11 ;  /* 0x0000000c02007224 */ /* 0x000fe400078e020b */
[----:B-1----:R-:W-:Y:S01]  /*18650*/  IMAD.MOV R13, RZ, RZ, -R9 ;  /* 0x000000ffff0d7224 */ /* 0x002fe200078e0a09 */
[----:B------:R0:W-:Y:S01]  /*18660*/  STL [R1+0xf0], R4 ;  /* 0x0000f00401007387 */ /* 0x0001e20000100800 */
[C---:B------:R-:W-:Y:S02]  /*18670*/  VIADD R12, R28.reuse, 0x2c ;  /* 0x0000002c1c0c7836 */ /* 0x040fe40000000000 */
[----:B------:R-:W-:Y:S02]  /*18680*/  IMAD R13, R13, R16, RZ ;  /* 0x000000100d0d7224 */ /* 0x000fe400078e02ff */
[----:B------:R-:W-:Y:S01]  /*18690*/  VIADD R28, R28, 0x2b ;  /* 0x0000002b1c1c7836 */ /* 0x000fe20000000000 */
[----:B------:R-:W-:-:S02]  /*186a0*/  ISETP.GE.AND P4, PT, R12, RZ, PT ;  /* 0x000000ff0c00720c */ /* 0x000fc40003f86270 */
[----:B------:R-:W-:Y:S01]  /*186b0*/  IABS R12, R12 ;  /* 0x0000000c000c7213 */ /* 0x000fe20000000000 */
[----:B0-----:R-:W-:Y:S01]  /*186c0*/  IMAD.MOV.U32 R4, RZ, RZ, R10 ;  /* 0x000000ffff047224 */ /* 0x001fe200078e000a */
[----:B------:R-:W-:-:S03]  /*186d0*/  ISETP.GE.AND P5, PT, R28, RZ, PT ;  /* 0x000000ff1c00720c */ /* 0x000fc60003fa6270 */
[----:B------:R-:W-:Y:S01]  /*186e0*/  IMAD.HI.U32 R11, R3, R12, RZ ;  /* 0x0000000c030b7227 */ /* 0x000fe200078e00ff */
[----:B------:R-:W-:-:S03]  /*186f0*/  IABS R28, R28 ;  /* 0x0000001c001c7213 */ /* 0x000fc60000000000 */
[----:B------:R-:W-:Y:S01]  /*18700*/  @!P3 IMAD.MOV R4, RZ, RZ, -R4 ;  /* 0x000000ffff04b224 */ /* 0x000fe200078e0a04 */
[----:B------:R-:W-:-:S04]  /*18710*/  ISETP.GT.U32.AND P3, PT, R2, R0, PT ;  /* 0x000000000200720c */ /* 0x000fc80003f64070 */
[----:B------:R0:W-:Y:S02]  /*18720*/  STL [R1+0xf4], R4 ;  /* 0x0000f40401007387 */ /* 0x0001e40000100800 */
[----:B0-----:R-:W-:-:S07]  /*18730*/  IMAD.MOV.U32 R4, RZ, RZ, R8 ;  /* 0x000000ffff047224 */ /* 0x001fce00078e0008 */
[----:B------:R-:W-:Y:S02]  /*18740*/  @!P3 IMAD.IADD R0, R0, 0x1, -R2 ;  /* 0x000000010000b824 */ /* 0x000fe400078e0a02 */
[----:B------:R-:W-:Y:S01]  /*18750*/  @!P6 IMAD.MOV R4, RZ, RZ, -R4 ;  /* 0x000000ffff04e224 */ /* 0x000fe200078e0a04 */
[C---:B------:R-:W-:Y:S01]  /*18760*/  ISETP.GT.U32.AND P6, PT, R2.reuse, R7, PT ;  /* 0x000000070200720c */ /* 0x040fe20003fc4070 */
[----:B------:R-:W-:Y:S02]  /*18770*/  IMAD.MOV R11, RZ, RZ, -R11 ;  /* 0x000000ffff0b7224 */ /* 0x000fe400078e0a0b */
[----:B------:R-:W-:Y:S01]  /*18780*/  IMAD.HI.U32 R10, R3, R28, RZ ;  /* 0x0000001c030a7227 */ /* 0x000fe200078e00ff */
[----:B------:R-:W-:Y:S03]  /*18790*/  STL [R1+0xfc], R4 ;  /* 0x0000fc0401007387 */ /* 0x000fe60000100800 */
[----:B------:R-:W-:Y:S01]  /*187a0*/  IMAD.MOV.U32 R8, RZ, RZ, RZ ;  /* 0x000000ffff087224 */ /* 0x000fe200078e00ff */
[----:B------:R0:W-:Y:S04]  /*187b0*/  STL [R1+0x1c2c], R16 ;  /* 0x001c2c1001007387 */ /* 0x0001e80000100800 */
[----:B0-----:R-:W2:Y:S01]  /*187c0*/  LDL R16, [R1+0x210] ;  /* 0x0002100001107983 */ /* 0x001ea20000100800 */
[C---:B------:R-:W-:Y:S01]  /*187d0*/  ISETP.GT.U32.AND P3, PT, R2.reuse, R0, PT ;  /* 0x000000000200720c */ /* 0x040fe20003f64070 */
[----:B------:R-:W-:-:S02]  /*187e0*/  IMAD R12, R2, R11, R12 ;  /* 0x0000000b020c7224 */ /* 0x000fc400078e020c */
[----:B------:R-:W-:Y:S02]  /*187f0*/  IMAD.MOV R10, RZ, RZ, -R10 ;  /* 0x000000ffff0a7224 */ /* 0x000fe400078e0a0a */
[----:B------:R-:W-:Y:S02]  /*18800*/  @!P6 IMAD.IADD R7, R7, 0x1, -R2 ;  /* 0x000000010707e824 */ /* 0x000fe400078e0a02 */
[----:B------:R-:W-:Y:S02]  /*18810*/  IMAD R28, R2, R10, R28 ;  /* 0x0000000a021c7224 */ /* 0x000fe400078e021c */
[----:B------:R-:W-:Y:S02]  /*18820*/  IMAD.MOV.U32 R5, RZ, RZ, R7 ;  /* 0x000000ffff057224 */ /* 0x000fe400078e0007 */
[----:B------:R-:W-:-:S04]  /*18830*/  IMAD.HI.U32 R6, R9, R13, R8 ;  /* 0x0000000d09067227 */ /* 0x000fc800078e0008 */
[----:B------:R-:W-:Y:S01]  /*18840*/  @!P3 IMAD.IADD R0, R0, 0x1, -R2 ;  /* 0x000000010000b824 */ /* 0x000fe200078e0a02 */
[----:B------:R-:W-:Y:S01]  /*18850*/  ISETP.GT.U32.AND P3, PT, R2, R12, PT ;  /* 0x0000000c0200720c */ /* 0x000fe20003f64070 */
[----:B------:R-:W-:Y:S01]  /*18860*/  @!P1 IMAD.MOV R5, RZ, RZ, -R5 ;  /* 0x000000ffff059224 */ /* 0x000fe200078e0a05 */
[----:B------:R-:W-:Y:S01]  /*18870*/  STL [R1+0x1c30], R6 ;  /* 0x001c300601007387 */ /* 0x000fe20000100800 */
[----:B------:R-:W-:-:S03]  /*18880*/  IMAD.MOV.U32 R4, RZ, RZ, R0 ;  /* 0x000000ffff047224 */ /* 0x000fc600078e0000 */
[----:B------:R-:W-:Y:S01]  /*18890*/  STL [R1+0xe8], R5 ;  /* 0x0000e80501007387 */ /* 0x000fe20000100800 */
[----:B------:R-:W-:-:S05]  /*188a0*/  @!P2 IMAD.MOV R4, RZ, RZ, -R4 ;  /* 0x000000ffff04a224 */ /* 0x000fca00078e0a04 */
[----:B------:R0:W-:Y:S01]  /*188b0*/  STL [R1+0xe0], R4 ;  /* 0x0000e00401007387 */ /* 0x0001e20000100800 */
[----:B------:R-:W-:-:S05]  /*188c0*/  @!P3 IMAD.IADD R12, R12, 0x1, -R2 ;  /* 0x000000010c0cb824 */ /* 0x000fca00078e0a02 */
[----:B------:R-:W-:-:S13]  /*188d0*/  ISETP.GT.U32.AND P3, PT, R2, R12, PT ;  /* 0x0000000c0200720c */ /* 0x000fda0003f64070 */
[----:B------:R-:W-:Y:S01]  /*188e0*/  @!P3 IMAD.IADD R12, R12, 0x1, -R2 ;  /* 0x000000010c0cb824 */ /* 0x000fe200078e0a02 */
[----:B------:R-:W-:-:S03]  /*188f0*/  ISETP.GT.U32.AND P3, PT, R2, R28, PT ;  /* 0x0000001c0200720c */ /* 0x000fc60003f64070 */
[----:B0-----:R-:W-:-:S04]  /*18900*/  IMAD.MOV.U32 R4, RZ, RZ, R12 ;  /* 0x000000ffff047224 */ /* 0x001fc800078e000c */
[----:B------:R-:W-:-:S05]  /*18910*/  @!P4 IMAD.MOV R4, RZ, RZ, -R4 ;  /* 0x000000ffff04c224 */ /* 0x000fca00078e0a04 */
[----:B------:R0:W-:Y:S01]  /*18920*/  STL [R1+0xc8], R4 ;  /* 0x0000c80401007387 */ /* 0x0001e20000100800 */
[----:B------:R-:W-:-:S05]  /*18930*/  @!P3 IMAD.IADD R28, R28, 0x1, -R2 ;  /* 0x000000011c1cb824 */ /* 0x000fca00078e0a02 */
[----:B------:R-:W-:Y:S01]  /*18940*/  ISETP.GT.U32.AND P3, PT, R2, R28, PT ;  /* 0x0000001c0200720c */ /* 0x000fe20003f64070 */
[----:B0-----:R-:W-:-:S12]  /*18950*/  IMAD.MOV.U32 R4, RZ, RZ, R26 ;  /* 0x000000ffff047224 */ /* 0x001fd800078e001a */
[----:B------:R-:W-:-:S04]  /*18960*/  @!P3 IMAD.IADD R28, R28, 0x1, -R2 ;  /* 0x000000011c1cb824 */ /* 0x000fc800078e0a02 */
[----:B------:R-:W-:-:S04]  /*18970*/  IMAD.MOV.U32 R6, RZ, RZ, R28 ;  /* 0x000000ffff067224 */ /* 0x000fc800078e001c */
[----:B------:R-:W-:-:S05]  /*18980*/  @!P5 IMAD.MOV R6, RZ, RZ, -R6 ;  /* 0x000000ffff06d224 */ /* 0x000fca00078e0a06 */
[----:B------:R0:W-:Y:S04]  /*18990*/  STL [R1+0x9c], R6 ;  /* 0x00009c0601007387 */ /* 0x0001e80000100800 */
[----:B0-----:R-:W3:Y:S01]  /*189a0*/  LDL.LU R6, [R1+0x1c30] ;  /* 0x001c300001067983 */ /* 0x001ee20000300800 */
[C---:B--2---:R-:W-:Y:S02]  /*189b0*/  VIADD R27, R16.reuse, 0x2a ;  /* 0x0000002a101b7836 */ /* 0x044fe40000000000 */
[C---:B------:R-:W-:Y:S02]  /*189c0*/  VIADD R9, R16.reuse, 0x29 ;  /* 0x0000002910097836 */ /* 0x040fe40000000000 */
[C---:B------:R-:W-:Y:S01]  /*189d0*/  VIADD R17, R16.reuse, 0x27 ;  /* 0x0000002710117836 */ /* 0x040fe20000000000 */
[----:B------:R-:W-:Y:S01]  /*189e0*/  ISETP.GE.AND P6, PT, R27, RZ, PT ;  /* 0x000000ff1b00720c */ /* 0x000fe20003fc6270 */
[C---:B------:R-:W-:Y:S01]  /*189f0*/  VIADD R8, R16.reuse, 0x28 ;  /* 0x0000002810087836 */ /* 0x040fe20000000000 */
[----:B------:R-:W-:Y:S01]  /*18a00*/  IABS R27, R27 ;  /* 0x0000001b001b7213 */ /* 0x000fe20000000000 */
[C---:B------:R-:W-:Y:S01]  /*18a10*/  VIADD R19, R16.reuse, 0x25 ;  /* 0x0000002510137836 */ /* 0x040fe20000000000 */
[----:B------:R-:W-:Y:S01]  /*18a20*/  ISETP.GE.AND P1, PT, R9, RZ, PT ;  /* 0x000000ff0900720c */ /* 0x000fe20003f26270 */
[----:B------:R-:W-:Y:S01]  /*18a30*/  VIADD R20, R16, 0x24 ;  /* 0x0000002410147836 */ /* 0x000fe20000000000 */
[----:B------:R-:W-:Y:S01]  /*18a40*/  ISETP.GE.AND P2, PT, R8, RZ, PT ;  /* 0x000000ff0800720c */ /* 0x000fe20003f46270 */
[----:B------:R-:W-:Y:S01]  /*18a50*/  IMAD.HI.U32 R7, R3, R27, RZ ;  /* 0x0000001b03077227 */ /* 0x000fe200078e00ff */
[----:B------:R-:W-:-:S02]  /*18a60*/  IABS R8, R8 ;  /* 0x0000000800087213 */ /* 0x000fc40000000000 */
[----:B------:R-:W-:Y:S01]  /*18a70*/  IABS R11, R19 ;  /* 0x00000013000b7213 */ /* 0x000fe20000000000 */
[----:B------:R-:W-:Y:S01]  /*18a80*/  IMAD.MOV R0, RZ, RZ, -R7 ;  /* 0x000000ffff007224 */ /* 0x000fe200078e0a07 */
[----:B------:R-:W-:Y:S01]  /*18a90*/  IABS R7, R9 ;  /* 0x0000000900077213 */ /* 0x000fe20000000000 */
[C---:B------:R-:W-:Y:S01]  /*18aa0*/  IMAD.HI.U32 R13, R3.reuse, R8, RZ ;  /* 0x00000008030d7227 */ /* 0x040fe200078e00ff */
[----:B------:R-:W-:Y:S02]  /*18ab0*/  IABS R9, R17 ;  /* 0x0000001100097213 */ /* 0x000fe40000000000 */
[----:B------:R-:W-:Y:S01]  /*18ac0*/  IABS R12, R20 ;  /* 0x00000014000c7213 */ /* 0x000fe20000000000 */
[----:B------:R-:W-:Y:S02]  /*18ad0*/  IMAD R27, R2, R0, R27 ;  /* 0x00000000021b7224 */ /* 0x000fe400078e021b */
[----:B------:R-:W-:-:S03]  /*18ae0*/  IMAD.HI.U32 R0, R3, R9, RZ ;  /* 0x0000000903007227 */ /* 0x000fc600078e00ff */
[C---:B------:R-:W-:Y:S01]  /*18af0*/  ISETP.GT.U32.AND P4, PT, R2.reuse, R27, PT ;  /* 0x0000001b0200720c */ /* 0x040fe20003f84070 */
[----:B------:R-:W-:Y:S02]  /*18b00*/  IMAD.MOV R0, RZ, RZ, -R0 ;  /* 0x000000ffff007224 */ /* 0x000fe400078e0a00 */
[----:B------:R-:W-:Y:S02]  /*18b10*/  IMAD.MOV R13, RZ, RZ, -R13 ;  /* 0x000000ffff0d7224 */ /* 0x000fe400078e0a0d */
[----:B------:R-:W-:Y:S02]  /*18b20*/  IMAD R9, R2, R0, R9 ;  /* 0x0000000002097224 */ /* 0x000fe400078e0209 */
[C---:B------:R-:W-:Y:S02]  /*18b30*/  VIADD R21, R16.reuse, 0x23 ;  /* 0x0000002310157836 */ /* 0x040fe40000000000 */
[----:B------:R-:W-:Y:S02]  /*18b40*/  VIADD R18, R16, 0x26 ;  /* 0x0000002610127836 */ /* 0x000fe40000000000 */
[----:B------:R-:W-:-:S03]  /*18b50*/  IMAD.HI.U32 R0, R3, R11, RZ ;  /* 0x0000000b03007227 */ /* 0x000fc600078e00ff */
[----:B------:R-:W-:Y:S01]  /*18b60*/  IABS R10, R18 ;  /* 0x00000012000a7213 */ /* 0x000fe20000000000 */
[----:B------:R-:W-:-:S04]  /*18b70*/  IMAD.HI.U32 R14, R3, R7, RZ ;  /* 0x00000007030e7227 */ /* 0x000fc800078e00ff */
[----:B------:R-:W-:Y:S02]  /*18b80*/  VIADD R23, R16, 0x21 ;  /* 0x0000002110177836 */ /* 0x000fe40000000000 */
[----:B------:R-:W-:Y:S01]  /*18b90*/  IMAD R8, R2, R13, R8 ;  /* 0x0000000d02087224 */ /* 0x000fe200078e0208 */
[----:B------:R-:W-:Y:S01]  /*18ba0*/  IABS R13, R21 ;  /* 0x00000015000d7213 */ /* 0x000fe20000000000 */
[----:B------:R-:W-:Y:S01]  /*18bb0*/  IMAD.MOV R0, RZ, RZ, -R0 ;  /* 0x000000ffff007224 */ /* 0x000fe200078e0a00 */
[----:B------:R-:W-:Y:S01]  /*18bc0*/  IABS R15, R23 ;  /* 0x00000017000f7213 */ /* 0x000fe20000000000 */
[----:B------:R-:W-:-:S04]  /*18bd0*/  IMAD.HI.U32 R24, R3, R12, RZ ;  /* 0x0000000c03187227 */ /* 0x000fc800078e00ff */
[----:B------:R-:W-:Y:S02]  /*18be0*/  IMAD.MOV R14, RZ, RZ, -R14 ;  /* 0x000000ffff0e7224 */ /* 0x000fe400078e0a0e */
[----:B------:R-:W-:Y:S02]  /*18bf0*/  @!P4 IMAD.IADD R27, R27, 0x1, -R2 ;  /* 0x000000011b1bc824 */ /* 0x000fe400078e0a02 */
[C---:B------:R-:W-:Y:S02]  /*18c00*/  IMAD R11, R2.reuse, R0, R11 ;  /* 0x00000000020b7224 */ /* 0x040fe400078e020b */
[----:B------:R-:W-:Y:S01]  /*18c10*/  IMAD.MOV R24, RZ, RZ, -R24 ;  /* 0x000000ffff187224 */ /* 0x000fe200078e0a18 */
[C---:B------:R-:W-:Y:S01]  /*18c20*/  ISETP.GT.U32.AND P4, PT, R2.reuse, R27, PT ;  /* 0x0000001b0200720c */ /* 0x040fe20003f84070 */
[----:B------:R-:W-:Y:S02]  /*18c30*/  IMAD R7, R2, R14, R7 ;  /* 0x0000000e02077224 */ /* 0x000fe400078e0207 */
[----:B------:R-:W-:-:S03]  /*18c40*/  IMAD.HI.U32 R0, R3, R13, RZ ;  /* 0x0000000d03007227 */ /* 0x000fc600078e00ff */
[----:B------:R-:W-:Y:S01]  /*18c50*/  ISETP.GT.U32.AND P3, PT, R2, R7, PT ;  /* 0x000000070200720c */ /* 0x000fe20003f64070 */
[----:B------:R-:W-:-:S04]  /*18c60*/  IMAD.HI.U32 R14, R3, R10, RZ ;  /* 0x0000000a030e7227 */ /* 0x000fc800078e00ff */
[----:B------:R-:W-:Y:S02]  /*18c70*/  VIADD R5, R16, 0x1f ;  /* 0x0000001f10057836 */ /* 0x000fe40000000000 */
[----:B------:R-:W-:-:S03]  /*18c80*/  IMAD.HI.U32 R26, R3, R15, RZ ;  /* 0x0000000f031a7227 */ /* 0x000fc600078e00ff */
[----:B------:R-:W-:Y:S01]  /*18c90*/  IABS R29, R5 ;  /* 0x00000005001d7213 */ /* 0x000fe20000000000 */
[----:B------:R-:W-:Y:S02]  /*18ca0*/  IMAD R12, R2, R24, R12 ;  /* 0x00000018020c7224 */ /* 0x000fe400078e020c */
[----:B------:R-:W-:Y:S02]  /*18cb0*/  IMAD.MOV R0, RZ, RZ, -R0 ;  /* 0x000000ffff007224 */ /* 0x000fe400078e0a00 */
[C---:B------:R-:W-:Y:S02]  /*18cc0*/  VIADD R24, R16.reuse, 0x20 ;  /* 0x0000002010187836 */ /* 0x040fe40000000000 */
[----:B------:R-:W-:Y:S02]  /*18cd0*/  IMAD.MOV R14, RZ, RZ, -R14 ;  /* 0x000000ffff0e7224 */ /* 0x000fe400078e0a0e */
[----:B------:R-:W-:Y:S02]  /*18ce0*/  VIADD R22, R16, 0x22 ;  /* 0x0000002210167836 */ /* 0x000fe40000000000 */
[----:B------:R-:W-:-:S02]  /*18cf0*/  IMAD.MOV R26, RZ, RZ, -R26 ;  /* 0x000000ffff1a7224 */ /* 0x000fc400078e0a1a */
[C---:B------:R-:W-:Y:S01]  /*18d00*/  IMAD R13, R2.reuse, R0, R13 ;  /* 0x00000000020d7224 */ /* 0x040fe200078e020d */
[----:B------:R-:W-:Y:S01]  /*18d10*/  IABS R0, R24 ;  /* 0x0000001800007213 */ /* 0x000fe20000000000 */
[C---:B------:R-:W-:Y:S01]  /*18d20*/  IMAD R10, R2.reuse, R14, R10 ;  /* 0x0000000e020a7224 */ /* 0x040fe200078e020a */
[----:B------:R-:W-:Y:S01]  /*18d30*/  IABS R14, R22 ;  /* 0x00000016000e7213 */ /* 0x000fe20000000000 */
[----:B------:R-:W-:Y:S02]  /*18d40*/  IMAD R15, R2, R26, R15 ;  /* 0x0000001a020f7224 */ /* 0x000fe400078e020f */
[----:B------:R-:W-:Y:S02]  /*18d50*/  IMAD.MOV.U32 R26, RZ, RZ, R29 ;  /* 0x000000ffff1a7224 */ /* 0x000fe400078e001d */
[----:B------:R-:W-:-:S04]  /*18d60*/  IMAD.HI.U32 R29, R3, R0, RZ ;  /* 0x00000000031d7227 */ /* 0x000fc800078e00ff */
[----:B------:R-:W-:-:S04]  /*18d70*/  IMAD.HI.U32 R25, R3, R14, RZ ;  /* 0x0000000e03197227 */ /* 0x000fc800078e00ff */
[----:B------:R-:W-:Y:S01]  /*18d80*/  @!P4 IMAD.IADD R27, R27, 0x1, -R2 ;  /* 0x000000011b1bc824 */ /* 0x000fe200078e0a02 */
[----:B------:R-:W-:Y:S01]  /*18d90*/  ISETP.GT.U32.AND P4, PT, R2, R8, PT ;  /* 0x000000080200720c */ /* 0x000fe20003f84070 */
[----:B------:R-:W-:-:S04]  /*18da0*/  IMAD.HI.U32 R28, R3, R26, RZ ;  /* 0x0000001a031c7227 */ /* 0x000fc800078e00ff */
[----:B------:R-:W-:Y:S02]  /*18db0*/  IMAD.MOV R29, RZ, RZ, -R29 ;  /* 0x000000ffff1d7224 */ /* 0x000fe400078e0a1d */
[----:B------:R-:W-:Y:S02]  /*18dc0*/  IMAD.MOV R25, RZ, RZ, -R25 ;  /* 0x000000ffff197224 */ /* 0x000fe400078e0a19 */
[----:B------:R-:W-:Y:S02]  /*18dd0*/  @!P6 IMAD.MOV R27, RZ, RZ, -R27 ;  /* 0x000000ffff1be224 */ /* 0x000fe400078e0a1b */
[----:B------:R-:W-:Y:S02]  /*18de0*/  IMAD.MOV R28, RZ, RZ, -R28 ;  /* 0x000000ffff1c7224 */ /* 0x000fe400078e0a1c */
[C---:B------:R-:W-:Y:S01]  /*18df0*/  IMAD R29, R2.reuse, R29, R0 ;  /* 0x0000001d021d7224 */ /* 0x040fe200078e0200 */
[----:B------:R-:W-:Y:S01]  /*18e00*/  STL [R1+0x94], R27 ;  /* 0x0000941b01007387 */ /* 0x000fe20000100800 */
[C---:B------:R-:W-:Y:S01]  /*18e10*/  IMAD R14, R2.reuse, R25, R14 ;  /* 0x00000019020e7224 */ /* 0x040fe200078e020e */
[----:B------:R-:W-:Y:S01]  /*18e20*/  IABS R25, R16 ;  /* 0x0000001000197213 */ /* 0x000fe20000000000 */
[----:B------:R-:W-:-:S02]  /*18e30*/  IMAD R0, R2, R28, R26 ;  /* 0x0000001c02007224 */ /* 0x000fc400078e021a */
[----:B------:R-:W-:Y:S02]  /*18e40*/  IMAD.MOV.U32 R28, RZ, RZ, R16 ;  /* 0x000000ffff1c7224 */ /* 0x000fe400078e0010 */
[----:B------:R-:W2:Y:S01]  /*18e50*/  LDL.LU R16, [R1+0x1c2c] ;  /* 0x001c2c0001107983 */ /* 0x000ea20000300800 */
[--C-:B------:R-:W-:Y:S02]  /*18e60*/  @!P3 IMAD.IADD R7, R7, 0x1, -R2.reuse ;  /* 0x000000010707b824 */ /* 0x100fe400078e0a02 */
[----:B------:R-:W-:-:S03]  /*18e70*/  @!P4 IMAD.IADD R8, R8, 0x1, -R2 ;  /* 0x000000010808c824 */ /* 0x000fc600078e0a02 */
[C---:B------:R-:W-:Y:S02]  /*18e80*/  ISETP.GT.U32.AND P3, PT, R2.reuse, R7, PT ;  /* 0x000000070200720c */ /* 0x040fe40003f64070 */
[----:B------:R-:W-:Y:S01]  /*18e90*/  ISETP.GT.U32.AND P4, PT, R2, R8, PT ;  /* 0x000000080200720c */ /* 0x000fe20003f84070 */
[----:B------:R-:W-:-:S10]  /*18ea0*/  IMAD.MOV.U32 R26, RZ, RZ, R4 ;  /* 0x000000ffff1a7224 */ /* 0x000fd400078e0004 */
[--C-:B------:R-:W-:Y:S02]  /*18eb0*/  @!P3 IMAD.IADD R7, R7, 0x1, -R2.reuse ;  /* 0x000000010707b824 */ /* 0x100fe400078e0a02 */
[----:B------:R-:W-:Y:S02]  /*18ec0*/  @!P4 IMAD.IADD R8, R8, 0x1, -R2 ;  /* 0x000000010808c824 */ /* 0x000fe400078e0a02 */
[----:B------:R-:W-:Y:S01]  /*18ed0*/  IMAD.MOV.U32 R4, RZ, RZ, R7 ;  /* 0x000000ffff047224 */ /* 0x000fe200078e0007 */
[----:B------:R-:W-:Y:S01]  /*18ee0*/  IABS R7, R26 ;  /* 0x0000001a00077213 */ /* 0x000fe20000000000 */
[----:B------:R-:W-:Y:S02]  /*18ef0*/  @!P2 IMAD.MOV R8, RZ, RZ, -R8 ;  /* 0x000000ffff08a224 */ /* 0x000fe400078e0a08 */
[----:B------:R-:W-:-:S05]  /*18f00*/  @!P1 IMAD.MOV R4, RZ, RZ, -R4 ;  /* 0x000000ffff049224 */ /* 0x000fca00078e0a04 */
[----:B------:R0:W-:Y:S04]  /*18f10*/  STL [R1+0x8c], R4 ;  /* 0x00008c0401007387 */ /* 0x0001e80000100800 */
[----:B0-----:R-:W4:Y:S04]  /*18f20*/  LDL.LU R4, [R1+0x1c28] ;  /* 0x001c280001047983 */ /* 0x001f280000300800 */
[----:B------:R3:W-:Y:S02]  /*18f30*/  STL [R1+0x84], R8 ;  /* 0x0000840801007387 */ /* 0x0007e40000100800 */
[----:B---3--:R-:W-:-:S02]  /*18f40*/  IMAD.HI.U32 R8, R6, R7, RZ ;  /* 0x0000000706087227 */ /* 0x008fc400078e00ff */
[----:B------:R-:W3:Y:S01]  /*18f50*/  LDL.LU R6, [R1+0x1c24] ;  /* 0x001c240001067983 */ /* 0x000ee20000300800 */
[C---:B------:R-:W-:Y:S02]  /*18f60*/  ISETP.GT.U32.AND P5, PT, R2.reuse, R9, PT ;  /* 0x000000090200720c */ /* 0x040fe40003fa4070 */
[C---:B------:R-:W-:Y:S02]  /*18f70*/  ISETP.GT.U32.AND P6, PT, R2.reuse, R10, PT ;  /* 0x0000000a0200720c */ /* 0x040fe40003fc4070 */
[----:B------:R-:W-:-:S09]  /*18f80*/  ISETP.GT.U32.AND P3, PT, R2, R11, PT ;  /* 0x0000000b0200720c */ /* 0x000fd20003f64070 */
[--C-:B------:R-:W-:Y:S01]  /*18f90*/  @!P5 IMAD.IADD R9, R9, 0x1, -R2.reuse ;  /* 0x000000010909d824 */ /* 0x100fe200078e0a02 */
[----:B------:R-:W-:Y:S01]  /*18fa0*/  ISETP.GT.U32.AND P5, PT, R2, R13, PT ;  /* 0x0000000d0200720c */ /* 0x000fe20003fa4070 */
[--C-:B------:R-:W-:Y:S01]  /*18fb0*/  @!P6 IMAD.IADD R10, R10, 0x1, -R2.reuse ;  /* 0x000000010a0ae824 */ /* 0x100fe200078e0a02 */
[C---:B------:R-:W-:Y:S02]  /*18fc0*/  ISETP.GT.U32.AND P6, PT, R2.reuse, R14, PT ;  /* 0x0000000e0200720c */ /* 0x040fe40003fc4070 */
[C---:B------:R-:W-:Y:S02]  /*18fd0*/  ISETP.GT.U32.AND P1, PT, R2.reuse, R9, PT ;  /* 0x000000090200720c */ /* 0x040fe40003f24070 */
[C---:B------:R-:W-:Y:S01]  /*18fe0*/  ISETP.GT.U32.AND P4, PT, R2.reuse, R12, PT ;  /* 0x0000000c0200720c */ /* 0x040fe20003f84070 */
[----:B------:R-:W-:Y:S01]  /*18ff0*/  @!P3 IMAD.IADD R11, R11, 0x1, -R2 ;  /* 0x000000010b0bb824 */ /* 0x000fe200078e0a02 */
[----:B------:R-:W-:-:S05]  /*19000*/  ISETP.GT.U32.AND P3, PT, R2, R10, PT ;  /* 0x0000000a0200720c */ /* 0x000fca0003f64070 */
[--C-:B------:R-:W-:Y:S02]  /*19010*/  @!P5 IMAD.IADD R13, R13, 0x1, -R2.reuse ;  /* 0x000000010d0dd824 */ /* 0x100fe400078e0a02 */
[--C-:B------:R-:W-:Y:S02]  /*19020*/  @!P6 IMAD.IADD R14, R14, 0x1, -R2.reuse ;  /* 0x000000010e0ee824 */ /* 0x100fe400078e0a02 */
[--C-:B------:R-:W-:Y:S01]  /*19030*/  @!P1 IMAD.IADD R9, R9, 0x1, -R2.reuse ;  /* 0x0000000109099824 */ /* 0x100fe200078e0a02 */
[C---:B------:R-:W-:Y:S01]  /*19040*/  ISETP.GT.U32.AND P6, PT, R2.reuse, R13, PT ;  /* 0x0000000d0200720c */ /* 0x040fe20003fc4070 */
[----:B------:R-:W-:Y:S01]  /*19050*/  IMAD.HI.U32 R27, R3, R25, RZ ;  /* 0x00000019031b7227 */ /* 0x000fe200078e00ff */
[C---:B------:R-:W-:Y:S02]  /*19060*/  ISETP.GT.U32.AND P1, PT, R2.reuse, R15, PT ;  /* 0x0000000f0200720c */ /* 0x040fe40003f24070 */
[----:B------:R-:W-:Y:S01]  /*19070*/  ISETP.GT.U32.AND P2, PT, R2, R14, PT ;  /* 0x0000000e0200720c */ /* 0x000fe20003f44070 */
[----:B------:R-:W-:Y:S01]  /*19080*/  @!P4 IMAD.IADD R12, R12, 0x1, -R2 ;  /* 0x000000010c0cc824 */ /* 0x000fe200078e0a02 */
[----:B------:R-:W-:Y:S01]  /*19090*/  ISETP.GT.U32.AND P4, PT, R2, R11, PT ;  /* 0x0000000b0200720c */ /* 0x000fe20003f84070 */
[----:B------:R-:W-:-:S02]  /*190a0*/  IMAD.MOV R27, RZ, RZ, -R27 ;  /* 0x000000ffff1b7224 */ /* 0x000fc400078e0a1b */
[----:B------:R-:W-:Y:S02]  /*190b0*/  IMAD.MOV R8, RZ, RZ, -R8 ;  /* 0x000000ffff087224 */ /* 0x000fe400078e0a08 */
[----:B------:R-:W-:Y:S02]  /*190c0*/  IMAD R25, R2, R27, R25 ;  /* 0x0000001b02197224 */ /* 0x000fe400078e0219 */
[--C-:B------:R-:W-:Y:S01]  /*190d0*/  @!P3 IMAD.IADD R10, R10, 0x1, -R2.reuse ;  /* 0x000000010a0ab824 */ /* 0x100fe200078e0a02 */
[C---:B------:R-:W-:Y:S01]  /*190e0*/  ISETP.GT.U32.AND P3, PT, R2.reuse, R29, PT ;  /* 0x0000001d0200720c */ /* 0x040fe20003f64070 */
[--C-:B------:R-:W-:Y:S01]  /*190f0*/  @!P6 IMAD.IADD R13, R13, 0x1, -R2.reuse ;  /* 0x000000010d0de824 */ /* 0x100fe200078e0a02 */
[C---:B------:R-:W-:Y:S01]  /*19100*/  ISETP.GT.U32.AND P5, PT, R2.reuse, R12, PT ;  /* 0x0000000c0200720c */ /* 0x040fe20003fa4070 */
[--C-:B------:R-:W-:Y:S01]  /*19110*/  @!P1 IMAD.IADD R15, R15, 0x1, -R2.reuse ;  /* 0x000000010f0f9824 */ /* 0x100fe200078e0a02 */
[----:B------:R-:W-:Y:S01]  /*19120*/  ISETP.GT.U32.AND P6, PT, R2, R25, PT ;  /* 0x000000190200720c */ /* 0x000fe20003fc4070 */
[--C-:B------:R-:W-:Y:S01]  /*19130*/  @!P2 IMAD.IADD R14, R14, 0x1, -R2.reuse ;  /* 0x000000010e0ea824 */ /* 0x100fe200078e0a02 */
[----:B------:R-:W-:Y:S01]  /*19140*/  ISETP.GE.AND P2, PT, R18, RZ, PT ;  /* 0x000000ff1200720c */ /* 0x000fe20003f46270 */
[----:B------:R-:W-:Y:S01]  /*19150*/  @!P4 IMAD.IADD R11, R11, 0x1, -R2 ;  /* 0x000000010b0bc824 */ /* 0x000fe200078e0a02 */
[----:B------:R-:W-:Y:S01]  /*19160*/  ISETP.GT.U32.AND P4, PT, R2, R0, PT ;  /* 0x000000000200720c */ /* 0x000fe20003f84070 */
[----:B------:R-:W-:-:S04]  /*19170*/  IMAD.MOV.U32 R27, RZ, RZ, R10 ;  /* 0x000000ffff1b7224 */ /* 0x000fc800078e000a */
[--C-:B------:R-:W-:Y:S02]  /*19180*/  @!P3 IMAD.IADD R29, R29, 0x1, -R2.reuse ;  /* 0x000000011d1db824 */ /* 0x100fe400078e0a02 */
[--C-:B------:R-:W-:Y:S01]  /*19190*/  @!P5 IMAD.IADD R12, R12, 0x1, -R2.reuse ;  /* 0x000000010c0cd824 */ /* 0x100fe200078e0a02 */
[----:B------:R-:W-:Y:S01]  /*191a0*/  ISETP.GE.AND P5, PT, R17, RZ, PT ;  /* 0x000000ff1100720c */ /* 0x000fe20003fa6270 */
[--C-:B------:R-:W-:Y:S01]  /*191b0*/  @!P6 IMAD.IADD R25, R25, 0x1, -R2.reuse ;  /* 0x000000011919e824 */ /* 0x100fe200078e0a02 */
[----:B------:R-:W-:Y:S01]  /*191c0*/  ISETP.GE.AND P6, PT, R21, RZ, PT ;  /* 0x000000ff1500720c */ /* 0x000fe20003fc6270 */
[----:B------:R-:W-:Y:S01]  /*191d0*/  @!P2 IMAD.MOV R27, RZ, RZ, -R27 ;  /* 0x000000ffff1ba224 */ /* 0x000fe200078e0a1b */
[----:B------:R-:W-:Y:S01]  /*191e0*/  ISETP.GT.U32.AND P2, PT, R2, R29, PT ;  /* 0x0000001d0200720c */ /* 0x000fe20003f44070 */
[----:B------:R-:W-:Y:S01]  /*191f0*/  VIADD R17, R28, 0x1d ;  /* 0x0000001d1c117836 */ /* 0x000fe20000000000 */
[----:B------:R-:W-:Y:S01]  /*19200*/  ISETP.GE.AND P3, PT, R19, RZ, PT ;  /* 0x000000ff1300720c */ /* 0x000fe20003f66270 */
[----:B------:R-:W-:Y:S01]  /*19210*/  @!P4 IMAD.IADD R0, R0, 0x1, -R2 ;  /* 0x000000010000c824 */ /* 0x000fe200078e0a02 */
[----:B------:R-:W-:Y:S01]  /*19220*/  ISETP.GE.AND P4, PT, R20, RZ, PT ;  /* 0x000000ff1400720c */ /* 0x000fe20003f86270 */
[----:B------:R-:W-:Y:S01]  /*19230*/  IMAD.MOV.U32 R20, RZ, RZ, R9 ;  /* 0x000000ffff147224 */ /* 0x000fe200078e0009 */
[----:B------:R-:W-:Y:S01]  /*19240*/  IABS R19, R17 ;  /* 0x0000001100137213 */ /* 0x000fe20000000000 */
[----:B------:R-:W-:-:S02]  /*19250*/  IMAD.MOV.U32 R10, RZ, RZ, R13 ;  /* 0x000000ffff0a7224 */ /* 0x000fc400078e000d */
[----:B------:R-:W-:Y:S02]  /*19260*/  @!P5 IMAD.MOV R20, RZ, RZ, -R20 ;  /* 0x000000ffff14d224 */ /* 0x000fe400078e0a14 */
[----:B------:R-:W-:Y:S02]  /*19270*/  IMAD.MOV.U32 R9, RZ, RZ, R19 ;  /* 0x000000ffff097224 */ /* 0x000fe400078e0013 */
[----:B------:R-:W-:Y:S02]  /*19280*/  IMAD.MOV.U32 R19, RZ, RZ, R11 ;  /* 0x000000ffff137224 */ /* 0x000fe400078e000b */
[----:B------:R-:W-:Y:S01]  /*19290*/  @!P6 IMAD.MOV R10, RZ, RZ, -R10 ;  /* 0x000000ffff0ae224 */ /* 0x000fe200078e0a0a */
[----:B------:R-:W-:Y:S01]  /*192a0*/  ISETP.GE.AND P6, PT, R22, RZ, PT ;  /* 0x000000ff1600720c */ /* 0x000fe20003fc6270 */
[----:B------:R-:W-:Y:S02]  /*192b0*/  IMAD.MOV.U32 R11, RZ, RZ, R12 ;  /* 0x000000ffff0b7224 */ /* 0x000fe400078e000c */
[----:B------:R-:W-:Y:S01]  /*192c0*/  @!P2 IMAD.IADD R29, R29, 0x1, -R2 ;  /* 0x000000011d1da824 */ /* 0x000fe200078e0a02 */
[----:B------:R-:W-:Y:S01]  /*192d0*/  ISETP.GE.AND P2, PT, R24, RZ, PT ;  /* 0x000000ff1800720c */ /* 0x000fe20003f46270 */
[----:B------:R-:W-:-:S02]  /*192e0*/  @!P3 IMAD.MOV R19, RZ, RZ, -R19 ;  /* 0x000000ffff13b224 */ /* 0x000fc400078e0a13 */
[----:B------:R-:W-:Y:S01]  /*192f0*/  @!P4 IMAD.MOV R11, RZ, RZ, -R11 ;  /* 0x000000ffff0bc224 */ /* 0x000fe200078e0a0b */
[----:B------:R-:W-:Y:S01]  /*19300*/  ISETP.GT.U32.AND P4, PT, R2, R25, PT ;  /* 0x000000190200720c */ /* 0x000fe20003f84070 */
[----:B------:R-:W-:Y:S01]  /*19310*/  STL [R1+0x7c], R20 ;  /* 0x00007c1401007387 */ /* 0x000fe20000100800 */
[----:B------:R-:W-:Y:S02]  /*19320*/  IMAD.MOV.U32 R13, RZ, RZ, R29 ;  /* 0x000000ffff0d7224 */ /* 0x000fe400078e001d */
[----:B------:R-:W-:Y:S01]  /*19330*/  IMAD.MOV.U32 R29, RZ, RZ, R28 ;  /* 0x000000ffff1d7224 */ /* 0x000fe200078e001c */
[----:B------:R-:W-:Y:S04]  /*19340*/  STL [R1+0x74], R27 ;  /* 0x0000741b01007387 */ /* 0x000fe80000100800 */
[----:B------:R-:W-:Y:S01]  /*19350*/  STL [R1+0x6c], R19 ;  /* 0x00006c1301007387 */ /* 0x000fe20000100800 */
[----:B------:R-:W-:-:S03]  /*19360*/  @!P6 IMAD.MOV R14, RZ, RZ, -R14 ;  /* 0x000000ffff0ee224 */ /* 0x000fc600078e0a0e */
[----:B------:R0:W-:Y:S01]  /*19370*/  STL [R1+0x68], R11 ;  /* 0x0000680b01007387 */ /* 0x0001e20000100800 */
[----:B------:R-:W-:-:S03]  /*19380*/  @!P2 IMAD.MOV R13, RZ, RZ, -R13 ;  /* 0x000000ffff0da224 */ /* 0x000fc600078e0a0d */
[----:B------:R1:W-:Y:S01]  /*19390*/  STL [R1+0x60], R10 ;  /* 0x0000600a01007387 */ /* 0x0003e20000100800 */
[----:B------:R-:W-:Y:S02]  /*193a0*/  @!P4 IMAD.IADD R25, R25, 0x1, -R2 ;  /* 0x000000011919c824 */ /* 0x000fe400078e0a02 */
[----:B0-----:R-:W-:Y:S01]  /*193b0*/  IMAD.HI.U32 R11, R3, R9, RZ ;  /* 0x00000009030b7227 */ /* 0x001fe200078e00ff */
[----:B------:R-:W-:Y:S03]  /*193c0*/  STL [R1+0x5c], R14 ;  /* 0x00005c0e01007387 */ /* 0x000fe60000100800 */
[----:B------:R-:W-:Y:S01]  /*193d0*/  IMAD.MOV R12, RZ, RZ, -R11 ;  /* 0x000000ffff0c7224 */ /* 0x000fe200078e0a0b */
[----:B------:R-:W-:Y:S02]  /*193e0*/  ISETP.GT.U32.AND P3, PT, R2, R0, PT ;  /* 0x000000000200720c */ /* 0x000fe40003f64070 */
[----:B------:R-:W-:-:S11]  /*193f0*/  ISETP.GE.AND P4, PT, R17, RZ, PT ;  /* 0x000000ff1100720c */ /* 0x000fd60003f86270 */
[----:B------:R-:W-:Y:S02]  /*19400*/  @!P3 IMAD.IADD R0, R0, 0x1, -R2 ;  /* 0x000000010000b824 */ /* 0x000fe400078e0a02 */
[----:B--2---:R-:W-:-:S05]  /*19410*/  IMAD R7, R16, R8, R7 ;  /* 0x0000000810077224 */ /* 0x004fca00078e0207 */
[----:B------:R-:W-:-:S13]  /*19420*/  ISETP.GT.U32.AND P1, PT, R16, R7, PT ;  /* 0x000000071000720c */ /* 0x000fda0003f24070 */
[----:B------:R-:W-:Y:S01]  /*19430*/  @!P1 IMAD.IADD R7, R7, 0x1, -R16 ;  /* 0x0000000107079824 */ /* 0x000fe200078e0a10 */
[----:B------:R-:W-:-:S04]  /*19440*/  ISETP.GT.U32.AND P1, PT, R2, R15, PT ;  /* 0x0000000f0200720c */ /* 0x000fc80003f24070 */
[----:B------:R-:W-:Y:S01]  /*19450*/  ISETP.GT.U32.AND P5, PT, R16, R7, PT ;  /* 0x000000071000720c */ /* 0x000fe20003fa4070 */
[----:B------:R-:W-:-:S08]  /*19460*/  VIADD R8, R28, 0x1e ;  /* 0x0000001e1c087836 */ /* 0x000fd00000000000 */
[----:B------:R-:W-:Y:S01]  /*19470*/  @!P1 IMAD.IADD R15, R15, 0x1, -R2 ;  /* 0x000000010f0f9824 */ /* 0x000fe200078e0a02 */
[----:B------:R-:W-:Y:S02]  /*19480*/  ISETP.GE.AND P1, PT, R23, RZ, PT ;  /* 0x000000ff1700720c */ /* 0x000fe40003f26270 */
[----:B------:R-:W-:Y:S01]  /*19490*/  IABS R18, R8 ;  /* 0x0000000800127213 */ /* 0x000fe20000000000 */
[----:B------:R-:W-:Y:S02]  /*194a0*/  IMAD.MOV.U32 R19, RZ, RZ, R15 ;  /* 0x000000ffff137224 */ /* 0x000fe400078e000f */
[----:B------:R-:W-:Y:S01]  /*194b0*/  @!P5 IMAD.IADD R7, R7, 0x1, -R16 ;  /* 0x000000010707d824 */ /* 0x000fe200078e0a10 */
[----:B------:R-:W-:Y:S01]  /*194c0*/  ISETP.GE.AND P5, PT, R29, RZ, PT ;  /* 0x000000ff1d00720c */ /* 0x000fe20003fa6270 */
[----:B-1----:R-:W-:-:S06]  /*194d0*/  IMAD.HI.U32 R10, R3, R18, RZ ;  /* 0x00000012030a7227 */ /* 0x002fcc00078e00ff */
[----:B------:R-:W-:Y:S02]  /*194e0*/  @!P1 IMAD.MOV R19, RZ, RZ, -R19 ;  /* 0x000000ffff139224 */ /* 0x000fe400078e0a13 */
[----:B------:R-:W-:-:S03]  /*194f0*/  IMAD.MOV R10, RZ, RZ, -R10 ;  /* 0x000000ffff0a7224 */ /* 0x000fc600078e0a0a */
[----:B------:R-:W-:Y:S01]  /*19500*/  STL [R1+0x58], R19 ;  /* 0x0000581301007387 */ /* 0x000fe20000100800 */
[C---:B------:R-:W-:Y:S02]  /*19510*/  IMAD R11, R2.reuse, R10, R18 ;  /* 0x0000000a020b7224 */ /* 0x040fe400078e0212 */
[----:B---3--:R-:W-:Y:S01]  /*19520*/  @!P0 IMAD.MOV R6, RZ, RZ, -R6 ;  /* 0x000000ffff068224 */ /* 0x008fe200078e0a06 */
[----:B------:R-:W-:Y:S01]  /*19530*/  STL [R1+0x50], R13 ;  /* 0x0000500d01007387 */ /* 0x000fe20000100800 */
[----:B------:R-:W-:-:S03]  /*19540*/  IMAD R10, R2, R12, R9 ;  /* 0x0000000c020a7224 */ /* 0x000fc600078e0209 */
[----:B------:R0:W-:Y:S01]  /*19550*/  STL [R1+0x48], R6 ;  /* 0x0000480601007387 */ /* 0x0001e20000100800 */
[----:B------:R-:W-:Y:S01]  /*19560*/  ISETP.GE.AND P1, PT, R26, RZ, PT ;  /* 0x000000ff1a00720c */ /* 0x000fe20003f26270 */
[----:B0-----:R-:W-:-:S04]  /*19570*/  IMAD.MOV.U32 R6, RZ, RZ, R25 ;  /* 0x000000ffff067224 */ /* 0x001fc800078e0019 */
[----:B------:R-:W-:Y:S01]  /*19580*/  @!P5 IMAD.MOV R6, RZ, RZ, -R6 ;  /* 0x000000ffff06d224 */ /* 0x000fe200078e0a06 */
[C---:B------:R-:W-:Y:S01]  /*19590*/  ISETP.GT.U32.AND P5, PT, R2.reuse, R10, PT ;  /* 0x0000000a0200720c */ /* 0x040fe20003fa4070 */
[----:B------:R-:W-:Y:S02]  /*195a0*/  VIADD R19, R29, 0x1b ;  /* 0x0000001b1d137836 */ /* 0x000fe40000000000 */
[----:B------:R-:W-:Y:S01]  /*195b0*/  IMAD.MOV.U32 R15, RZ, RZ, R7 ;  /* 0x000000ffff0f7224 */ /* 0x000fe200078e0007 */
[----:B------:R-:W-:-:S03]  /*195c0*/  ISETP.GT.U32.AND P0, PT, R2, R11, PT ;  /* 0x0000000b0200720c */ /* 0x000fc60003f04070 */
[----:B------:R-:W-:Y:S01]  /*195d0*/  @!P1 IMAD.MOV R15, RZ, RZ, -R15 ;  /* 0x000000ffff0f9224 */ /* 0x000fe200078e0a0f */
[----:B------:R-:W-:Y:S02]  /*195e0*/  ISETP.GE.AND P1, PT, R19, RZ, PT ;  /* 0x000000ff1300720c */ /* 0x000fe40003f26270 */
[----:B------:R-:W-:-:S03]  /*195f0*/  IABS R19, R19 ;  /* 0x0000001300137213 */ /* 0x000fc60000000000 */
[----:B------:R-:W-:Y:S02]  /*19600*/  @!P5 IMAD.IADD R10, R10, 0x1, -R2 ;  /* 0x000000010a0ad824 */ /* 0x000fe400078e0a02 */
[----:B------:R-:W-:-:S03]  /*19610*/  IMAD.HI.U32 R14, R3, R19, RZ ;  /* 0x00000013030e7227 */ /* 0x000fc600078e00ff */
[----:B------:R-:W-:Y:S01]  /*19620*/  ISETP.GT.U32.AND P5, PT, R2, R10, PT ;  /* 0x0000000a0200720c */ /* 0x000fe20003fa4070 */
[C---:B------:R-:W-:Y:S01]  /*19630*/  VIADD R16, R29.reuse, 0x1c ;  /* 0x0000001c1d107836 */ /* 0x040fe20000000000 */
[----:B----4-:R-:W-:Y:S01]  /*19640*/  ISETP.NE.AND P2, PT, R4, RZ, PT ;  /* 0x000000ff0400720c */ /* 0x010fe20003f45270 */
[----:B------:R-:W-:Y:S02]  /*19650*/  VIADD R12, R29, 0x19 ;  /* 0x000000191d0c7836 */ /* 0x000fe40000000000 */
[----:B------:R-:W-:Y:S02]  /*19660*/  @!P0 IMAD.IADD R11, R11, 0x1, -R2 ;  /* 0x000000010b0b8824 */ /* 0x000fe400078e0a02 */
[----:B------:R-:W-:Y:S01]  /*19670*/  IMAD.MOV R14, RZ, RZ, -R14 ;  /* 0x000000ffff0e7224 */ /* 0x000fe200078e0a0e */
[----:B------:R0:W-:Y:S01]  /*19680*/  STL [R1+0x44], R6 ;  /* 0x0000440601007387 */ /* 0x0001e20000100800 */
[----:B------:R-:W-:Y:S02]  /*19690*/  ISETP.GE.AND P6, PT, R16, RZ, PT ;  /* 0x000000ff1000720c */ /* 0x000fe40003fc6270 */
[----:B------:R-:W-:Y:S01]  /*196a0*/  IMAD R19, R2, R14, R19 ;  /* 0x0000000e02137224 */ /* 0x000fe200078e0213 */
[----:B------:R-:W-:-:S02]  /*196b0*/  IABS R16, R16 ;  /* 0x0000001000107213 */ /* 0x000fc40000000000 */
[----:B------:R-:W-:Y:S02]  /*196c0*/  ISETP.GT.U32.AND P0, PT, R2, R11, PT ;  /* 0x0000000b0200720c */ /* 0x000fe40003f04070 */
[----:B0-----:R-:W-:Y:S01]  /*196d0*/  IABS R6, R12 ;  /* 0x0000000c00067213 */ /* 0x001fe20000000000 */
[----:B------:R-:W-:Y:S01]  /*196e0*/  @!P5 IMAD.IADD R10, R10, 0x1, -R2 ;  /* 0x000000010a0ad824 */ /* 0x000fe200078e0a02 */
[----:B------:R-:W-:Y:S01]  /*196f0*/  ISETP.GT.U32.AND P5, PT, R2, R19, PT ;  /* 0x000000130200720c */ /* 0x000fe20003fa4070 */
[----:B------:R-:W-:Y:S01]  /*19700*/  IMAD.HI.U32 R7, R3, R16, RZ ;  /* 0x0000001003077227 */ /* 0x000fe200078e00ff */
[----:B------:R-:W-:-:S03]  /*19710*/  @!P2 LOP3.LUT R15, RZ, R4, RZ, 0x33, !PT ;  /* 0x00000004ff0fa212 */ /* 0x000fc600078e33ff */
[----:B------:R-:W-:Y:S01]  /*19720*/  IMAD.HI.U32 R9, R3, R6, RZ ;  /* 0x0000000603097227 */ /* 0x000fe200078e00ff */
[----:B------:R-:W-:-:S03]  /*19730*/  ISETP.GE.AND P3, PT, R8, RZ, PT ;  /* 0x000000ff0800720c */ /* 0x000fc60003f66270 */
[----:B------:R-:W-:Y:S02]  /*19740*/  IMAD.MOV R4, RZ, RZ, -R9 ;  /* 0x000000ffff047224 */ /* 0x000fe400078e0a09 */
[----:B------:R-:W-:Y:S02]  /*19750*/  VIADD R8, R29, 0x1a ;  /* 0x0000001a1d087836 */ /* 0x000fe40000000000 */
[----:B------:R-:W-:Y:S02]  /*19760*/  IMAD.MOV R7, RZ, RZ, -R7 ;  /* 0x000000ffff077224 */ /* 0x000fe400078e0a07 */
[C---:B------:R-:W-:Y:S01]  /*19770*/  IMAD R6, R2.reuse, R4, R6 ;  /* 0x0000000402067224 */ /* 0x040fe200078e0206 */
[----:B------:R-:W-:Y:S01]  /*19780*/  IABS R13, R8 ;  /* 0x00000008000d7213 */ /* 0x000fe20000000000 */
[----:B------:R-:W-:Y:S02]  /*19790*/  IMAD R16, R2, R7, R16 ;  /* 0x0000000702107224 */ /* 0x000fe400078e0210 */
[----:B------:R-:W-:-:S02]  /*197a0*/  @!P0 IMAD.IADD R11, R11, 0x1, -R2 ;  /* 0x000000010b0b8824 */ /* 0x000fc400078e0a02 */
[----:B------:R-:W-:Y:S01]  /*197b0*/  VIADD R4, R29, 0x18 ;  /* 0x000000181d047836 */ /* 0x000fe20000000000 */
[----:B------:R-:W-:Y:S01]  /*197c0*/  ISETP.GT.U32.AND P2, PT, R2, R16, PT ;  /* 0x000000100200720c */ /* 0x000fe20003f44070 */
[----:B------:R-:W-:Y:S02]  /*197d0*/  @!P5 IMAD.IADD R19, R19, 0x1, -R2 ;  /* 0x000000011313d824 */ /* 0x000fe400078e0a02 */
[----:B------:R-:W-:Y:S01]  /*197e0*/  IMAD.MOV.U32 R21, RZ, RZ, R11 ;  /* 0x000000ffff157224 */ /* 0x000fe200078e000b */
[----:B------:R-:W-:Y:S01]  /*197f0*/  IABS R14, R4 ;  /* 0x00000004000e7213 */ /* 0x000fe20000000000 */
[----:B------:R-:W-:-:S04]  /*19800*/  IMAD.HI.U32 R7, R3, R13, RZ ;  /* 0x0000000d03077227 */ /* 0x000fc800078e00ff */
[----:B------:R-:W-:Y:S01]  /*19810*/  @!P3 IMAD.MOV R21, RZ, RZ, -R21 ;  /* 0x000000ffff15b224 */ /* 0x000fe200078e0a15 */
[----:B------:R-:W-:Y:S01]  /*19820*/  ISETP.GT.U32.AND P3, PT, R2, R19, PT ;  /* 0x000000130200720c */ /* 0x000fe20003f64070 */
[----:B------:R-:W-:Y:S02]  /*19830*/  IMAD.MOV R7, RZ, RZ, -R7 ;  /* 0x000000ffff077224 */ /* 0x000fe400078e0a07 */
[----:B------:R-:W-:-:S04]  /*19840*/  IMAD.HI.U32 R20, R3, R14, RZ ;  /* 0x0000000e03147227 */ /* 0x000fc800078e00ff */
[----:B------:R-:W-:Y:S02]  /*19850*/  IMAD R13, R2, R7, R13 ;  /* 0x00000007020d7224 */ /* 0x000fe400078e020d */
[----:B------:R-:W-:Y:S02]  /*19860*/  IMAD.MOV R20, RZ, RZ, -R20 ;  /* 0x000000ffff147224 */ /* 0x000fe400078e0a14 */
[----:B------:R-:W-:Y:S01]  /*19870*/  @!P2 IMAD.IADD R16, R16, 0x1, -R2 ;  /* 0x000000011010a824 */ /* 0x000fe200078e0a02 */
[C---:B------:R-:W-:Y:S01]  /*19880*/  ISETP.GT.U32.AND P2, PT, R2.reuse, R13, PT ;  /* 0x0000000d0200720c */ /* 0x040fe20003f44070 */
[----:B------:R-:W-:Y:S01]  /*19890*/  @!P4 IMAD.MOV R10, RZ, RZ, -R10 ;  /* 0x000000ffff0ac224 */ /* 0x000fe200078e0a0a */
[C---:B------:R-:W-:Y:S01]  /*198a0*/  ISETP.GT.U32.AND P4, PT, R2.reuse, R6, PT ;  /* 0x000000060200720c */ /* 0x040fe20003f84070 */
[C---:B------:R-:W-:Y:S02]  /*198b0*/  IMAD R14, R2.reuse, R20, R14 ;  /* 0x00000014020e7224 */ /* 0x040fe400078e020e */
[----:B------:R-:W-:Y:S01]  /*198c0*/  VIADD R7, R29, 0x17 ;  /* 0x000000171d077836 */ /* 0x000fe20000000000 */
[----:B------:R0:W-:Y:S01]  /*198d0*/  STL [R1+0x78], R15 ;  /* 0x0000780f01007387 */ /* 0x0001e20000100800 */
[----:B------:R-:W-:Y:S01]  /*198e0*/  @!P3 IMAD.IADD R19, R19, 0x1, -R2 ;  /* 0x000000011313b824 */ /* 0x000fe200078e0a02 */
[----:B------:R-:W-:Y:S01]  /*198f0*/  ISETP.GT.U32.AND P3, PT, R2, R14, PT ;  /* 0x0000000e0200720c */ /* 0x000fe20003f64070 */
[----:B------:R-:W-:Y:S01]  /*19900*/  VIADD R9, R29, 0x15 ;  /* 0x000000151d097836 */ /* 0x000fe20000000000 */
[----:B0-----:R-:W-:-:S03]  /*19910*/  IABS R15, R7 ;  /* 0x00000007000f7213 */ /* 0x001fc60000000000 */
[----:B------:R-:W-:Y:S02]  /*19920*/  @!P2 IMAD.IADD R13, R13, 0x1, -R2 ;  /* 0x000000010d0da824 */ /* 0x000fe400078e0a02 */
[----:B------:R-:W-:Y:S01]  /*19930*/  IMAD.HI.U32 R11, R3, R15, RZ ;  /* 0x0000000f030b7227 */ /* 0x000fe200078e00ff */
[----:B------:R-:W-:-:S03]  /*19940*/  IABS R18, R9 ;  /* 0x0000000900127213 */ /* 0x000fc60000000000 */
[--C-:B------:R-:W-:Y:S02]  /*19950*/  @!P4 IMAD.IADD R6, R6, 0x1, -R2.reuse ;  /* 0x000000010606c824 */ /* 0x100fe400078e0a02 */
[----:B------:R-:W-:Y:S01]  /*19960*/  IMAD.MOV R11, RZ, RZ, -R11 ;  /* 0x000000ffff0b7224 */ /* 0x000fe200078e0a0b */
[----:B------:R-:W-:Y:S01]  /*19970*/  ISETP.GE.AND P0, PT, R8, RZ, PT ;  /* 0x000000ff0800720c */ /* 0x000fe20003f06270 */
[----:B------:R-:W-:Y:S01]  /*19980*/  VIADD R8, R29, 0x16 ;  /* 0x000000161d087836 */ /* 0x000fe20000000000 */
[----:B------:R-:W-:Y:S01]  /*19990*/  ISETP.GT.U32.AND P5, PT, R2, R16, PT ;  /* 0x000000100200720c */ /* 0x000fe20003fa4070 */
[----:B------:R-:W-:Y:S01]  /*199a0*/  @!P3 IMAD.IADD R14, R14, 0x1, -R2 ;  /* 0x000000010e0eb824 */ /* 0x000fe200078e0a02 */
[C---:B------:R-:W-:Y:S01]  /*199b0*/  ISETP.GT.U32.AND P2, PT, R2.reuse, R13, PT ;  /* 0x0000000d0200720c */ /* 0x040fe20003f44070 */
[C---:B------:R-:W-:Y:S01]  /*199c0*/  IMAD R15, R2.reuse, R11, R15 ;  /* 0x0000000b020f7224 */ /* 0x040fe200078e020f */
[----:B------:R-:W-:Y:S01]  /*199d0*/  ISETP.GT.U32.AND P3, PT, R2, R6, PT ;  /* 0x000000060200720c */ /* 0x000fe20003f64070 */
[----:B------:R-:W-:Y:S01]  /*199e0*/  IMAD.HI.U32 R11, R3, R18, RZ ;  /* 0x00000012030b7227 */ /* 0x000fe200078e00ff */
[----:B------:R-:W-:Y:S01]  /*199f0*/  IABS R17, R8 ;  /* 0x0000000800117213 */ /* 0x000fe20000000000 */
[----:B------:R-:W-:Y:S02]  /*19a00*/  STL [R1+0x3c], R21 ;  /* 0x00003c1501007387 */ /* 0x000fe40000100800 */
[----:B------:R-:W-:-:S02]  /*19a10*/  IMAD.MOV R11, RZ, RZ, -R11 ;  /* 0x000000ffff0b7224 */ /* 0x000fc400078e0a0b */
[----:B------:R0:W-:Y:S02]  /*19a20*/  STL [R1+0x34], R10 ;  /* 0x0000340a01007387 */ /* 0x0001e40000100800 */
[----:B------:R-:W-:Y:S02]  /*19a30*/  IMAD R18, R2, R11, R18 ;  /* 0x0000000b02127224 */ /* 0x000fe400078e0212 */
[--C-:B------:R-:W-:Y:S01]  /*19a40*/  @!P5 IMAD.IADD R16, R16, 0x1, -R2.reuse ;  /* 0x000000011010d824 */ /* 0x100fe200078e0a02 */
[----:B------:R-:W-:Y:S01]  /*19a50*/  ISETP.GE.AND P5, PT, R12, RZ, PT ;  /* 0x000000ff0c00720c */ /* 0x000fe20003fa6270 */
[----:B------:R-:W-:Y:S02]  /*19a60*/  @!P2 IMAD.IADD R13, R13, 0x1, -R2 ;  /* 0x000000010d0da824 */ /* 0x000fe400078e0a02 */
[----:B0-----:R-:W-:Y:S01]  /*19a70*/  IMAD.HI.U32 R10, R3, R17, RZ ;  /* 0x00000011030a7227 */ /* 0x001fe200078e00ff */
[----:B------:R-:W-:-:S03]  /*19a80*/  ISETP.GT.U32.AND P2, PT, R2, R15, PT ;  /* 0x0000000f0200720c */ /* 0x000fc60003f44070 */
[----:B------:R-:W-:Y:S02]  /*19a90*/  IMAD.MOV R12, RZ, RZ, -R10 ;  /* 0x000000ffff0c7224 */ /* 0x000fe400078e0a0a */
[----:B------:R-:W-:Y:S01]  /*19aa0*/  @!P3 IMAD.IADD R6, R6, 0x1, -R2 ;  /* 0x000000010606b824 */ /* 0x000fe200078e0a02 */
[C---:B------:R-:W-:Y:S01]  /*19ab0*/  ISETP.GT.U32.AND P3, PT, R2.reuse, R18, PT ;  /* 0x000000120200720c */ /* 0x040fe20003f64070 */
[----:B------:R-:W-:Y:S02]  /*19ac0*/  IMAD.MOV.U32 R21, RZ, RZ, R16 ;  /* 0x000000ffff157224 */ /* 0x000fe400078e0010 */
[----:B------:R-:W-:Y:S02]  /*19ad0*/  IMAD.MOV.U32 R16, RZ, RZ, R19 ;  /* 0x000000ffff107224 */ /* 0x000fe400078e0013 */
[----:B------:R-:W-:Y:S02]  /*19ae0*/  VIADD R10, R29, 0x14 ;  /* 0x000000141d0a7836 */ /* 0x000fe40000000000 */
[----:B------:R-:W-:-:S02]  /*19af0*/  IMAD R17, R2, R12, R17 ;  /* 0x0000000c02117224 */ /* 0x000fc400078e0211 */
[----:B------:R-:W-:Y:S02]  /*19b00*/  @!P6 IMAD.MOV R21, RZ, RZ, -R21 ;  /* 0x000000ffff15e224 */ /* 0x000fe400078e0a15 */
[----:B------:R-:W-:Y:S01]  /*19b10*/  @!P1 IMAD.MOV R16, RZ, RZ, -R16 ;  /* 0x000000ffff109224 */ /* 0x000fe200078e0a10 */
[----:B------:R-:W-:Y:S01]  /*19b20*/  IABS R11, R10 ;  /* 0x0000000a000b7213 */ /* 0x000fe20000000000 */
[----:B------:R-:W-:Y:S01]  /*19b30*/  @!P0 IMAD.MOV R13, RZ, RZ, -R13 ;  /* 0x000000ffff0d8224 */ /* 0x000fe200078e0a0d */
[C---:B------:R-:W-:Y:S02]  /*19b40*/  ISETP.GT.U32.AND P6, PT, R2.reuse, R14, PT ;  /* 0x0000000e0200720c */ /* 0x040fe40003fc4070 */
[----:B------:R-:W-:Y:S01]  /*19b50*/  ISETP.GT.U32.AND P1, PT, R2, R17, PT ;  /* 0x000000110200720c */ /* 0x000fe20003f24070 */
[----:B------:R-:W-:Y:S01]  /*19b60*/  STL [R1+0x2c], R21 ;  /* 0x00002c1501007387 */ /* 0x000fe20000100800 */
[----:B------:R-:W-:Y:S01]  /*19b70*/  ISETP.GE.AND P4, PT, R4, RZ, PT ;  /* 0x000000ff0400720c */ /* 0x000fe20003f86270 */
[----:B------:R-:W-:Y:S01]  /*19b80*/  @!P2 IMAD.IADD R15, R15, 0x1, -R2 ;  /* 0x000000010f0fa824 */ /* 0x000fe200078e0a02 */
[----:B------:R-:W-:Y:S01]  /*19b90*/  ISETP.GE.AND P0, PT, R7, RZ, PT ;  /* 0x000000ff0700720c */ /* 0x000fe20003f06270 */
[----:B------:R-:W-:Y:S01]  /*19ba0*/  STL [R1+0x28], R16 ;  /* 0x0000281001007387 */ /* 0x000fe20000100800 */
[----:B------:R-:W-:-:S03]  /*19bb0*/  IMAD.HI.U32 R7, R3, R11, RZ ;  /* 0x0000000b03077227 */ /* 0x000fc600078e00ff */
[----:B------:R0:W-:Y:S01]  /*19bc0*/  STL [R1+0x20], R13 ;  /* 0x0000200d01007387 */ /* 0x0001e20000100800 */
[----:B------:R-:W-:Y:S01]  /*19bd0*/  @!P3 IMAD.IADD R18, R18, 0x1, -R2 ;  /* 0x000000011212b824 */ /* 0x000fe200078e0a02 */
[----:B------:R-:W-:Y:S01]  /*19be0*/  ISETP.GT.U32.AND P2, PT, R2, R15, PT ;  /* 0x0000000f0200720c */ /* 0x000fe20003f44070 */
[----:B------:R-:W-:Y:S02]  /*19bf0*/  IMAD.MOV R7, RZ, RZ, -R7 ;  /* 0x000000ffff077224 */ /* 0x000fe400078e0a07 */
[----:B0-----:R-:W-:-:S04]  /*19c00*/  IMAD.MOV.U32 R13, RZ, RZ, R6 ;  /* 0x000000ffff0d7224 */ /* 0x001fc800078e0006 */
[----:B------:R-:W-:Y:S01]  /*19c10*/  @!P5 IMAD.MOV R13, RZ, RZ, -R13 ;  /* 0x000000ffff0dd224 */ /* 0x000fe200078e0a0d */
[----:B------:R-:W-:Y:S01]  /*19c20*/  ISETP.GT.U32.AND P5, PT, R2, R18, PT ;  /* 0x000000120200720c */ /* 0x000fe20003fa4070 */
[----:B------:R-:W-:Y:S02]  /*19c30*/  VIADD R4, R29, 0x13 ;  /* 0x000000131d047836 */ /* 0x000fe40000000000 */
[--C-:B------:R-:W-:Y:S02]  /*19c40*/  @!P6 IMAD.IADD R14, R14, 0x1, -R2.reuse ;  /* 0x000000010e0ee824 */ /* 0x100fe400078e0a02 */
[----:B------:R-:W-:Y:S02]  /*19c50*/  @!P1 IMAD.IADD R17, R17, 0x1, -R2 ;  /* 0x0000000111119824 */ /* 0x000fe400078e0a02 */
[C---:B------:R-:W-:Y:S02]  /*19c60*/  IMAD R19, R2.reuse, R7, R11 ;  /* 0x0000000702137224 */ /* 0x040fe400078e020b */
[----:B------:R-:W-:Y:S01]  /*19c70*/  VIADD R7, R29, 0x12 ;  /* 0x000000121d077836 */ /* 0x000fe20000000000 */
[----:B------:R-:W-:Y:S01]  /*19c80*/  IABS R12, R4 ;  /* 0x00000004000c7213 */ /* 0x000fe20000000000 */
[----:B------:R-:W-:Y:S01]  /*19c90*/  @!P4 IMAD.MOV R14, RZ, RZ, -R14 ;  /* 0x000000ffff0ec224 */ /* 0x000fe200078e0a0e */
[----:B------:R-:W-:-:S02]  /*19ca0*/  ISETP.GT.U32.AND P3, PT, R2, R17, PT ;  /* 0x000000110200720c */ /* 0x000fc40003f64070 */
[----:B------:R-:W-:Y:S02]  /*19cb0*/  ISETP.GT.U32.AND P4, PT, R2, R19, PT ;  /* 0x000000130200720c */ /* 0x000fe40003f84070 */
[----:B------:R-:W-:Y:S01]  /*19cc0*/  IABS R21, R7 ;  /* 0x0000000700157213 */ /* 0x000fe20000000000 */
[----:B------:R-:W-:Y:S01]  /*19cd0*/  @!P2 IMAD.IADD R15, R15, 0x1, -R2 ;  /* 0x000000010f0fa824 */ /* 0x000fe200078e0a02 */
[----:B------:R-:W-:Y:S01]  /*19ce0*/  ISETP.GE.AND P6, PT, R8, RZ, PT ;  /* 0x000000ff0800720c */ /* 0x000fe20003fc6270 */
[----:B------:R-:W-:Y:S01]  /*19cf0*/  IMAD.HI.U32 R8, R3, R12, RZ ;  /* 0x0000000c03087227 */ /* 0x000fe200078e00ff */
[----:B------:R-:W-:-:S03]  /*19d00*/  ISETP.GE.AND P2, PT, R9, RZ, PT ;  /* 0x000000ff0900720c */ /* 0x000fc60003f46270 */
[----:B------:R-:W-:Y:S01]  /*19d10*/  @!P5 IMAD.IADD R18, R18, 0x1, -R2 ;  /* 0x000000011212d824 */ /* 0x000fe200078e0a02 */
[----:B------:R-:W-:Y:S01]  /*19d20*/  ISETP.GE.AND P5, PT, R7, RZ, PT ;  /* 0x000000ff0700720c */ /* 0x000fe20003fa6270 */
[----:B------:R-:W-:-:S04]  /*19d30*/  IMAD.HI.U32 R7, R3, R21, RZ ;  /* 0x0000001503077227 */ /* 0x000fc800078e00ff */
[----:B------:R-:W-:Y:S02]  /*19d40*/  IMAD.MOV R8, RZ, RZ, -R8 ;  /* 0x000000ffff087224 */ /* 0x000fe400078e0a08 */
[----:B------:R-:W-:Y:S02]  /*19d50*/  VIADD R6, R29, 0x11 ;  /* 0x000000111d067836 */ /* 0x000fe40000000000 */
[----:B------:R-:W-:Y:S02]  /*19d60*/  IMAD.MOV R7, RZ, RZ, -R7 ;  /* 0x000000ffff077224 */ /* 0x000fe400078e0a07 */
[----:B------:R-:W-:Y:S01]  /*19d70*/  IMAD R20, R2, R8, R12 ;  /* 0x0000000802147224 */ /* 0x000fe200078e020c */
[----:B------:R-:W-:Y:S01]  /*19d80*/  IABS R22, R6 ;  /* 0x0000000600167213 */ /* 0x000fe20000000000 */
[--C-:B------:R-:W-:Y:S02]  /*19d90*/  @!P3 IMAD.IADD R17, R17, 0x1, -R2.reuse ;  /* 0x000000011111b824 */ /* 0x100fe400078e0a02 */
[----:B------:R-:W-:-:S02]  /*19da0*/  @!P4 IMAD.IADD R19, R19, 0x1, -R2 ;  /* 0x000000011313c824 */ /* 0x000fc400078e0a02 */
[C---:B------:R-:W-:Y:S01]  /*19db0*/  IMAD R21, R2.reuse, R7, R21 ;  /* 0x0000000702157224 */ /* 0x040fe200078e0215 */
[----:B------:R-:W-:Y:S01]  /*19dc0*/  ISETP.GT.U32.AND P3, PT, R2, R20, PT ;  /* 0x000000140200720c */ /* 0x000fe20003f64070 */
[----:B------:R-:W-:Y:S01]  /*19dd0*/  @!P0 IMAD.MOV R15, RZ, RZ, -R15 ;  /* 0x000000ffff0f8224 */ /* 0x000fe200078e0a0f */
[----:B------:R-:W-:Y:S01]  /*19de0*/  ISETP.GE.AND P0, PT, R4, RZ, PT ;  /* 0x000000ff0400720c */ /* 0x000fe20003f06270 */
[----:B------:R-:W-:Y:S01]  /*19df0*/  @!P6 IMAD.MOV R17, RZ, RZ, -R17 ;  /* 0x000000ffff11e224 */ /* 0x000fe200078e0a11 */
[----:B------:R-:W-:Y:S01]  /*19e00*/  ISETP.GE.AND P4, PT, R6, RZ, PT ;  /* 0x000000ff0600720c */ /* 0x000fe20003f86270 */
[----:B------:R-:W-:Y:S01]  /*19e10*/  VIADD R4, R29, 0x10 ;  /* 0x000000101d047836 */ /* 0x000fe20000000000 */
[----:B------:R-:W-:Y:S01]  /*19e20*/  ISETP.GT.U32.AND P6, PT, R2, R19, PT ;  /* 0x000000130200720c */ /* 0x000fe20003fc4070 */
[----:B------:R-:W-:-:S04]  /*19e30*/  IMAD.HI.U32 R6, R3, R22, RZ ;  /* 0x0000001603067227 */ /* 0x000fc800078e00ff */
[----:B------:R-:W-:Y:S01]  /*19e40*/  @!P2 IMAD.MOV R18, RZ, RZ, -R18 ;  /* 0x000000ffff12a224 */ /* 0x000fe200078e0a12 */
[----:B------:R-:W-:Y:S01]  /*19e50*/  ISETP.GT.U32.AND P2, PT, R2, R21, PT ;  /* 0x000000150200720c */ /* 0x000fe20003f44070 */
[----:B------:R-:W-:Y:S01]  /*19e60*/  IMAD.MOV R6, RZ, RZ, -R6 ;  /* 0x000000ffff067224 */ /* 0x000fe200078e0a06 */
[----:B------:R-:W-:Y:S02]  /*19e70*/  IABS R23, R4 ;  /* 0x0000000400177213 */ /* 0x000fe40000000000 */
[----:B------:R-:W-:Y:S01]  /*19e80*/  ISETP.GE.AND P1, PT, R10, RZ, PT ;  /* 0x000000ff0a00720c */ /* 0x000fe20003f26270 */
[----:B------:R-:W-:Y:S02]  /*19e90*/  IMAD R22, R2, R6, R22 ;  /* 0x0000000602167224 */ /* 0x000fe400078e0216 */
[----:B------:R-:W-:-:S04]  /*19ea0*/  IMAD.HI.U32 R6, R3, R23, RZ ;  /* 0x0000001703067227 */ /* 0x000fc800078e00ff */
[--C-:B------:R-:W-:Y:S02]  /*19eb0*/  @!P3 IMAD.IADD R20, R20, 0x1, -R2.reuse ;  /* 0x000000011414b824 */ /* 0x100fe400078e0a02 */
[----:B------:R-:W-:Y:S01]  /*19ec0*/  @!P6 IMAD.IADD R19, R19, 0x1, -R2 ;  /* 0x000000011313e824 */ /* 0x000fe200078e0a02 */
[C---:B------:R-:W-:Y:S01]  /*19ed0*/  ISETP.GT.U32.AND P6, PT, R2.reuse, R22, PT ;  /* 0x000000160200720c */ /* 0x040fe20003fc4070 */
[----:B------:R-:W-:Y:S02]  /*19ee0*/  VIADD R7, R29, 0xe ;  /* 0x0000000e1d077836 */ /* 0x000fe40000000000 */
[----:B------:R-:W-:Y:S02]  /*19ef0*/  IMAD.MOV R6, RZ, RZ, -R6 ;  /* 0x000000ffff067224 */ /* 0x000fe400078e0a06 */
[----:B------:R-:W-:Y:S01]  /*19f00*/  @!P2 IMAD.IADD R21, R21, 0x1, -R2 ;  /* 0x000000011515a824 */ /* 0x000fe200078e0a02 */
[C---:B------:R-:W-:Y:S01]  /*19f10*/  ISETP.GT.U32.AND P3, PT, R2.reuse, R20, PT ;  /* 0x000000140200720c */ /* 0x040fe20003f64070 */
[----:B------:R-:W-:Y:S01]  /*19f20*/  IMAD R23, R2, R6, R23 ;  /* 0x0000000602177224 */ /* 0x000fe200078e0217 */
[----:B------:R-:W-:-:S02]  /*19f30*/  IABS R10, R7 ;  /* 0x00000007000a7213 */ /* 0x000fc40000000000 */
[C---:B------:R-:W-:Y:S01]  /*19f40*/  ISETP.GT.U32.AND P2, PT, R2.reuse, R21, PT ;  /* 0x000000150200720c */ /* 0x040fe20003f44070 */
[----:B------:R-:W-:Y:S02]  /*19f50*/  VIADD R8, R29, 0xf ;  /* 0x0000000f1d087836 */ /* 0x000fe40000000000 */
[----:B------:R-:W-:Y:S01]  /*19f60*/  @!P1 IMAD.MOV R19, RZ, RZ, -R19 ;  /* 0x000000ffff139224 */ /* 0x000fe200078e0a13 */
[----:B------:R-:W-:Y:S01]  /*19f70*/  ISETP.GT.U32.AND P1, PT, R2, R23, PT ;  /* 0x000000170200720c */ /* 0x000fe20003f24070 */
[----:B------:R-:W-:Y:S01]  /*19f80*/  IMAD.HI.U32 R6, R3, R10, RZ ;  /* 0x0000000a03067227 */ /* 0x000fe200078e00ff */
[----:B------:R-:W-:-:S03]  /*19f90*/  IABS R16, R8 ;  /* 0x0000000800107213 */ /* 0x000fc60000000000 */
[----:B------:R-:W-:Y:S02]  /*19fa0*/  @!P6 IMAD.IADD R22, R22, 0x1, -R2 ;  /* 0x000000011616e824 */ /* 0x000fe400078e0a02 */
[----:B------:R-:W-:Y:S02]  /*19fb0*/  IMAD.MOV R6, RZ, RZ, -R6 ;  /* 0x000000ffff067224 */ /* 0x000fe400078e0a06 */
[----:B------:R-:W-:Y:S01]  /*19fc0*/  @!P3 IMAD.IADD R20, R20, 0x1, -R2 ;  /* 0x000000011414b824 */ /* 0x000fe200078e0a02 */
[----:B------:R-:W-:Y:S01]  /*19fd0*/  ISETP.GE.AND P3, PT, R4, RZ, PT ;  /* 0x000000ff0400720c */ /* 0x000fe20003f66270 */
[----:B------:R-:W-:Y:S01]  /*19fe0*/  VIADD R4, R29, 0xd ;  /* 0x0000000d1d047836 */ /* 0x000fe20000000000 */
[----:B------:R-:W-:Y:S01]  /*19ff0*/  ISETP.GT.U32.AND P6, PT, R2, R22, PT ;  /* 0x000000160200720c */ /* 0x000fe20003fc4070 */
[----:B------:R-:W-:-:S04]  /*1a000*/  IMAD.HI.U32 R9, R3, R16, RZ ;  /* 0x0000001003097227 */ /* 0x000fc800078e00ff */
[----:B------:R-:W-:Y:S02]  /*1a010*/  @!P2 IMAD.IADD R21, R21, 0x1, -R2 ;  /* 0x000000011515a824 */ /* 0x000fe400078e0a02 */
[----:B------:R-:W-:Y:S02]  /*1a020*/  IMAD R10, R2, R6, R10 ;  /* 0x00000006020a7224 */ /* 0x000fe400078e020a */
[----:B------:R-:W-:Y:S01]  /*1a030*/  @!P0 IMAD.MOV R20, RZ, RZ, -R20 ;  /* 0x000000ffff148224 */ /* 0x000fe200078e0a14 */
[----:B------:R-:W-:Y:S01]  /*1a040*/  ISETP.GE.AND P0, PT, R8, RZ, PT ;  /* 0x000000ff0800720c */ /* 0x000fe20003f06270 */
[----:B------:R-:W-:Y:S01]  /*1a050*/  IMAD.MOV R8, RZ, RZ, -R9 ;  /* 0x000000ffff087224 */ /* 0x000fe200078e0a09 */
[----:B------:R-:W-:Y:S01]  /*1a060*/  IABS R11, R4 ;  /* 0x00000004000b7213 */ /* 0x000fe20000000000 */
[----:B------:R-:W-:Y:S02]  /*1a070*/  @!P1 IMAD.IADD R23, R23, 0x1, -R2 ;  /* 0x0000000117179824 */ /* 0x000fe400078e0a02 */
[----:B------:R-:W-:Y:S01]  /*1a080*/  @!P5 IMAD.MOV R21, RZ, RZ, -R21 ;  /* 0x000000ffff15d224 */ /* 0x000fe200078e0a15 */
[C---:B------:R-:W-:Y:S01]  /*1a090*/  ISETP.GT.U32.AND P5, PT, R2.reuse, R10, PT ;  /* 0x0000000a0200720c */ /* 0x040fe20003fa4070 */
[C---:B------:R-:W-:Y:S01]  /*1a0a0*/  IMAD R16, R2.reuse, R8, R16 ;  /* 0x0000000802107224 */ /* 0x040fe200078e0210 */
[----:B------:R-:W-:Y:S01]  /*1a0b0*/  ISETP.GT.U32.AND P1, PT, R2, R23, PT ;  /* 0x000000170200720c */ /* 0x000fe20003f24070 */
[----:B------:R-:W-:-:S04]  /*1a0c0*/  IMAD.HI.U32 R6, R3, R11, RZ ;  /* 0x0000000b03067227 */ /* 0x000fc800078e00ff */
[----:B------:R-:W-:Y:S01]  /*1a0d0*/  @!P6 IMAD.IADD R22, R22, 0x1, -R2 ;  /* 0x000000011616e824 */ /* 0x000fe200078e0a02 */
[C---:B------:R-:W-:Y:S01]  /*1a0e0*/  ISETP.GT.U32.AND P6, PT, R2.reuse, R16, PT ;  /* 0x000000100200720c */ /* 0x040fe20003fc4070 */
[----:B------:R-:W-:Y:S01]  /*1a0f0*/  IMAD.MOV R6, RZ, RZ, -R6 ;  /* 0x000000ffff067224 */ /* 0x000fe200078e0a06 */
[----:B------:R-:W-:Y:S01]  /*1a100*/  ISETP.GE.AND P2, PT, R7, RZ, PT ;  /* 0x000000ff0700720c */ /* 0x000fe20003f46270 */
[----:B------:R-:W-:Y:S02]  /*1a110*/  VIADD R7, R29, 0xb ;  /* 0x0000000b1d077836 */ /* 0x000fe40000000000 */
[----:B------:R-:W-:Y:S02]  /*1a120*/  IMAD R11, R2, R6, R11 ;  /* 0x00000006020b7224 */ /* 0x000fe400078e020b */
[--C-:B------:R-:W-:Y:S01]  /*1a130*/  @!P5 IMAD.IADD R10, R10, 0x1, -R2.reuse ;  /* 0x000000010a0ad824 */ /* 0x100fe200078e0a02 */
[----:B------:R0:W-:Y:S01]  /*1a140*/  STL [R1+0x1c], R13 ;  /* 0x00001c0d01007387 */ /* 0x0001e20000100800 */
[----:B------:R-:W-:Y:S01]  /*1a150*/  @!P1 IMAD.IADD R23, R23, 0x1, -R2 ;  /* 0x0000000117179824 */ /* 0x000fe200078e0a02 */
[----:B------:R-:W-:-:S02]  /*1a160*/  ISETP.GT.U32.AND P1, PT, R2, R11, PT ;  /* 0x0000000b0200720c */ /* 0x000fc40003f24070 */
[----:B------:R-:W-:Y:S01]  /*1a170*/  ISETP.GT.U32.AND P5, PT, R2, R10, PT ;  /* 0x0000000a0200720c */ /* 0x000fe20003fa4070 */
[----:B------:R-:W-:Y:S01]  /*1a180*/  @!P6 IMAD.IADD R16, R16, 0x1, -R2 ;  /* 0x000000011010e824 */ /* 0x000fe200078e0a02 */
[----:B0-----:R-:W-:Y:S01]  /*1a190*/  IABS R13, R7 ;  /* 0x00000007000d7213 */ /* 0x001fe20000000000 */
[----:B------:R-:W-:-:S03]  /*1a1a0*/  VIADD R9, R29, 0xc ;  /* 0x0000000c1d097836 */ /* 0x000fc60000000000 */
[----:B------:R-:W-:Y:S01]  /*1a1b0*/  ISETP.GT.U32.AND P6, PT, R2, R16, PT ;  /* 0x000000100200720c */ /* 0x000fe20003fc4070 */
[----:B------:R-:W-:-:S04]  /*1a1c0*/  IMAD.HI.U32 R6, R3, R13, RZ ;  /* 0x0000000d03067227 */ /* 0x000fc800078e00ff */
[----:B------:R-:W-:Y:S01]  /*1a1d0*/  IMAD.MOV R6, RZ, RZ, -R6 ;  /* 0x000000ffff067224 */ /* 0x000fe200078e0a06 */
[----:B------:R-:W-:Y:S01]  /*1a1e0*/  IABS R12, R9 ;  /* 0x00000009000c7213 */ /* 0x000fe20000000000 */
[--C-:B------:R-:W-:Y:S02]  /*1a1f0*/  @!P1 IMAD.IADD R11, R11, 0x1, -R2.reuse ;  /* 0x000000010b0b9824 */ /* 0x100fe400078e0a02 */
[----:B------:R-:W-:Y:S02]  /*1a200*/  IMAD R13, R2, R6, R13 ;  /* 0x00000006020d7224 */ /* 0x000fe400078e020d */
[----:B------:R-:W-:Y:S01]  /*1a210*/  @!P5 IMAD.IADD R10, R10, 0x1, -R2 ;  /* 0x000000010a0ad824 */ /* 0x000fe200078e0a02 */
[C---:B------:R-:W-:Y:S01]  /*1a220*/  ISETP.GT.U32.AND P1, PT, R2.reuse, R11, PT ;  /* 0x0000000b0200720c */ /* 0x040fe20003f24070 */
[----:B------:R-:W-:Y:S02]  /*1a230*/  @!P4 IMAD.MOV R22, RZ, RZ, -R22 ;  /* 0x000000ffff16c224 */ /* 0x000fe400078e0a16 */
[----:B------:R-:W-:Y:S01]  /*1a240*/  @!P2 IMAD.MOV R10, RZ, RZ, -R10 ;  /* 0x000000ffff0aa224 */ /* 0x000fe200078e0a0a */
[----:B------:R-:W-:Y:S01]  /*1a250*/  ISETP.GT.U32.AND P2, PT, R2, R13, PT ;  /* 0x0000000d0200720c */ /* 0x000fe20003f44070 */
[----:B------:R-:W-:Y:S01]  /*1a260*/  IMAD.HI.U32 R8, R3, R12, RZ ;  /* 0x0000000c03087227 */ /* 0x000fe200078e00ff */
[----:B------:R-:W-:-:S03]  /*1a270*/  ISETP.GE.AND P4, PT, R4, RZ, PT ;  /* 0x000000ff0400720c */ /* 0x000fc60003f86270 */
[----:B------:R-:W-:Y:S02]  /*1a280*/  VIADD R4, R29, 0xa ;  /* 0x0000000a1d047836 */ /* 0x000fe40000000000 */
[----:B------:R-:W-:Y:S02]  /*1a290*/  @!P6 IMAD.IADD R16, R16, 0x1, -R2 ;  /* 0x000000011010e824 */ /* 0x000fe400078e0a02 */
[----:B------:R-:W-:Y:S02]  /*1a2a0*/  IMAD.MOV R8, RZ, RZ, -R8 ;  /* 0x000000ffff087224 */ /* 0x000fe400078e0a08 */
[----:B------:R-:W-:Y:S01]  /*1a2b0*/  @!P3 IMAD.MOV R23, RZ, RZ, -R23 ;  /* 0x000000ffff17b224 */ /* 0x000fe200078e0a17 */
[----:B------:R-:W-:Y:S01]  /*1a2c0*/  ISETP.GE.AND P3, PT, R9, RZ, PT ;  /* 0x000000ff0900720c */ /* 0x000fe20003f66270 */
[----:B------:R-:W-:Y:S01]  /*1a2d0*/  @!P0 IMAD.MOV R16, RZ, RZ, -R16 ;  /* 0x000000ffff108224 */ /* 0x000fe200078e0a10 */
[----:B------:R-:W-:Y:S01]  /*1a2e0*/  IABS R9, R4 ;  /* 0x0000000400097213 */ /* 0x000fe20000000000 */
[----:B------:R-:W-:Y:S01]  /*1a2f0*/  IMAD R12, R2, R8, R12 ;  /* 0x00000008020c7224 */ /* 0x000fe200078e020c */
[----:B------:R-:W-:Y:S01]  /*1a300*/  ISETP.GE.AND P0, PT, R4, RZ, PT ;  /* 0x000000ff0400720c */ /* 0x000fe20003f06270 */
[----:B------:R-:W-:-:S02]  /*1a310*/  VIADD R4, R29, 0x9 ;  /* 0x000000091d047836 */ /* 0x000fc40000000000 */
[--C-:B------:R-:W-:Y:S01]  /*1a320*/  @!P1 IMAD.IADD R11, R11, 0x1, -R2.reuse ;  /* 0x000000010b0b9824 */ /* 0x100fe200078e0a02 */
[----:B------:R-:W-:Y:S01]  /*1a330*/  ISETP.GT.U32.AND P5, PT, R2, R12, PT ;  /* 0x0000000c0200720c */ /* 0x000fe20003fa4070 */
[----:B------:R-:W-:Y:S01]  /*1a340*/  @!P2 IMAD.IADD R13, R13, 0x1, -R2 ;  /* 0x000000010d0da824 */ /* 0x000fe200078e0a02 */
[----:B------:R-:W-:Y:S01]  /*1a350*/  IABS R8, R4 ;  /* 0x0000000400087213 */ /* 0x000fe20000000000 */
[----:B------:R-:W-:-:S03]  /*1a360*/  @!P4 IMAD.MOV R11, RZ, RZ, -R11 ;  /* 0x000000ffff0bc224 */ /* 0x000fc600078e0a0b */
[----:B------:R-:W-:Y:S01]  /*1a370*/  ISETP.GT.U32.AND P4, PT, R2, R13, PT ;  /* 0x0000000d0200720c */ /* 0x000fe20003f84070 */
[----:B------:R-:W-:-:S04]  /*1a380*/  IMAD.HI.U32 R24, R3, R8, RZ ;  /* 0x0000000803187227 */ /* 0x000fc800078e00ff */
[----:B------:R-:W-:Y:S02]  /*1a390*/  IMAD.MOV R24, RZ, RZ, -R24 ;  /* 0x000000ffff187224 */ /* 0x000fe400078e0a18 */
[----:B------:R-:W-:Y:S02]  /*1a3a0*/  @!P5 IMAD.IADD R12, R12, 0x1, -R2 ;  /* 0x000000010c0cd824 */ /* 0x000fe400078e0a02 */
[C---:B------:R-:W-:Y:S02]  /*1a3b0*/  IMAD R8, R2.reuse, R24, R8 ;  /* 0x0000001802087224 */ /* 0x040fe400078e0208 */
[----:B------:R-:W-:Y:S01]  /*1a3c0*/  IMAD.HI.U32 R6, R3, R9, RZ ;  /* 0x0000000903067227 */ /* 0x000fe200078e00ff */
[----:B------:R-:W-:-:S03]  /*1a3d0*/  ISETP.GT.U32.AND P5, PT, R2, R12, PT ;  /* 0x0000000c0200720c */ /* 0x000fc60003fa4070 */
[----:B------:R-:W-:Y:S01]  /*1a3e0*/  @!P4 IMAD.IADD R13, R13, 0x1, -R2 ;  /* 0x000000010d0dc824 */ /* 0x000fe200078e0a02 */
[C---:B------:R-:W-:Y:S01]  /*1a3f0*/  ISETP.GT.U32.AND P4, PT, R2.reuse, R8, PT ;  /* 0x000000080200720c */ /* 0x040fe20003f84070 */
[----:B------:R-:W-:Y:S02]  /*1a400*/  IMAD.MOV R6, RZ, RZ, -R6 ;  /* 0x000000ffff067224 */ /* 0x000fe400078e0a06 */
[----:B------:R-:W-:Y:S02]  /*1a410*/  VIADD R28, R29, 0x7 ;  /* 0x000000071d1c7836 */ /* 0x000fe40000000000 */
[----:B------:R-:W-:-:S03]  /*1a420*/  IMAD R9, R2, R6, R9 ;  /* 0x0000000602097224 */ /* 0x000fc600078e0209 */
[----:B------:R-:W-:Y:S01]  /*1a430*/  IABS R6, R28 ;  /* 0x0000001c00067213 */ /* 0x000fe20000000000 */
[----:B------:R-:W-:Y:S01]  /*1a440*/  @!P5 IMAD.IADD R12, R12, 0x1, -R2 ;  /* 0x000000010c0cd824 */ /* 0x000fe200078e0a02 */
[----:B------:R-:W-:-:S03]  /*1a450*/  ISETP.GT.U32.AND P5, PT, R2, R9, PT ;  /* 0x000000090200720c */ /* 0x000fc60003fa4070 */
[----:B------:R-:W-:Y:S02]  /*1a460*/  @!P4 IMAD.IADD R8, R8, 0x1, -R2 ;  /* 0x000000010808c824 */ /* 0x000fe400078e0a02 */
[----:B------:R-:W-:-:S03]  /*1a470*/  IMAD.HI.U32 R25, R3, R6, RZ ;  /* 0x0000000603197227 */ /* 0x000fc600078e00ff */
[----:B------:R-:W-:Y:S01]  /*1a480*/  ISETP.GT.U32.AND P4, PT, R2, R8, PT ;  /* 0x000000080200720c */ /* 0x000fe20003f84070 */
[----:B------:R-:W-:-:S04]  /*1a490*/  IMAD.MOV R25, RZ, RZ, -R25 ;  /* 0x000000ffff197224 */ /* 0x000fc800078e0a19 */
[----:B------:R-:W-:Y:S02]  /*1a4a0*/  @!P5 IMAD.IADD R9, R9, 0x1, -R2 ;  /* 0x000000010909d824 */ /* 0x000fe400078e0a02 */
[C---:B------:R-:W-:Y:S02]  /*1a4b0*/  IMAD R6, R2.reuse, R25, R6 ;  /* 0x0000001902067224 */ /* 0x040fe400078e0206 */
[----:B------:R-:W-:Y:S01]  /*1a4c0*/  VIADD R26, R29, 0x8 ;  /* 0x000000081d1a7836 */ /* 0x000fe20000000000 */
[----:B------:R-:W-:-:S03]  /*1a4d0*/  ISETP.GT.U32.AND P5, PT, R2, R9, PT ;  /* 0x000000090200720c */ /* 0x000fc60003fa4070 */
[----:B------:R-:W-:Y:S01]  /*1a4e0*/  @!P4 IMAD.IADD R8, R8, 0x1, -R2 ;  /* 0x000000010808c824 */ /* 0x000fe200078e0a02 */
[----:B------:R-:W-:Y:S02]  /*1a4f0*/  ISETP.GT.U32.AND P4, PT, R2, R6, PT ;  /* 0x000000060200720c */ /* 0x000fe40003f84070 */
[----:B------:R-:W-:Y:S02]  /*1a500*/  ISETP.GE.AND P6, PT, R7, RZ, PT ;  /* 0x000000ff0700720c */ /* 0x000fe40003fc6270 */
[----:B------:R-:W-:Y:S01]  /*1a510*/  ISETP.GE.AND P2, PT, R26, RZ, PT ;  /* 0x000000ff1a00720c */ /* 0x000fe20003f46270 */
[----:B------:R-:W-:Y:S01]  /*1a520*/  STL [R1+0x1b00], R14 ;  /* 0x001b000e01007387 */ /* 0x000fe20000100800 */
[----:B------:R-:W-:-:S03]  /*1a530*/  IABS R26, R26 ;  /* 0x0000001a001a7213 */ /* 0x000fc60000000000 */
[----:B------:R-:W-:Y:S02]  /*1a540*/  STL [R1+0x1b04], R15 ;  /* 0x001b040f01007387 */ /* 0x000fe40000100800 */
[----:B------:R-:W-:Y:S02]  /*1a550*/  IMAD.HI.U32 R27, R3, R26, RZ ;  /* 0x0000001a031b7227 */ /* 0x000fe400078e00ff */
[----:B------:R-:W-:Y:S04]  /*1a560*/  STL [R1+0x1b08], R17 ;  /* 0x001b081101007387 */ /* 0x000fe80000100800 */
[----:B------:R0:W-:Y:S01]  /*1a570*/  STL [R1+0x1b0c], R18 ;  /* 0x001b0c1201007387 */ /* 0x0001e20000100800 */
[----:B------:R-:W-:-:S03]  /*1a580*/  VIADD R7, R29, 0x6 ;  /* 0x000000061d077836 */ /* 0x000fc60000000000 */
[----:B------:R-:W-:Y:S01]  /*1a590*/  STL [R1+0x1b10], R19 ;  /* 0x001b101301007387 */ /* 0x000fe20000100800 */
[----:B------:R-:W-:Y:S02]  /*1a5a0*/  IMAD.MOV R27, RZ, RZ, -R27 ;  /* 0x000000ffff1b7224 */ /* 0x000fe400078e0a1b */
[C---:B0-----:R-:W-:Y:S01]  /*1a5b0*/  VIADD R18, R29.reuse, 0x4 ;  /* 0x000000041d127836 */ /* 0x041fe20000000000 */
[----:B------:R-:W-:Y:S01]  /*1a5c0*/  STL [R1+0x1b14], R20 ;  /* 0x001b141401007387 */ /* 0x000fe20000100800 */
[----:B------:R-:W-:Y:S02]  /*1a5d0*/  VIADD R15, R29, 0x3 ;  /* 0x000000031d0f7836 */ /* 0x000fe40000000000 */
[--C-:B------:R-:W-:Y:S01]  /*1a5e0*/  @!P5 IMAD.IADD R9, R9, 0x1, -R2.reuse ;  /* 0x000000010909d824 */ /* 0x100fe200078e0a02 */
[----:B------:R-:W-:Y:S01]  /*1a5f0*/  STL [R1+0x1b18], R21 ;  /* 0x001b181501007387 */ /* 0x000fe20000100800 */
[----:B------:R-:W-:Y:S01]  /*1a600*/  @!P4 IMAD.IADD R6, R6, 0x1, -R2 ;  /* 0x000000010606c824 */ /* 0x000fe200078e0a02 */
[----:B------:R-:W-:Y:S01]  /*1a610*/  IABS R25, R18 ;  /* 0x0000001200197213 */ /* 0x000fe20000000000 */
[----:B------:R-:W-:Y:S01]  /*1a620*/  @!P6 IMAD.MOV R13, RZ, RZ, -R13 ;  /* 0x000000ffff0de224 */ /* 0x000fe200078e0a0d */
[----:B------:R-:W-:Y:S01]  /*1a630*/  STL [R1+0x1b1c], R22 ;  /* 0x001b1c1601007387 */ /* 0x000fe20000100800 */
[----:B------:R-:W-:Y:S01]  /*1a640*/  ISETP.GE.AND P1, PT, R4, RZ, PT ;  /* 0x000000ff0400720c */ /* 0x000fe20003f26270 */
[----:B------:R-:W-:Y:S01]  /*1a650*/  @!P0 IMAD.MOV R9, RZ, RZ, -R9 ;  /* 0x000000ffff098224 */ /* 0x000fe200078e0a09 */
[----:B------:R-:W-:Y:S01]  /*1a660*/  IABS R4, R7 ;  /* 0x0000000700047213 */ /* 0x000fe20000000000 */
[----:B------:R-:W-:Y:S01]  /*1a670*/  STL [R1+0x1b20], R23 ;  /* 0x001b201701007387 */ /* 0x000fe20000100800 */
[----:B------:R-:W-:Y:S01]  /*1a680*/  ISETP.GE.AND P6, PT, R7, RZ, PT ;  /* 0x000000ff0700720c */ /* 0x000fe20003fc6270 */
[----:B------:R-:W-:-:S02]  /*1a690*/  IMAD R7, R2, R27, R26 ;  /* 0x0000001b02077224 */ /* 0x000fc400078e021a */
[----:B------:R-:W-:Y:S01]  /*1a6a0*/  STL [R1+0x1b24], R16 ;  /* 0x001b241001007387 */ /* 0x000fe20000100800 */
[----:B------:R-:W-:Y:S02]  /*1a6b0*/  IABS R26, R15 ;  /* 0x0000000f001a7213 */ /* 0x000fe40000000000 */
[C---:B------:R-:W-:Y:S01]  /*1a6c0*/  ISETP.GT.U32.AND P0, PT, R2.reuse, R6, PT ;  /* 0x000000060200720c */ /* 0x040fe20003f04070 */
[----:B------:R0:W-:Y:S04]  /*1a6d0*/  STL [R1+0x1b28], R10 ;  /* 0x001b280a01007387 */ /* 0x0001e80000100800 */
[----:B------:R1:W-:Y:S01]  /*1a6e0*/  STL [R1+0x1b2c], R11 ;  /* 0x001b2c0b01007387 */ /* 0x0003e20000100800 */
[----:B------:R-:W-:Y:S01]  /*1a6f0*/  ISETP.GT.U32.AND P5, PT, R2, R7, PT ;  /* 0x000000070200720c */ /* 0x000fe20003fa4070 */
[----:B------:R-:W2:Y:S01]  /*1a700*/  S2R R17, SR_TID.X ;  /* 0x0000000000117919 */ /* 0x000ea20000002100 */
[----:B0-----:R-:W-:-:S04]  /*1a710*/  IMAD.HI.U32 R10, R3, R26, RZ ;  /* 0x0000001a030a7227 */ /* 0x001fc800078e00ff */
[----:B-1----:R-:W-:-:S04]  /*1a720*/  IMAD.HI.U32 R11, R3, R25, RZ ;  /* 0x00000019030b7227 */ /* 0x002fc800078e00ff */
[----:B------:R-:W-:Y:S02]  /*1a730*/  IMAD.MOV R11, RZ, RZ, -R11 ;  /* 0x000000ffff0b7224 */ /* 0x000fe400078e0a0b */
[----:B------:R-:W-:-:S04]  /*1a740*/  IMAD.HI.U32 R24, R3, R4, RZ ;  /* 0x0000000403187227 */ /* 0x000fc800078e00ff */
[----:B------:R-:W-:Y:S02]  /*1a750*/  IMAD.MOV R10, RZ, RZ, -R10 ;  /* 0x000000ffff0a7224 */ /* 0x000fe400078e0a0a */
[C---:B------:R-:W-:Y:S02]  /*1a760*/  IMAD R25, R2.reuse, R11, R25 ;  /* 0x0000000b02197224 */ /* 0x040fe400078e0219 */
[----:B------:R-:W-:Y:S02]  /*1a770*/  IMAD.MOV R24, RZ, RZ, -R24 ;  /* 0x000000ffff187224 */ /* 0x000fe400078e0a18 */
[C---:B------:R-:W-:Y:S02]  /*1a780*/  VIADD R19, R29.reuse, 0x5 ;  /* 0x000000051d137836 */ /* 0x040fe40000000000 */
[----:B------:R-:W-:Y:S02]  /*1a790*/  IMAD R26, R2, R10, R26 ;  /* 0x0000000a021a7224 */ /* 0x000fe400078e021a */
[----:B------:R-:W-:Y:S01]  /*1a7a0*/  @!P0 IMAD.IADD R6, R6, 0x1, -R2 ;  /* 0x0000000106068824 */ /* 0x000fe200078e0a02 */
[----:B------:R-:W-:Y:S01]  /*1a7b0*/  ISETP.GT.U32.AND P0, PT, R2, R25, PT ;  /* 0x000000190200720c */ /* 0x000fe20003f04070 */
[----:B------:R-:W-:-:S02]  /*1a7c0*/  VIADD R14, R29, 0x2 ;  /* 0x000000021d0e7836 */ /* 0x000fc40000000000 */
[C---:B------:R-:W-:Y:S02]  /*1a7d0*/  IMAD R4, R2.reuse, R24, R4 ;  /* 0x0000001802047224 */ /* 0x040fe400078e0204 */
[----:B------:R-:W-:Y:S01]  /*1a7e0*/  VIADD R29, R29, 0x1 ;  /* 0x000000011d1d7836 */ /* 0x000fe20000000000 */
[----:B------:R-:W-:Y:S01]  /*1a7f0*/  IABS R24, R19 ;  /* 0x0000001300187213 */ /* 0x000fe20000000000 */
[----:B------:R-:W-:Y:S01]  /*1a800*/  @!P1 IMAD.MOV R8, RZ, RZ, -R8 ;  /* 0x000000ffff089224 */ /* 0x000fe200078e0a08 */
[----:B------:R-:W-:Y:S01]  /*1a810*/  ISETP.GT.U32.AND P1, PT, R2, R26, PT ;  /* 0x0000001a0200720c */ /* 0x000fe20003f24070 */
[----:B------:R-:W-:Y:S01]  /*1a820*/  @!P3 IMAD.MOV R12, RZ, RZ, -R12 ;  /* 0x000000ffff0cb224 */ /* 0x000fe200078e0a0c */
[----:B------:R-:W-:Y:S01]  /*1a830*/  ISETP.GE.AND P3, PT, R28, RZ, PT ;  /* 0x000000ff1c00720c */ /* 0x000fe20003f66270 */
[----:B------:R-:W-:Y:S01]  /*1a840*/  @!P5 IMAD.IADD R7, R7, 0x1, -R2 ;  /* 0x000000010707d824 */ /* 0x000fe200078e0a02 */
[----:B------:R-:W-:Y:S02]  /*1a850*/  IABS R27, R14 ;  /* 0x0000000e001b7213 */ /* 0x000fe40000000000 */
[----:B------:R-:W-:-:S02]  /*1a860*/  IABS R28, R29 ;  /* 0x0000001d001c7213 */ /* 0x000fc40000000000 */
[C---:B------:R-:W-:Y:S01]  /*1a870*/  ISETP.GT.U32.AND P5, PT, R2.reuse, R4, PT ;  /* 0x000000040200720c */ /* 0x040fe20003fa4070 */
[----:B------:R-:W-:Y:S01]  /*1a880*/  IMAD.HI.U32 R16, R3, R24, RZ ;  /* 0x0000001803107227 */ /* 0x000fe200078e00ff */
[----:B------:R0:W-:Y:S01]  /*1a890*/  STL [R1+0x1b30], R12 ;  /* 0x001b300c01007387 */ /* 0x0001e20000100800 */
[----:B------:R-:W-:-:S03]  /*1a8a0*/  ISETP.GT.U32.AND P4, PT, R2, R7, PT ;  /* 0x000000070200720c */ /* 0x000fc60003f84070 */
[----:B------:R1:W-:Y:S01]  /*1a8b0*/  STL [R1+0x1b34], R13 ;  /* 0x001b340d01007387 */ /* 0x0003e20000100800 */
[----:B------:R-:W-:Y:S02]  /*1a8c0*/  @!P0 IMAD.IADD R25, R25, 0x1, -R2 ;  /* 0x0000000119198824 */ /* 0x000fe400078e0a02 */
[----:B0-----:R-:W-:-:S04]  /*1a8d0*/  IMAD.HI.U32 R12, R3, R28, RZ ;  /* 0x0000001c030c7227 */ /* 0x001fc800078e00ff */
[----:B-1----:R-:W-:-:S04]  /*1a8e0*/  IMAD.HI.U32 R13, R3, R27, RZ ;  /* 0x0000001b030d7227 */ /* 0x002fc800078e00ff */
[----:B------:R-:W-:Y:S02]  /*1a8f0*/  IMAD.MOV R3, RZ, RZ, -R16 ;  /* 0x000000ffff037224 */ /* 0x000fe400078e0a10 */
[----:B------:R-:W-:Y:S02]  /*1a900*/  @!P1 IMAD.IADD R26, R26, 0x1, -R2 ;  /* 0x000000011a1a9824 */ /* 0x000fe400078e0a02 */
[C---:B------:R-:W-:Y:S01]  /*1a910*/  IMAD R24, R2.reuse, R3, R24 ;  /* 0x0000000302187224 */ /* 0x040fe200078e0218 */
[----:B------:R-:W-:Y:S01]  /*1a920*/  ISETP.GT.U32.AND P1, PT, R2, R25, PT ;  /* 0x000000190200720c */ /* 0x000fe20003f24070 */
[----:B------:R-:W-:Y:S02]  /*1a930*/  IMAD.MOV R3, RZ, RZ, -R13 ;  /* 0x000000ffff037224 */ /* 0x000fe400078e0a0d */
[----:B------:R-:W-:Y:S01]  /*1a940*/  @!P5 IMAD.IADD R4, R4, 0x1, -R2 ;  /* 0x000000010404d824 */ /* 0x000fe200078e0a02 */
[----:B--2---:R-:W-:Y:S01]  /*1a950*/  SHF.R.U32.HI R17, RZ, 0x4, R17 ;  /* 0x00000004ff117819 */ /* 0x004fe20000011611 */
[----:B------:R-:W-:-:S02]  /*1a960*/  IMAD R27, R2, R3, R27 ;  /* 0x00000003021b7224 */ /* 0x000fc400078e021b */
[----:B------:R-:W-:Y:S01]  /*1a970*/  @!P4 IMAD.IADD R7, R7, 0x1, -R2 ;  /* 0x000000010707c824 */ /* 0x000fe200078e0a02 */
[C---:B------:R-:W-:Y:S01]  /*1a980*/  ISETP.GT.U32.AND P5, PT, R2.reuse, R4, PT ;  /* 0x000000040200720c */ /* 0x040fe20003fa4070 */
[----:B------:R-:W-:Y:S01]  /*1a990*/  @!P3 IMAD.MOV R6, RZ, RZ, -R6 ;  /* 0x000000ffff06b224 */ /* 0x000fe200078e0a06 */
[----:B------:R-:W-:Y:S02]  /*1a9a0*/  SGXT.U32 R17, R17, 0x3 ;  /* 0x000000031111781a */ /* 0x000fe40000000000 */
[C---:B------:R-:W-:Y:S01]  /*1a9b0*/  ISETP.GT.U32.AND P3, PT, R2.reuse, R27, PT ;  /* 0x0000001b0200720c */ /* 0x040fe20003f64070 */
[----:B------:R0:W-:Y:S01]  /*1a9c0*/  STL [R1+0x1b38], R9 ;  /* 0x001b380901007387 */ /* 0x0001e20000100800 */
[----:B------:R-:W-:Y:S01]  /*1a9d0*/  @!P2 IMAD.MOV R7, RZ, RZ, -R7 ;  /* 0x000000ffff07a224 */ /* 0x000fe200078e0a07 */
[----:B------:R-:W-:Y:S01]  /*1a9e0*/  LOP3.LUT R17, R17, 0x70, RZ, 0xfc, !PT ;  /* 0x0000007011117812 */ /* 0x000fe200078efcff */
[----:B------:R-:W-:Y:S01]  /*1a9f0*/  @!P1 IMAD.IADD R25, R25, 0x1, -R2 ;  /* 0x0000000119199824 */ /* 0x000fe200078e0a02 */
[----:B------:R-:W-:Y:S01]  /*1aa00*/  ISETP.GT.U32.AND P4, PT, R2, R24, PT ;  /* 0x000000180200720c */ /* 0x000fe20003f84070 */
[----:B------:R-:W-:Y:S01]  /*1aa10*/  STL [R1+0x1b3c], R8 ;  /* 0x001b3c0801007387 */ /* 0x000fe20000100800 */
[----:B------:R-:W-:Y:S01]  /*1aa20*/  ISETP.GE.AND P1, PT, R14, RZ, PT ;  /* 0x000000ff0e00720c */ /* 0x000fe20003f26270 */
[----:B0-----:R-:W-:-:S02]  /*1aa30*/  IMAD.MOV R9, RZ, RZ, -R12 ;  /* 0x000000ffff097224 */ /* 0x001fc400078e0a0c */
[----:B------:R-:W-:Y:S01]  /*1aa40*/  STL [R1+0x1b40], R7 ;  /* 0x001b400701007387 */ /* 0x000fe20000100800 */
[----:B------:R-:W-:Y:S02]  /*1aa50*/  IMAD R3, R17, UR11, RZ ;  /* 0x0000000b11037c24 */ /* 0x000fe4000f8e02ff */
[----:B------:R-:W-:Y:S01]  /*1aa60*/  IMAD R28, R2, R9, R28 ;  /* 0x00000009021c7224 */ /* 0x000fe200078e021c */
[----:B------:R-:W0:Y:S01]  /*1aa70*/  S2R R14, SR_TID.X ;  /* 0x00000000000e7919 */ /* 0x000e220000002100 */
[--C-:B------:R-:W-:Y:S01]  /*1aa80*/  @!P5 IMAD.IADD R4, R4, 0x1, -R2.reuse ;  /* 0x000000010404d824 */ /* 0x100fe200078e0a02 */
[----:B------:R1:W-:Y:S02]  /*1aa90*/  STL [R1+0x1b44], R6 ;  /* 0x001b440601007387 */ /* 0x0003e40000100800 */
[----:B------:R-:W-:Y:S01]  /*1aaa0*/  ISETP.GT.U32.AND P5, PT, R2, R28, PT ;  /* 0x0000001c0200720c */ /* 0x000fe20003fa4070 */
[----:B------:R-:W-:Y:S02]  /*1aab0*/  @!P3 IMAD.IADD R27, R27, 0x1, -R2 ;  /* 0x000000011b1bb824 */ /* 0x000fe400078e0a02 */
[----:B-1----:R-:W-:-:S04]  /*1aac0*/  IMAD R6, RZ, RZ, -UR11 ;  /* 0x8000000bff067e24 */ /* 0x002fc8000f8e02ff */
[----:B------:R-:W-:Y:S02]  /*1aad0*/  IMAD R3, R6, 0x8, R3 ;  /* 0x0000000806037824 */ /* 0x000fe400078e0203 */
[----:B------:R-:W-:Y:S01]  /*1aae0*/  @!P6 IMAD.MOV R4, RZ, RZ, -R4 ;  /* 0x000000ffff04e224 */ /* 0x000fe200078e0a04 */
[----:B------:R-:W-:Y:S01]  /*1aaf0*/  ISETP.GT.U32.AND P6, PT, R2, R27, PT ;  /* 0x0000001b0200720c */ /* 0x000fe20003fc4070 */
[--C-:B------:R-:W-:Y:S01]  /*1ab00*/  @!P4 IMAD.IADD R24, R24, 0x1, -R2.reuse ;  /* 0x000000011818c824 */ /* 0x100fe200078e0a02 */
[----:B------:R1:W-:Y:S01]  /*1ab10*/  STL [R1+0x828], R3 ;  /* 0x0008280301007387 */ /* 0x0003e20000100800 */
[----:B------:R-:W-:-:S03]  /*1ab20*/  @!P5 IMAD.IADD R28, R28, 0x1, -R2 ;  /* 0x000000011c1cd824 */ /* 0x000fc600078e0a02 */
[----:B------:R-:W-:Y:S01]  /*1ab30*/  ISETP.GT.U32.AND P0, PT, R2, R24, PT ;  /* 0x000000180200720c */ /* 0x000fe20003f04070 */
[----:B------:R-:W-:Y:S01]  /*1ab40*/  STL [R1+0x1b48], R4 ;  /* 0x001b480401007387 */ /* 0x000fe20000100800 */
[----:B-1----:R-:W-:Y:S01]  /*1ab50*/  IMAD R3, R6, 0x8, R3 ;  /* 0x0000000806037824 */ /* 0x002fe200078e0203 */
[----:B------:R-:W-:-:S04]  /*1ab60*/  ISETP.GE.AND P2, PT, R19, RZ, PT ;  /* 0x000000ff1300720c */ /* 0x000fc80003f46270 */
[----:B------:R1:W-:Y:S01]  /*1ab70*/  STL [R1+0x82c], R3 ;  /* 0x00082c0301007387 */ /* 0x0003e20000100800 */
[C---:B------:R-:W-:Y:S01]  /*1ab80*/  ISETP.GT.U32.AND P3, PT, R2.reuse, R26, PT ;  /* 0x0000001a0200720c */ /* 0x040fe20003f64070 */
[----:B------:R-:W-:Y:S01]  /*1ab90*/  @!P6 IMAD.IADD R27, R27, 0x1, -R2 ;  /* 0x000000011b1be824 */ /* 0x000fe200078e0a02 */
[----:B------:R-:W-:Y:S01]  /*1aba0*/  ISETP.GT.U32.AND P5, PT, R2, R28, PT ;  /* 0x0000001c0200720c */ /* 0x000fe20003fa4070 */
[----:B-1----:R-:W-:Y:S01]  /*1abb0*/  IMAD R3, R6, 0x8, R3 ;  /* 0x0000000806037824 */ /* 0x002fe200078e0203 */
[----:B------:R-:W-:-:S03]  /*1abc0*/  ISETP.GE.AND P6, PT, R5, RZ, PT ;  /* 0x000000ff0500720c */ /* 0x000fc60003fc6270 */
[----:B------:R-:W-:Y:S01]  /*1abd0*/  IMAD R4, R6, 0x8, R3 ;  /* 0x0000000806047824 */ /* 0x000fe200078e0203 */
[----:B------:R0:W-:Y:S01]  /*1abe0*/  STL [R1+0x810], R3 ;  /* 0x0008100301007387 */ /* 0x0001e20000100800 */
[----:B------:R-:W-:-:S03]  /*1abf0*/  @!P0 IMAD.IADD R24, R24, 0x1, -R2 ;  /* 0x0000000118188824 */ /* 0x000fc600078e0a02 */
[----:B------:R-:W2:Y:S04]  /*1ac00*/  LDL.LU R5, [R1+0x1c20] ;  /* 0x001c200001057983 */ /* 0x000ea80000300800 */
[----:B------:R1:W-:Y:S01]  /*1ac10*/  STL [R1+0x814], R4 ;  /* 0x0008140401007387 */ /* 0x0003e20000100800 */
[----:B------:R-:W-:Y:S01]  /*1ac20*/  @!P2 IMAD.MOV R24, RZ, RZ, -R24 ;  /* 0x000000ffff18a224 */ /* 0x000fe200078e0a18 */
[----:B0-----:R-:W-:Y:S01]  /*1ac30*/  LOP3.LUT R3, R14, 0x7f, RZ, 0xc0, !PT ;  /* 0x0000007f0e037812 */ /* 0x001fe200078ec0ff */
[----:B-1----:R-:W-:Y:S02]  /*1ac40*/  IMAD R4, R6, 0x8, R4 ;  /* 0x0000000806047824 */ /* 0x002fe400078e0204 */
[----:B------:R-:W-:-:S03]  /*1ac50*/  @!P3 IMAD.IADD R26, R26, 0x1, -R2 ;  /* 0x000000011a1ab824 */ /* 0x000fc600078e0a02 */
[----:B------:R0:W-:Y:S01]  /*1ac60*/  STL [R1+0x81c], R4 ;  /* 0x00081c0401007387 */ /* 0x0001e20000100800 */
[----:B------:R-:W-:Y:S02]  /*1ac70*/  @!P5 IMAD.IADD R28, R28, 0x1, -R2 ;  /* 0x000000011c1cd824 */ /* 0x000fe400078e0a02 */
[----:B------:R-:W-:Y:S01]  /*1ac80*/  IMAD R2, R3, UR4, RZ ;  /* 0x0000000403027c24 */ /* 0x000fe2000f8e02ff */
[----:B------:R-:W-:Y:S01]  /*1ac90*/  STL [R1+0x1b4c], R24 ;  /* 0x001b4c1801007387 */ /* 0x000fe20000100800 */
[----:B------:R-:W-:Y:S02]  /*1aca0*/  ISETP.GE.AND P3, PT, R29, RZ, PT ;  /* 0x000000ff1d00720c */ /* 0x000fe40003f66270 */
[----:B------:R-:W-:Y:S01]  /*1acb0*/  ISETP.GE.AND P4, PT, R18, RZ, PT ;  /* 0x000000ff1200720c */ /* 0x000fe20003f86270 */
[----:B------:R-:W-:Y:S02]  /*1acc0*/  @!P1 IMAD.MOV R27, RZ, RZ, -R27 ;  /* 0x000000ffff1b9224 */ /* 0x000fe400078e0a1b */
[----:B0-----:R-:W-:Y:S01]  /*1acd0*/  IMAD R4, R6, 0x8, R4 ;  /* 0x0000000806047824 */ /* 0x001fe200078e0204 */
[----:B-----5:R-:W-:Y:S01]  /*1ace0*/  IADD3 R3, P5, PT, R2, UR6, RZ ;  /* 0x0000000602037c10 */ /* 0x020fe2000ffbe0ff */
[----:B------:R-:W-:Y:S01]  /*1acf0*/  @!P6 IMAD.MOV R0, RZ, RZ, -R0 ;  /* 0x000000ffff00e224 */ /* 0x000fe200078e0a00 */
[----:B------:R-:W-:Y:S01]  /*1ad00*/  ISETP.GE.AND P0, PT, R15, RZ, PT ;  /* 0x000000ff0f00720c */ /* 0x000fe20003f06270 */
[----:B------:R-:W0:Y:S01]  /*1ad10*/  LDCU UR4, c[0x0][0x3a4] ;  /* 0x00007480ff0477ac */ /* 0x000e220008000800 */
[----:B------:R1:W-:Y:S02]  /*1ad20*/  STL [R1+0x818], R4 ;  /* 0x0008180401007387 */ /* 0x0003e40000100800 */
[----:B-1----:R-:W-:-:S05]  /*1ad30*/  IMAD R4, R6, 0x10, R4 ;  /* 0x0000001006047824 */ /* 0x002fca00078e0204 */
[----:B------:R-:W-:Y:S04]  /*1ad40*/  STL [R1+0x820], R4 ;  /* 0x0008200401007387 */ /* 0x000fe80000100800 */
[----:B------:R1:W-:Y:S04]  /*1ad50*/  STL [R1+0x1b50], R2 ;  /* 0x001b500201007387 */ /* 0x0003e80000100800 */
[----:B------:R3:W-:Y:S04]  /*1ad60*/  STL [R1+0x1a38], R3 ;  /* 0x001a380301007387 */ /* 0x0007e80000100800 */
[----:B-1----:R-:W4:Y:S01]  /*1ad70*/  LDL.LU R2, [R1+0x38] ;  /* 0x0000380001027983 */ /* 0x002f220000300800 */
[----:B---3--:R-:W-:-:S03]  /*1ad80*/  IMAD R3, R6, 0x8, R4 ;  /* 0x0000000806037824 */ /* 0x008fc600078e0204 */
[----:B------:R-:W3:Y:S04]  /*1ad90*/  LDL.LU R24, [R1+0x40] ;  /* 0x0000400001187983 */ /* 0x000ee80000300800 */
[----:B------:R-:W-:Y:S04]  /*1ada0*/  STL [R1+0x824], R3 ;  /* 0x0008240301007387 */ /* 0x000fe80000100800 */
[----:B------:R-:W5:Y:S04]  /*1adb0*/  LDL.LU R29, [R1+0x4c] ;  /* 0x00004c00011d7983 */ /* 0x000f680000300800 */
        /* <DEDUP_REMOVED lines=16> */
[----:B------:R-:W5:Y:S01]  /*1aec0*/  LDL.LU R17, [R1+0x5e0] ;  /* 0x0005e00001117983 */ /* 0x000f620000300800 */
[----:B------:R-:W-:-:S02]  /*1aed0*/  @!P4 IMAD.MOV R25, RZ, RZ, -R25 ;  /* 0x000000ffff19c224 */ /* 0x000fc400078e0a19 */
[----:B------:R-:W-:Y:S01]  /*1aee0*/  @!P0 IMAD.MOV R26, RZ, RZ, -R26 ;  /* 0x000000ffff1a8224 */ /* 0x000fe200078e0a1a */
[----:B------:R-:W5:Y:S01]  /*1aef0*/  LDL.LU R15, [R1+0xcc] ;  /* 0x0000cc00010f7983 */ /* 0x000f620000300800 */
[----:B------:R-:W-:-:S03]  /*1af00*/  @!P3 IMAD.MOV R28, RZ, RZ, -R28 ;  /* 0x000000ffff1cb224 */ /* 0x000fc600078e0a1c */
[----:B------:R-:W5:Y:S04]  /*1af10*/  LDL.LU R14, [R1+0xdc] ;  /* 0x0000dc00010e7983 */ /* 0x000f680000300800 */
[----:B------:R-:W-:Y:S04]  /*1af20*/  STL [R1+0x1b54], R25 ;  /* 0x001b541901007387 */ /* 0x000fe80000100800 */
[----:B------:R-:W-:Y:S04]  /*1af30*/  STL [R1+0x1b58], R26 ;  /* 0x001b581a01007387 */ /* 0x000fe80000100800 */
[----:B------:R-:W-:Y:S04]  /*1af40*/  STL [R1+0x1b5c], R27 ;  /* 0x001b5c1b01007387 */ /* 0x000fe80000100800 */
[----:B------:R-:W-:Y:S04]  /*1af50*/  STL [R1+0x1b60], R28 ;  /* 0x001b601c01007387 */ /* 0x000fe80000100800 */
[----:B------:R3:W-:Y:S01]  /*1af60*/  STL [R1+0x1b64], R0 ;  /* 0x001b640001007387 */ /* 0x0007e20000100800 */
[----:B--2---:R-:W-:-:S02]  /*1af70*/  ISETP.NE.AND P2, PT, R5, RZ, PT ;  /* 0x000000ff0500720c */ /* 0x004fc40003f45270 */
[----:B------:R-:W-:-:S04]  /*1af80*/  LOP3.LUT R5, RZ, R5, RZ, 0x33, !PT ;  /* 0x00000005ff057212 */ /* 0x000fc800078e33ff */
[C---:B----4-:R-:W-:Y:S02]  /*1af90*/  SEL R2, R5.reuse, R2, !P2 ;  /* 0x0000000205027207 */ /* 0x050fe40005000000 */
[----:B---3--:R-:W-:-:S03]  /*1afa0*/  SEL R0, R5, R24, !P2 ;  /* 0x0000001805007207 */ /* 0x008fc60005000000 */
[----:B------:R1:W-:Y:S01]  /*1afb0*/  STL [R1+0x4], R2 ;  /* 0x0000040201007387 */ /* 0x0003e20000100800 */
[----:B-----5:R-:W-:-:S05]  /*1afc0*/  SEL R29, R5, R29, !P2 ;  /* 0x0000001d051d7207 */ /* 0x020fca0005000000 */
[----:B------:R-:W-:Y:S04]  /*1afd0*/  STL [R1+0x1b68], R29 ;  /* 0x001b681d01007387 */ /* 0x000fe80000100800 */
[----:B------:R2:W-:Y:S01]  /*1afe0*/  STL [R1], R0 ;  /* 0x0000000001007387 */ /* 0x0005e20000100800 */
[C---:B------:R-:W-:Y:S02]  /*1aff0*/  SEL R3, R5.reuse, R6, !P2 ;  /* 0x0000000605037207 */ /* 0x040fe40005000000 */
[C---:B-1----:R-:W-:Y:S02]  /*1b000*/  SEL R2, R5.reuse, R7, !P2 ;  /* 0x0000000705027207 */ /* 0x042fe40005000000 */
[----:B--2---:R-:W-:-:S05]  /*1b010*/  SEL R0, R5, R4, !P2 ;  /* 0x0000000405007207 */ /* 0x004fca0005000000 */
[----:B------:R1:W-:Y:S04]  /*1b020*/  STL [R1+0xc], R0 ;  /* 0x00000c0001007387 */ /* 0x0003e80000100800 */
[----:B------:R2:W-:Y:S01]  /*1b030*/  STL [R1+0x10], R3 ;  /* 0x0000100301007387 */ /* 0x0005e20000100800 */
[----:B-1----:R-:W-:-:S03]  /*1b040*/  SEL R0, R5, R8, !P2 ;  /* 0x0000000805007207 */ /* 0x002fc60005000000 */
[----:B------:R1:W-:Y:S01]  /*1b050*/  STL [R1+0x30], R2 ;  /* 0x0000300201007387 */ /* 0x0003e20000100800 */
[----:B--2---:R-:W-:-:S03]  /*1b060*/  SEL R3, R5, R9, !P2 ;  /* 0x0000000905037207 */ /* 0x004fc60005000000 */
[----:B------:R2:W-:Y:S04]  /*1b070*/  STL [R1+0x38], R0 ;  /* 0x0000380001007387 */ /* 0x0005e80000100800 */
[----:B------:R3:W-:Y:S01]  /*1b080*/  STL [R1+0x40], R3 ;  /* 0x0000400301007387 */ /* 0x0007e20000100800 */
[C---:B-1----:R-:W-:Y:S02]  /*1b090*/  SEL R2, R5.reuse, R13, !P2 ;  /* 0x0000000d05027207 */ /* 0x042fe40005000000 */
[----:B--2---:R-:W-:-:S03]  /*1b0a0*/  SEL R0, R5, R12, !P2 ;  /* 0x0000000c05007207 */ /* 0x004fc60005000000 */
[----:B------:R1:W-:Y:S01]  /*1b0b0*/  STL [R1+0x4c], R2 ;  /* 0x00004c0201007387 */ /* 0x0003e20000100800 */
[----:B---3--:R-:W-:-:S03]  /*1b0c0*/  SEL R3, R5, R11, !P2 ;  /* 0x0000000b05037207 */ /* 0x008fc60005000000 */
        /* <DEDUP_REMOVED lines=19> */
[----:B------:R-:W-:Y:S04]  /*1b200*/  STL [R1+0xbc], R3 ;  /* 0x0000bc0301007387 */ /* 0x000fe80000100800 */
[----:B------:R-:W3:Y:S01]  /*1b210*/  LDL.LU R29, [R1+0x100] ;  /* 0x00010000011d7983 */ /* 0x000ee20000300800 */
[C---:B-1----:R-:W-:Y:S02]  /*1b220*/  SEL R2, R5.reuse, R15, !P2 ;  /* 0x0000000f05027207 */ /* 0x042fe40005000000 */
[----:B--2---:R-:W-:-:S03]  /*1b230*/  SEL R0, R5, R14, !P2 ;  /* 0x0000000e05007207 */ /* 0x004fc60005000000 */
[----:B------:R-:W-:Y:S04]  /*1b240*/  STL [R1+0xcc], R2 ;  /* 0x0000cc0201007387 */ /* 0x000fe80000100800 */
[----:B---3--:R1:W-:Y:S04]  /*1b250*/  STL [R1+0x1c14], R29 ;  /* 0x001c141d01007387 */ /* 0x0083e80000100800 */
[----:B------:R-:W-:Y:S04]  /*1b260*/  STL [R1+0xdc], R0 ;  /* 0x0000dc0001007387 */ /* 0x000fe80000100800 */
[----:B-1----:R-:W2:Y:S04]  /*1b270*/  LDL.LU R29, [R1+0xf8] ;  /* 0x0000f800011d7983 */ /* 0x002ea80000300800 */
[----:B--2---:R1:W-:Y:S04]  /*1b280*/  STL [R1+0x1c18], R29 ;  /* 0x001c181d01007387 */ /* 0x0043e80000100800 */
[----:B-1----:R-:W2:Y:S04]  /*1b290*/  LDL.LU R29, [R1+0xec] ;  /* 0x0000ec00011d7983 */ /* 0x002ea80000300800 */
[----:B--2---:R1:W-:Y:S04]  /*1b2a0*/  STL [R1+0x1c1c], R29 ;  /* 0x001c1c1d01007387 */ /* 0x0043e80000100800 */
[----:B-1----:R-:W2:Y:S04]  /*1b2b0*/  LDL.LU R29, [R1+0xe4] ;  /* 0x0000e400011d7983 */ /* 0x002ea80000300800 */
[----:B------:R-:W3:Y:S04]  /*1b2c0*/  LDL.LU R0, [R1+0x108] ;  /* 0x0001080001007983 */ /* 0x000ee80000300800 */
[----:B------:R-:W4:Y:S04]  /*1b2d0*/  LDL.LU R28, [R1+0x170] ;  /* 0x00017000011c7983 */ /* 0x000f280000300800 */
[----:B------:R-:W5:Y:S04]  /*1b2e0*/  LDL.LU R27, [R1+0x174] ;  /* 0x00017400011b7983 */ /* 0x000f680000300800 */
[----:B------:R-:W3:Y:S04]  /*1b2f0*/  LDL.LU R26, [R1+0x178] ;  /* 0x00017800011a7983 */ /* 0x000ee80000300800 */
        /* <DEDUP_REMOVED lines=22> */
[----:B------:R-:W3:Y:S01]  /*1b460*/  LDL.LU R14, [R1+0x274] ;  /* 0x00027400010e7983 */ /* 0x000ee20000300800 */
[----:B--2---:R-:W-:-:S05]  /*1b470*/  SEL R29, R5, R29, !P2 ;  /* 0x0000001d051d7207 */ /* 0x004fca0005000000 */
[----:B------:R1:W-:Y:S04]  /*1b480*/  STL [R1+0xe4], R29 ;  /* 0x0000e41d01007387 */ /* 0x0003e80000100800 */
[----:B-1----:R-:W2:Y:S02]  /*1b490*/  LDL.LU R29, [R1+0x1c1c] ;  /* 0x001c1c00011d7983 */ /* 0x002ea40000300800 */
[----:B--2---:R-:W-:-:S05]  /*1b4a0*/  SEL R29, R5, R29, !P2 ;  /* 0x0000001d051d7207 */ /* 0x004fca0005000000 */
[----:B------:R1:W-:Y:S04]  /*1b4b0*/  STL [R1+0xec], R29 ;  /* 0x0000ec1d01007387 */ /* 0x0003e80000100800 */
[----:B-1----:R-:W2:Y:S02]  /*1b4c0*/  LDL.LU R29, [R1+0x1c18] ;  /* 0x001c1800011d7983 */ /* 0x002ea40000300800 */
[----:B--2---:R-:W-:-:S05]  /*1b4d0*/  SEL R29, R5, R29, !P2 ;  /* 0x0000001d051d7207 */ /* 0x004fca0005000000 */
[----:B------:R1:W-:Y:S04]  /*1b4e0*/  STL [R1+0xf8], R29 ;  /* 0x0000f81d01007387 */ /* 0x0003e80000100800 */
[----:B-1----:R-:W2:Y:S01]  /*1b4f0*/  LDL.LU R29, [R1+0x1c14] ;  /* 0x001c1400011d7983 */ /* 0x002ea20000300800 */
[C---:B----4-:R-:W-:Y:S02]  /*1b500*/  SEL R28, R5.reuse, R28, !P2 ;  /* 0x0000001c051c7207 */ /* 0x050fe40005000000 */
[C---:B---3--:R-:W-:Y:S02]  /*1b510*/  SEL R26, R5.reuse, R26, !P2 ;  /* 0x0000001a051a7207 */ /* 0x048fe40005000000 */
[C---:B------:R-:W-:Y:S02]  /*1b520*/  SEL R25, R5.reuse, R25, !P2 ;  /* 0x0000001905197207 */ /* 0x040fe40005000000 */
[----:B--2---:R-:W-:-:S05]  /*1b530*/  SEL R29, R5, R29, !P2 ;  /* 0x0000001d051d7207 */ /* 0x004fca0005000000 */
[----:B------:R1:W-:Y:S02]  /*1b540*/  STL [R1+0x100], R29 ;  /* 0x0001001d01007387 */ /* 0x0003e40000100800 */
[C---:B-1----:R-:W-:Y:S02]  /*1b550*/  SEL R29, R5.reuse, R0, !P2 ;  /* 0x00000000051d7207 */ /* 0x042fe40005000000 */
[----:B-----5:R-:W-:-:S03]  /*1b560*/  SEL R0, R5, R27, !P2 ;  /* 0x0000001b05007207 */ /* 0x020fc60005000000 */
[----:B------:R-:W-:Y:S04]  /*1b570*/  STL [R1+0x108], R29 ;  /* 0x0001081d01007387 */ /* 0x000fe80000100800 */
[----:B------:R-:W-:Y:S04]  /*1b580*/  STL [R1+0x170], R28 ;  /* 0x0001701c01007387 */ /* 0x000fe80000100800 */
[----:B------:R1:W-:Y:S04]  /*1b590*/  STL [R1+0x174], R0 ;  /* 0x0001740001007387 */ /* 0x0003e80000100800 */
[----:B------:R-:W-:Y:S01]  /*1b5a0*/  STL [R1+0x178], R26 ;  /* 0x0001781a01007387 */ /* 0x000fe20000100800 */
[----:B-1----:R-:W-:-:S02]  /*1b5b0*/  SEL R0, R5, R3, !P2 ;  /* 0x0000000305007207 */ /* 0x002fc40005000000 */
[C---:B------:R-:W-:Y:S01]  /*1b5c0*/  SEL R3, R5.reuse, R2, !P2 ;  /* 0x0000000205037207 */ /* 0x040fe20005000000 */
[----:B------:R-:W-:Y:S01]  /*1b5d0*/  STL [R1+0x180], R25 ;  /* 0x0001801901007387 */ /* 0x000fe20000100800 */
[----:B------:R-:W-:-:S03]  /*1b5e0*/  SEL R2, R5, R24, !P2 ;  /* 0x0000001805027207 */ /* 0x000fc60005000000 */
        /* <DEDUP_REMOVED lines=1371> */
[C---:B---3--:R-:W-:Y:S02]  /*20ba0*/  SEL R0, R5.reuse, R0, !P2 ;  /* 0x0000000005007207 */ /* 0x048fe40005000000 */
[C---:B----4-:R-:W-:Y:S02]  /*20bb0*/  SEL R28, R5.reuse, R28, !P2 ;  /* 0x0000001c051c7207 */ /* 0x050fe40005000000 */
[C---:B-----5:R-:W-:Y:S02]  /*20bc0*/  SEL R27, R5.reuse, R27, !P2 ;  /* 0x0000001b051b7207 */ /* 0x060fe40005000000 */
[----:B------:R-:W-:-:S02]  /*20bd0*/  SEL R26, R5, R26, !P2 ;  /* 0x0000001a051a7207 */ /* 0x000fc40005000000 */
[C---:B------:R-:W-:Y:S02]  /*20be0*/  SEL R25, R5.reuse, R25, !P2 ;  /* 0x0000001905197207 */ /* 0x040fe40005000000 */
[C---:B------:R-:W-:Y:S02]  /*20bf0*/  SEL R2, R5.reuse, R2, !P2 ;  /* 0x0000000205027207 */ /* 0x040fe40005000000 */
[C---:B------:R-:W-:Y:S02]  /*20c00*/  SEL R24, R5.reuse, R24, !P2 ;  /* 0x0000001805187207 */ /* 0x040fe40005000000 */
[C---:B------:R-:W-:Y:S02]  /*20c10*/  SEL R4, R5.reuse, R4, !P2 ;  /* 0x0000000405047207 */ /* 0x040fe40005000000 */
[C---:B------:R-:W-:Y:S02]  /*20c20*/  SEL R6, R5.reuse, R6, !P2 ;  /* 0x0000000605067207 */ /* 0x040fe40005000000 */
        /* <DEDUP_REMOVED lines=17> */
[----:B--2---:R-:W-:-:S05]  /*20d40*/  SEL R29, R5, R29, !P2 ;  /* 0x0000001d051d7207 */ /* 0x004fca0005000000 */
[----:B------:R1:W-:Y:S04]  /*20d50*/  STL [R1+0x144], R29 ;  /* 0x0001441d01007387 */ /* 0x0003e80000100800 */
[----:B-1----:R-:W2:Y:S04]  /*20d60*/  LDL.LU R29, [R1+0x1b68] ;  /* 0x001b6800011d7983 */ /* 0x002ea80000300800 */
[----:B------:R1:W-:Y:S04]  /*20d70*/  STL [R1+0x140], R0 ;  /* 0x0001400001007387 */ /* 0x0003e80000100800 */
[----:B-1----:R-:W3:Y:S04]  /*20d80*/  LDL.LU R0, [R1+0x1b64] ;  /* 0x001b640001007983 */ /* 0x002ee80000300800 */
[----:B------:R1:W-:Y:S04]  /*20d90*/  STL [R1+0x13c], R28 ;  /* 0x00013c1c01007387 */ /* 0x0003e80000100800 */
[----:B-1----:R-:W4:Y:S04]  /*20da0*/  LDL.LU R28, [R1+0x1b60] ;  /* 0x001b6000011c7983 */ /* 0x002f280000300800 */
[----:B------:R1:W-:Y:S04]  /*20db0*/  STL [R1+0x138], R27 ;  /* 0x0001381b01007387 */ /* 0x0003e80000100800 */
[----:B-1----:R-:W5:Y:S04]  /*20dc0*/  LDL.LU R27, [R1+0x1b5c] ;  /* 0x001b5c00011b7983 */ /* 0x002f680000300800 */
[----:B------:R1:W-:Y:S04]  /*20dd0*/  STL [R1+0x134], R26 ;  /* 0x0001341a01007387 */ /* 0x0003e80000100800 */
[----:B-1----:R-:W2:Y:S04]  /*20de0*/  LDL.LU R26, [R1+0x1b58] ;  /* 0x001b5800011a7983 */ /* 0x002ea80000300800 */
        /* <DEDUP_REMOVED lines=11> */
[----:B-1----:R-:W3:Y:S04]  /*20ea0*/  LDL.LU R7, [R1+0x1b40] ;  /* 0x001b400001077983 */ /* 0x002ee80000300800 */
[----:B------:R1:W-:Y:S04]  /*20eb0*/  STL [R1+0x118], R8 ;  /* 0x0001180801007387 */ /* 0x0003e80000100800 */
[----:B-1----:R-:W4:Y:S04]  /*20ec0*/  LDL.LU R8, [R1+0x1b3c] ;  /* 0x001b3c0001087983 */ /* 0x002f280000300800 */
[----:B------:R1:W-:Y:S04]  /*20ed0*/  STL [R1+0x114], R9 ;  /* 0x0001140901007387 */ /* 0x0003e80000100800 */
[----:B-1----:R-:W4:Y:S04]  /*20ee0*/  LDL.LU R9, [R1+0x1b38] ;  /* 0x001b380001097983 */ /* 0x002f280000300800 */
[----:B------:R1:W-:Y:S04]  /*20ef0*/  STL [R1+0x110], R13 ;  /* 0x0001100d01007387 */ /* 0x0003e80000100800 */
[----:B-1----:R-:W5:Y:S04]  /*20f00*/  LDL.LU R13, [R1+0x1b34] ;  /* 0x001b3400010d7983 */ /* 0x002f680000300800 */
        /* <DEDUP_REMOVED lines=25> */
[----:B-1----:R-:W5:Y:S01]  /*210a0*/  LDL.LU R14, [R1+0x1b00] ;  /* 0x001b0000010e7983 */ /* 0x002f620000300800 */
[----:B------:R-:W-:-:S05]  /*210b0*/  SEL R3, R5, R3, !P2 ;  /* 0x0000000305037207 */ /* 0x000fca0005000000 */
[----:B------:R1:W-:Y:S01]  /*210c0*/  STL [R1+0xb8], R3 ;  /* 0x0000b80301007387 */ /* 0x0003e20000100800 */
[C---:B--2---:R-:W-:Y:S02]  /*210d0*/  SEL R6, R5.reuse, R6, !P2 ;  /* 0x0000000605067207 */ /* 0x044fe40005000000 */
[C---:B---3--:R-:W-:Y:S02]  /*210e0*/  SEL R7, R5.reuse, R7, !P2 ;  /* 0x0000000705077207 */ /* 0x048fe40005000000 */
[C---:B----4-:R-:W-:Y:S02]  /*210f0*/  SEL R9, R5.reuse, R9, !P2 ;  /* 0x0000000905097207 */ /* 0x050fe40005000000 */
[C---:B-----5:R-:W-:Y:S02]  /*21100*/  SEL R10, R5.reuse, R10, !P2 ;  /* 0x0000000a050a7207 */ /* 0x060fe40005000000 */
[C---:B------:R-:W-:Y:S02]  /*21110*/  SEL R15, R5.reuse, R15, !P2 ;  /* 0x0000000f050f7207 */ /* 0x040fe40005000000 */
[----:B-1----:R-:W-:-:S02]  /*21120*/  SEL R3, R5, R14, !P2 ;  /* 0x0000000e05037207 */ /* 0x002fc40005000000 */
[----:B------:R-:W-:-:S03]  /*21130*/  SEL R14, R5, R17, !P2 ;  /* 0x00000011050e7207 */ /* 0x000fc60005000000 */
[----:B------:R1:W-:Y:S04]  /*21140*/  STL [R1+0xb4], R3 ;  /* 0x0000b40301007387 */ /* 0x0003e80000100800 */
[----:B------:R2:W-:Y:S01]  /*21150*/  STL [R1+0xac], R15 ;  /* 0x0000ac0f01007387 */ /* 0x0005e20000100800 */
[----:B-1----:R-:W-:-:S03]  /*21160*/  SEL R3, R5, R18, !P2 ;  /* 0x0000001205037207 */ /* 0x002fc60005000000 */
[----:B------:R1:W-:Y:S01]  /*21170*/  STL [R1+0xa4], R14 ;  /* 0x0000a40e01007387 */ /* 0x0003e20000100800 */
[----:B--2---:R-:W-:-:S03]  /*21180*/  SEL R15, R5, R19, !P2 ;  /* 0x00000013050f7207 */ /* 0x004fc60005000000 */
        /* <DEDUP_REMOVED lines=8> */
[----:B------:R-:W-:Y:S01]  /*21210*/  STL [R1+0x7c], R15 ;  /* 0x00007c0f01007387 */ /* 0x000fe20000100800 */
[----:B-1----:R-:W-:-:S03]  /*21220*/  SEL R3, R5, R16, !P2 ;  /* 0x0000001005037207 */ /* 0x002fc60005000000 */
[----:B------:R-:W2:Y:S04]  /*21230*/  LDL.LU R16, [R1+0x4] ;  /* 0x0000040001107983 */ /* 0x000ea80000300800 */
[----:B------:R-:W-:Y:S04]  /*21240*/  STL [R1+0x74], R14 ;  /* 0x0000740e01007387 */ /* 0x000fe80000100800 */
[----:B------:R-:W3:Y:S04]  /*21250*/  LDL.LU R23, [R1] ;  /* 0x0000000001177983 */ /* 0x000ee80000300800 */
[----:B------:R1:W-:Y:S02]  /*21260*/  STL [R1+0x6c], R3 ;  /* 0x00006c0301007387 */ /* 0x0003e40000100800 */
[----:B-1----:R-:W-:-:S02]  /*21270*/  SEL R3, R5, R11, !P2 ;  /* 0x0000000b05037207 */ /* 0x002fc40005000000 */
[----:B------:R-:W4:Y:S04]  /*21280*/  LDL R11, [R1+0x824] ;  /* 0x00082400010b7983 */ /* 0x000f280000100800 */
[----:B------:R1:W-:Y:S04]  /*21290*/  STL [R1+0x68], R10 ;  /* 0x0000680a01007387 */ /* 0x0003e80000100800 */
[----:B------:R-:W5:Y:S04]  /*212a0*/  LDL.LU R19, [R1+0xc] ;  /* 0x00000c0001137983 */ /* 0x000f680000300800 */
[----:B------:R0:W-:Y:S01]  /*212b0*/  STL [R1+0x60], R3 ;  /* 0x0000600301007387 */ /* 0x0001e20000100800 */
[----:B-1----:R-:W-:-:S03]  /*212c0*/  SEL R10, R5, R13, !P2 ;  /* 0x0000000d050a7207 */ /* 0x002fc60005000000 */
[----:B------:R-:W5:Y:S01]  /*212d0*/  LDL.LU R15, [R1+0x10] ;  /* 0x00001000010f7983 */ /* 0x000f620000300800 */
[----:B0-----:R-:W-:-:S05]  /*212e0*/  SEL R3, R5, R12, !P2 ;  /* 0x0000000c05037207 */ /* 0x001fca0005000000 */
[----:B------:R0:W-:Y:S04]  /*212f0*/  STL [R1+0x5c], R3 ;  /* 0x00005c0301007387 */ /* 0x0001e80000100800 */
[----:B------:R-:W-:Y:S04]  /*21300*/  STL [R1+0x58], R10 ;  /* 0x0000580a01007387 */ /* 0x000fe80000100800 */
[----:B------:R-:W5:Y:S01]  /*21310*/  LDL.LU R14, [R1+0x30] ;  /* 0x00003000010e7983 */ /* 0x000f620000300800 */
[----:B0-----:R-:W-:-:S03]  /*21320*/  SEL R3, R5, R8, !P2 ;  /* 0x0000000805037207 */ /* 0x001fc60005000000 */
[----:B------:R-:W-:Y:S04]  /*21330*/  STL [R1+0x50], R9 ;  /* 0x0000500901007387 */ /* 0x000fe80000100800 */
[----:B------:R0:W-:Y:S04]  /*21340*/  STL [R1+0x48], R3 ;  /* 0x0000480301007387 */ /* 0x0001e80000100800 */
[----:B------:R-:W-:Y:S04]  /*21350*/  STL [R1+0x44], R7 ;  /* 0x0000440701007387 */ /* 0x000fe80000100800 */
[----:B------:R-:W5:Y:S01]  /*21360*/  LDL.LU R17, [R1+0x38] ;  /* 0x0000380001117983 */ /* 0x000f620000300800 */
[----:B0-----:R-:W-:-:S03]  /*21370*/  SEL R3, R5, R4, !P2 ;  /* 0x0000000405037207 */ /* 0x001fc60005000000 */
[----:B------:R0:W-:Y:S01]  /*21380*/  STL [R1+0x3c], R6 ;  /* 0x00003c0601007387 */ /* 0x0001e20000100800 */
[----:B------:R-:W-:-:S03]  /*21390*/  SEL R4, R5, R25, !P2 ;  /* 0x0000001905047207 */ /* 0x000fc60005000000 */
[----:B------:R1:W-:Y:S01]  /*213a0*/  STL [R1+0x34], R3 ;  /* 0x0000340301007387 */ /* 0x0003e20000100800 */
[C---:B0-----:R-:W-:Y:S02]  /*213b0*/  SEL R6, R5.reuse, R24, !P2 ;  /* 0x0000001805067207 */ /* 0x041fe40005000000 */
[----:B-1----:R-:W-:-:S03]  /*213c0*/  SEL R3, R5, R26, !P2 ;  /* 0x0000001a05037207 */ /* 0x002fc60005000000 */
[----:B------:R-:W-:Y:S04]  /*213d0*/  STL [R1+0x2c], R6 ;  /* 0x00002c0601007387 */ /* 0x000fe80000100800 */
[----:B------:R-:W5:Y:S04]  /*213e0*/  LDL.LU R18, [R1+0x40] ;  /* 0x0000400001127983 */ /* 0x000f680000300800 */
[----:B------:R0:W-:Y:S04]  /*213f0*/  STL [R1+0x28], R4 ;  /* 0x0000280401007387 */ /* 0x0001e80000100800 */
[----:B------:R1:W-:Y:S04]  /*21400*/  STL [R1+0x24], R3 ;  /* 0x0000240301007387 */ /* 0x0003e80000100800 */
[----:B------:R-:W5:Y:S01]  /*21410*/  LDL.LU R20, [R1+0x4c] ;  /* 0x00004c0001147983 */ /* 0x000f620000300800 */
[----:B0-----:R-:W-:-:S02]  /*21420*/  SEL R4, R5, R27, !P2 ;  /* 0x0000001b05047207 */ /* 0x001fc40005000000 */
[----:B-1----:R-:W-:-:S03]  /*21430*/  SEL R3, R5, R28, !P2 ;  /* 0x0000001c05037207 */ /* 0x002fc60005000000 */
[----:B------:R-:W-:Y:S04]  /*21440*/  STL [R1+0x20], R4 ;  /* 0x0000200401007387 */ /* 0x000fe80000100800 */
[----:B------:R-:W-:Y:S04]  /*21450*/  STL [R1+0x1a3c], R3 ;  /* 0x001a3c0301007387 */ /* 0x000fe80000100800 */
[----:B------:R-:W5:Y:S04]  /*21460*/  LDL.LU R21, [R1+0x54] ;  /* 0x0000540001157983 */ /* 0x000f680000300800 */
[----:B------:R-:W5:Y:S01]  /*21470*/  LDL.LU R22, [R1+0x64] ;  /* 0x0000640001167983 */ /* 0x000f620000300800 */
[----:B------:R-:W-:Y:S01]  /*21480*/  SEL R0, R5, R0, !P2 ;  /* 0x0000000005007207 */ /* 0x000fe20005000000 */
[----:B------:R-:W-:Y:S01]  /*21490*/  IMAD R10, RZ, RZ, -UR11 ;  /* 0x8000000bff0a7e24 */ /* 0x000fe2000f8e02ff */
[----:B------:R-:W-:Y:S01]  /*214a0*/  LEA.HI.X.SX32 R2, R2, UR7, 0x1, P5 ;  /* 0x0000000702027c11 */ /* 0x000fe2000a8f0eff */
[----:B------:R-:W0:Y:S02]  /*214b0*/  LDCU.64 UR6, c[0x0][0x380] ;  /* 0x00007000ff0677ac */ /* 0x000e240008000a00 */
[----:B------:R-:W-:Y:S04]  /*214c0*/  STL [R1+0x18], R0 ;  /* 0x0000180001007387 */ /* 0x000fe80000100800 */
[----:B------:R2:W-:Y:S02]  /*214d0*/  STL [R1+0x1a34], R2 ;  /* 0x001a340201007387 */ /* 0x0005e40000100800 */
[----:B--2---:R-:W-:-:S02]  /*214e0*/  IMAD R2, R16, UR5, RZ ;  /* 0x0000000510027c24 */ /* 0x004fc4000f8e02ff */
[----:B----4-:R-:W-:Y:S02]  /*214f0*/  IMAD R0, R10, 0x8, R11 ;  /* 0x000000080a007824 */ /* 0x010fe400078e020b */
[----:B------:R-:W2:Y:S04]  /*21500*/  LDL.LU R10, [R1+0x70] ;  /* 0x00007000010a7983 */ /* 0x000ea80000300800 */
[----:B------:R3:W-:Y:S04]  /*21510*/  STL [R1+0x71c], R0 ;  /* 0x00071c0001007387 */ /* 0x0007e80000100800 */
[----:B------:R1:W-:Y:S01]  /*21520*/  STL [R1+0x14], R2 ;  /* 0x0000140201007387 */ /* 0x0003e20000100800 */
[----:B---3--:R-:W-:-:S03]  /*21530*/  IMAD R0, R23, UR5, RZ ;  /* 0x0000000517007c24 */ /* 0x008fc6000f8e02ff */
[----:B------:R-:W3:Y:S01]  /*21540*/  LDL.LU R23, [R1+0x80] ;  /* 0x0000800001177983 */ /* 0x000ee20000300800 */
[----:B-1----:R-:W-:-:S03]  /*21550*/  IMAD R2, R29, UR5, RZ ;  /* 0x000000051d027c24 */ /* 0x002fc6000f8e02ff */
[----:B------:R1:W-:Y:S01]  /*21560*/  STL [R1+0x8], R0 ;  /* 0x0000080001007387 */ /* 0x0003e20000100800 */
[----:B-----5:R-:W-:-:S03]  /*21570*/  IMAD R29, R15, UR5, RZ ;  /* 0x000000050f1d7c24 */ /* 0x020fc6000f8e02ff */
[----:B------:R-:W4:Y:S01]  /*21580*/  LDL.LU R11, [R1+0x88] ;  /* 0x00008800010b7983 */ /* 0x000f220000300800 */
[----:B-1----:R-:W-:-:S03]  /*21590*/  IMAD R0, R19, UR5, RZ ;  /* 0x0000000513007c24 */ /* 0x002fc6000f8e02ff */
[----:B------:R-:W-:Y:S04]  /*215a0*/  STL [R1+0x4], R2 ;  /* 0x0000040201007387 */ /* 0x000fe80000100800 */
[----:B------:R1:W-:Y:S04]  /*215b0*/  STL [R1], R0 ;  /* 0x0000000001007387 */ /* 0x0003e80000100800 */
[----:B------:R-:W5:Y:S04]  /*215c0*/  LDL.LU R12, [R1+0x90] ;  /* 0x00009000010c7983 */ /* 0x000f680000300800 */
[----:B------:R-:W5:Y:S01]  /*215d0*/  LDL.LU R13, [R1+0x98] ;  /* 0x00009800010d7983 */ /* 0x000f620000300800 */
[----:B-1----:R-:W-:-:S03]  /*215e0*/  IMAD R0, R14, UR5, RZ ;  /* 0x000000050e007c24 */ /* 0x002fc6000f8e02ff */
[----:B------:R-:W-:Y:S01]  /*215f0*/  STL [R1+0x1a40], R29 ;  /* 0x001a401d01007387 */ /* 0x000fe20000100800 */
[----:B------:R-:W-:-:S03]  /*21600*/  IMAD R4, R17, UR5, RZ ;  /* 0x0000000511047c24 */ /* 0x000fc6000f8e02ff */
[----:B------:R-:W5:Y:S04]  /*21610*/  LDL.LU R14, [R1+0xa0] ;  /* 0x0000a000010e7983 */ /* 0x000f680000300800 */
[----:B------:R-:W5:Y:S04]  /*21620*/  LDL.LU R15, [R1+0xa8] ;  /* 0x0000a800010f7983 */ /* 0x000f680000300800 */
[----:B------:R-:W-:Y:S04]  /*21630*/  STL [R1+0x1a44], R0 ;  /* 0x001a440001007387 */ /* 0x000fe80000100800 */
[----:B------:R-:W5:Y:S04]  /*21640*/  LDL.LU R16, [R1+0xb0] ;  /* 0x0000b00001107983 */ /* 0x000f680000300800 */
[----:B------:R-:W5:Y:S01]  /*21650*/  LDL.LU R17, [R1+0xbc] ;  /* 0x0000bc0001117983 */ /* 0x000f620000300800 */
[----:B------:R-:W-:-:S03]  /*21660*/  IMAD R5, R18, UR5, RZ ;  /* 0x0000000512057c24 */ /* 0x000fc6000f8e02ff */
[----:B------:R-:W-:Y:S04]  /*21670*/  STL [R1+0x1a48], R4 ;  /* 0x001a480401007387 */ /* 0x000fe80000100800 */
[----:B------:R-:W5:Y:S04]  /*21680*/  LDL.LU R18, [R1+0xcc] ;  /* 0x0000cc0001127983 */ /* 0x000f680000300800 */
[----:B------:R-:W5:Y:S01]  /*21690*/  LDL.LU R19, [R1+0xdc] ;  /* 0x0000dc0001137983 */ /* 0x000f620000300800 */
[----:B------:R-:W-:-:S03]  /*216a0*/  IMAD R6, R20, UR5, RZ ;  /* 0x0000000514067c24 */ /* 0x000fc6000f8e02ff */
[----:B------:R-:W-:Y:S04]  /*216b0*/  STL [R1+0x1a4c], R5 ;  /* 0x001a4c0501007387 */ /* 0x000fe80000100800 */
[----:B------:R-:W5:Y:S04]  /*216c0*/  LDL.LU R20, [R1+0xe4] ;  /* 0x0000e40001147983 */ /* 0x000f680000300800 */
[----:B------:R-:W-:Y:S01]  /*216d0*/  STL [R1+0x1a30], R6 ;  /* 0x001a300601007387 */ /* 0x000fe20000100800 */
[----:B------:R-:W-:-:S03]  /*216e0*/  IMAD R7, R21, UR5, RZ ;  /* 0x0000000515077c24 */ /* 0x000fc6000f8e02ff */
[----:B------:R-:W5:Y:S01]  /*216f0*/  LDL.LU R21, [R1+0xec] ;  /* 0x0000ec0001157983 */ /* 0x000f620000300800 */
[----:B------:R-:W-:-:S03]  /*21700*/  IMAD R8, R22, UR5, RZ ;  /* 0x0000000516087c24 */ /* 0x000fc6000f8e02ff */
[----:B------:R-:W-:Y:S04]  /*21710*/  STL [R1+0x1a2c], R7 ;  /* 0x001a2c0701007387 */ /* 0x000fe80000100800 */
[----:B------:R-:W5:Y:S04]  /*21720*/  LDL.LU R22, [R1+0xf8] ;  /* 0x0000f80001167983 */ /* 0x000f680000300800 */
[----:B------:R-:W-:Y:S01]  /*21730*/  STL [R1+0x1a28], R8 ;  /* 0x001a280801007387 */ /* 0x000fe20000100800 */
[----:B--2---:R-:W-:-:S05]  /*21740*/  IMAD R9, R10, UR5, RZ ;  /* 0x000000050a097c24 */ /* 0x004fca000f8e02ff */
[----:B------:R-:W-:Y:S01]  /*21750*/  STL [R1+0x1a24], R9 ;  /* 0x001a240901007387 */ /* 0x000fe20000100800 */
[----:B---3--:R-:W-:-:S03]  /*21760*/  IMAD R10, R23, UR5, RZ ;  /* 0x00000005170a7c24 */ /* 0x008fc6000f8e02ff */
[----:B------:R-:W2:Y:S01]  /*21770*/  LDL.LU R23, [R1+0x100] ;  /* 0x0001000001177983 */ /* 0x000ea20000300800 */
[----:B----4-:R-:W-:-:S03]  /*21780*/  IMAD R11, R11, UR5, RZ ;  /* 0x000000050b0b7c24 */ /* 0x010fc6000f8e02ff */
[----:B------:R-:W-:Y:S04]  /*21790*/  STL [R1+0x1a50], R10 ;  /* 0x001a500a01007387 */ /* 0x000fe80000100800 */
[----:B------:R-:W-:Y:S01]  /*217a0*/  STL [R1+0x1a54], R11 ;  /* 0x001a540b01007387 */ /* 0x000fe20000100800 */
[----:B-----5:R-:W-:Y:S02]  /*217b0*/  IMAD R12, R12, UR5, RZ ;  /* 0x000000050c0c7c24 */ /* 0x020fe4000f8e02ff */
[----:B------:R-:W-:-:S03]  /*217c0*/  IMAD R13, R13, UR5, RZ ;  /* 0x000000050d0d7c24 */ /* 0x000fc6000f8e02ff */
[----:B------:R-:W-:Y:S01]  /*217d0*/  STL [R1+0x1a58], R12 ;  /* 0x001a580c01007387 */ /* 0x000fe20000100800 */
[----:B------:R-:W-:-:S03]  /*217e0*/  IMAD R14, R14, UR5, RZ ;  /* 0x000000050e0e7c24 */ /* 0x000fc6000f8e02ff */
[----:B------:R-:W-:Y:S01]  /*217f0*/  STL [R1+0x1a5c], R13 ;  /* 0x001a5c0d01007387 */ /* 0x000fe20000100800 */
[----:B------:R-:W-:-:S03]  /*21800*/  IMAD R15, R15, UR5, RZ ;  /* 0x000000050f0f7c24 */ /* 0x000fc6000f8e02ff */
[----:B------:R-:W-:Y:S01]  /*21810*/  STL [R1+0x1a60], R14 ;  /* 0x001a600e01007387 */ /* 0x000fe20000100800 */
[----:B------:R-:W-:-:S03]  /*21820*/  IMAD R16, R16, UR5, RZ ;  /* 0x0000000510107c24 */ /* 0x000fc6000f8e02ff */
[----:B------:R-:W-:Y:S01]  /*21830*/  STL [R1+0x1a64], R15 ;  /* 0x001a640f01007387 */ /* 0x000fe20000100800 */
[----:B------:R-:W-:-:S03]  /*21840*/  IMAD R17, R17, UR5, RZ ;  /* 0x0000000511117c24 */ /* 0x000fc6000f8e02ff */
[----:B------:R-:W-:Y:S04]  /*21850*/  STL [R1+0x1a68], R16 ;  /* 0x001a681001007387 */ /* 0x000fe80000100800 */
[----:B------:R-:W-:Y:S01]  /*21860*/  STL [R1+0x1a6c], R17 ;  /* 0x001a6c1101007387 */ /* 0x000fe20000100800 */
[----:B------:R-:W-:Y:S02]  /*21870*/  IMAD R18, R18, UR5, RZ ;  /* 0x0000000512127c24 */ /* 0x000fe4000f8e02ff */
[----:B------:R-:W-:-:S03]  /*21880*/  IMAD R19, R19, UR5, RZ ;  /* 0x0000000513137c24 */ /* 0x000fc6000f8e02ff */
[----:B------:R-:W-:Y:S04]  /*21890*/  STL [R1+0x1a70], R18 ;  /* 0x001a701201007387 */ /* 0x000fe80000100800 */
[----:B------:R1:W-:Y:S01]  /*218a0*/  STL [R1+0x1a74], R19 ;  /* 0x001a741301007387 */ /* 0x0003e20000100800 */
[----:B------:R-:W-:-:S03]  /*218b0*/  IMAD R20, R20, UR5, RZ ;  /* 0x0000000514147c24 */ /* 0x000fc6000f8e02ff */
[----:B------:R-:W3:Y:S04]  /*218c0*/  LDL.LU R24, [R1+0x108] ;  /* 0x0001080001187983 */ /* 0x000ee80000300800 */
[----:B------:R4:W-:Y:S04]  /*218d0*/  STL [R1+0x1a78], R20 ;  /* 0x001a781401007387 */ /* 0x0009e80000100800 */
[----:B------:R-:W5:Y:S01]  /*218e0*/  LDL.LU R25, [R1+0x170] ;  /* 0x0001700001197983 */ /* 0x000f620000300800 */
[----:B------:R-:W-:-:S03]  /*218f0*/  IMAD R21, R21, UR5, RZ ;  /* 0x0000000515157c24 */ /* 0x000fc6000f8e02ff */
[----:B------:R-:W4:Y:S04]  /*21900*/  LDL.LU R26, [R1+0x174] ;  /* 0x00017400011a7983 */ /* 0x000f280000300800 */
[----:B------:R-:W-:Y:S01]  /*21910*/  STL [R1+0x1a7c], R21 ;  /* 0x001a7c1501007387 */ /* 0x000fe20000100800 */
[----:B------:R-:W-:-:S03]  /*21920*/  IMAD R22, R22, UR5, RZ ;  /* 0x0000000516167c24 */ /* 0x000fc6000f8e02ff */
[----:B------:R-:W4:Y:S04]  /*21930*/  LDL.LU R27, [R1+0x178] ;  /* 0x00017800011b7983 */ /* 0x000f280000300800 */
[----:B------:R-:W4:Y:S04]  /*21940*/  LDL.LU R28, [R1+0x180] ;  /* 0x00018000011c7983 */ /* 0x000f280000300800 */
[----:B------:R-:W-:Y:S04]  /*21950*/  STL [R1+0x1a80], R22 ;  /* 0x001a801601007387 */ /* 0x000fe80000100800 */
[----:B-1----:R-:W4:Y:S04]  /*21960*/  LDL.LU R19, [R1+0x184] ;  /* 0x0001840001137983 */ /* 0x002f280000300800 */
[----:B------:R-:W4:Y:S04]  /*21970*/  LDL.LU R18, [R1+0x18c] ;  /* 0x00018c0001127983 */ /* 0x000f280000300800 */
        /* <DEDUP_REMOVED lines=17> */
[----:B------:R-:W4:Y:S01]  /*21a90*/  LDL.LU R3, [R1+0x268] ;  /* 0x0002680001037983 */ /* 0x000f220000300800 */
[----:B--2---:R-:W-:-:S05]  /*21aa0*/  IMAD R23, R23, UR5, RZ ;  /* 0x0000000517177c24 */ /* 0x004fca000f8e02ff */
[----:B------:R-:W-:Y:S01]  /*21ab0*/  STL [R1+0x1a84], R23 ;  /* 0x001a841701007387 */ /* 0x000fe20000100800 */
[----:B---3--:R-:W-:Y:S02]  /*21ac0*/  IMAD R24, R24, UR5, RZ ;  /* 0x0000000518187c24 */ /* 0x008fe4000f8e02ff */
[----:B-----5:R-:W-:-:S03]  /*21ad0*/  IMAD R25, R25, UR5, RZ ;  /* 0x0000000519197c24 */ /* 0x020fc6000f8e02ff */
[----:B------:R-:W-:Y:S01]  /*21ae0*/  STL [R1+0x1a88], R24 ;  /* 0x001a881801007387 */ /* 0x000fe20000100800 */
[----:B----4-:R-:W-:-:S03]  /*21af0*/  IMAD R26, R26, UR5, RZ ;  /* 0x000000051a1a7c24 */ /* 0x010fc6000f8e02ff */
[----:B------:R-:W-:Y:S01]  /*21b00*/  STL [R1+0x1a8c], R25 ;  /* 0x001a8c1901007387 */ /* 0x000fe20000100800 */
[----:B------:R-:W-:-:S03]  /*21b10*/  IMAD R27, R27, UR5, RZ ;  /* 0x000000051b1b7c24 */ /* 0x000fc6000f8e02ff */
[----:B------:R-:W-:Y:S01]  /*21b20*/  STL [R1+0x1a90], R26 ;  /* 0x001a901a01007387 */ /* 0x000fe20000100800 */
[----:B------:R-:W-:-:S03]  /*21b30*/  IMAD R28, R28, UR5, RZ ;  /* 0x000000051c1c7c24 */ /* 0x000fc6000f8e02ff */
[----:B------:R-:W-:Y:S01]  /*21b40*/  STL [R1+0x1a94], R27 ;  /* 0x001a941b01007387 */ /* 0x000fe20000100800 */
[----:B------:R-:W-:-:S03]  /*21b50*/  IMAD R20, R19, UR5, RZ ;  /* 0x0000000513147c24 */ /* 0x000fc6000f8e02ff */
[----:B------:R1:W-:Y:S01]  /*21b60*/  STL [R1+0x1a98], R28 ;  /* 0x001a981c01007387 */ /* 0x0003e20000100800 */
        /* <DEDUP_REMOVED lines=33> */
[----:B------:R2:W-:Y:S04]  /*21d80*/  STL [R1+0xbc], R0 ;  /* 0x0000bc0001007387 */ /* 0x0005e80000100800 */
[----:B------:R-:W-:Y:S04]  /*21d90*/  STL [R1+0xcc], R4 ;  /* 0x0000cc0401007387 */ /* 0x000fe80000100800 */
[----:B-1----:R-:W3:Y:S01]  /*21da0*/  LDL.LU R28, [R1+0x278] ;  /* 0x00027800011c7983 */ /* 0x002ee20000300800 */
[----:B------:R-:W-:Y:S02]  /*21db0*/  IMAD R2, R2, UR5, RZ ;  /* 0x0000000502027c24 */ /* 0x000fe4000f8e02ff */
[----:B--2---:R-:W-:-:S03]  /*21dc0*/  IMAD R0, R3, UR5, RZ ;  /* 0x0000000503007c24 */ /* 0x004fc6000f8e02ff */
[----:B------:R-:W-:Y:S04]  /*21dd0*/  STL [R1+0xdc], R2 ;  /* 0x0000dc0201007387 */ /* 0x000fe80000100800 */
[----:B---3--:R1:W-:Y:S04]  /*21de0*/  STL [R1+0x1af8], R28 ;  /* 0x001af81c01007387 */ /* 0x0083e80000100800 */
[----:B------:R-:W-:Y:S04]  /*21df0*/  STL [R1+0xe4], R0 ;  /* 0x0000e40001007387 */ /* 0x000fe80000100800 */
        /* <DEDUP_REMOVED lines=31> */
[----:B--2---:R-:W-:-:S05]  /*21ff0*/  IMAD R28, R28, UR5, RZ ;  /* 0x000000051c1c7c24 */ /* 0x004fca000f8e02ff */
[----:B------:R1:W-:Y:S04]  /*22000*/  STL [R1+0xec], R28 ;  /* 0x0000ec1c01007387 */ /* 0x0003e80000100800 */
[----:B-1----:R-:W2:Y:S02]  /*22010*/  LDL.LU R28, [R1+0x1afc] ;  /* 0x001afc00011c7983 */ /* 0x002ea40000300800 */
[----:B--2---:R-:W-:-:S05]  /*22020*/  IMAD R28, R28, UR5, RZ ;  /* 0x000000051c1c7c24 */ /* 0x004fca000f8e02ff */
[----:B------:R1:W-:Y:S04]  /*22030*/  STL [R1+0xf8], R28 ;  /* 0x0000f81c01007387 */ /* 0x0003e80000100800 */
[----:B-1----:R-:W2:Y:S01]  /*22040*/  LDL.LU R28, [R1+0x1af8] ;  /* 0x001af800011c7983 */ /* 0x002ea20000300800 */
[----:B---3--:R-:W-:Y:S02]  /*22050*/  IMAD R0, R0, UR5, RZ ;  /* 0x0000000500007c24 */ /* 0x008fe4000f8e02ff */
[----:B--2---:R-:W-:-:S05]  /*22060*/  IMAD R28, R28, UR5, RZ ;  /* 0x000000051c1c7c24 */ /* 0x004fca000f8e02ff */
[----:B------:R1:W-:Y:S02]  /*22070*/  STL [R1+0x100], R28 ;  /* 0x0001001c01007387 */ /* 0x0003e40000100800 */
[----:B-1----:R-:W-:Y:S02]  /*22080*/  IMAD R28, R27, UR5, RZ ;  /* 0x000000051b1c7c24 */ /* 0x002fe4000f8e02ff */
[----:B----4-:R-:W-:Y:S02]  /*22090*/  IMAD R27, R26, UR5, RZ ;  /* 0x000000051a1b7c24 */ /* 0x010fe4000f8e02ff */
[----:B-----5:R-:W-:Y:S02]  /*220a0*/  IMAD R26, R25, UR5, RZ ;  /* 0x00000005191a7c24 */ /* 0x020fe4000f8e02ff */
[----:B------:R-:W-:Y:S01]  /*220b0*/  IMAD R25, R24, UR5, RZ ;  /* 0x0000000518197c24 */ /* 0x000fe2000f8e02ff */
[----:B------:R1:W-:Y:S01]  /*220c0*/  STL [R1+0x108], R28 ;  /* 0x0001081c01007387 */ /* 0x0003e20000100800 */
[----:B------:R-:W-:-:S02]  /*220d0*/  IMAD R24, R23, UR5, RZ ;  /* 0x0000000517187c24 */ /* 0x000fc4000f8e02ff */
[----:B------:R-:W-:Y:S01]  /*220e0*/  IMAD R23, R22, UR5, RZ ;  /* 0x0000000516177c24 */ /* 0x000fe2000f8e02ff */
[----:B------:R-:W-:Y:S01]  /*220f0*/  STL [R1+0x170], R27 ;  /* 0x0001701b01007387 */ /* 0x000fe20000100800 */
[----:B------:R-:W-:Y:S02]  /*22100*/  IMAD R22, R21, UR5, RZ ;  /* 0x0000000515167c24 */ /* 0x000fe4000f8e02ff */
[----:B------:R-:W-:Y:S01]  /*22110*/  IMAD R21, R20, UR5, RZ ;  /* 0x0000000514157c24 */ /* 0x000fe2000f8e02ff */
[----:B------:R-:W-:Y:S01]  /*22120*/  STL [R1+0x174], R26 ;  /* 0x0001741a01007387 */ /* 0x000fe20000100800 */
[----:B------:R-:W-:Y:S02]  /*22130*/  IMAD R20, R19, UR5, RZ ;  /* 0x0000000513147c24 */ /* 0x000fe4000f8e02ff */
[----:B------:R-:W-:Y:S01]  /*22140*/  IMAD R19, R18, UR5, RZ ;  /* 0x0000000512137c24 */ /* 0x000fe2000f8e02ff */
        /* <DEDUP_REMOVED lines=31> */
[----:B------:R-:W-:Y:S04]  /*22340*/  STL [R1+0x224], R9 ;  /* 0x0002240901007387 */ /* 0x000fe80000100800 */
[----:B------:R-:W-:Y:S04]  /*22350*/  STL [R1+0x24c], R8 ;  /* 0x00024c0801007387 */ /* 0x000fe80000100800 */
[----:B------:R-:W-:Y:S04]  /*22360*/  STL [R1+0x254], R7 ;  /* 0x0002540701007387 */ /* 0x000fe80000100800 */
[----:B------:R-:W-:Y:S04]  /*22370*/  STL [R1+0x25c], R6 ;  /* 0x00025c0601007387 */ /* 0x000fe80000100800 */
[----:B------:R-:W-:Y:S04]  /*22380*/  STL [R1+0x264], R5 ;  /* 0x0002640501007387 */ /* 0x000fe80000100800 */
[----:B------:R2:W-:Y:S04]  /*22390*/  STL [R1+0x268], R0 ;  /* 0x0002680001007387 */ /* 0x0005e80000100800 */
[----:B------:R-:W-:Y:S04]  /*223a0*/  STL [R1+0x270], R4 ;  /* 0x0002700401007387 */ /* 0x000fe80000100800 */
[----:B-1----:R-:W3:Y:S01]  /*223b0*/  LDL.LU R28, [R1+0x304] ;  /* 0x00030400011c7983 */ /* 0x002ee20000300800 */
[----:B------:R-:W-:-:S02]  /*223c0*/  IMAD R2, R2, UR5, RZ ;  /* 0x0000000502027c24 */ /* 0x000fc4000f8e02ff */
        /* <DEDUP_REMOVED lines=818> */
[----:B----4-:R-:W-:Y:S02]  /*256f0*/  IMAD R26, R26, UR5, RZ ;  /* 0x000000051a1a7c24 */ /* 0x010fe4000f8e02ff */
[----:B-----5:R-:W-:Y:S02]  /*25700*/  IMAD R25, R25, UR5, RZ ;  /* 0x0000000519197c24 */ /* 0x020fe4000f8e02ff */
[----:B------:R-:W-:-:S02]  /*25710*/  IMAD R24, R24, UR5, RZ ;  /* 0x0000000518187c24 */ /* 0x000fc4000f8e02ff */
[----:B------:R-:W-:Y:S02]  /*25720*/  IMAD R23, R23, UR5, RZ ;  /* 0x0000000517177c24 */ /* 0x000fe4000f8e02ff */
[----:B------:R-:W-:Y:S02]  /*25730*/  IMAD R22, R22, UR5, RZ ;  /* 0x0000000516167c24 */ /* 0x000fe4000f8e02ff */
[----:B------:R-:W-:Y:S02]  /*25740*/  IMAD R21, R21, UR5, RZ ;  /* 0x0000000515157c24 */ /* 0x000fe4000f8e02ff */
[----:B------:R-:W-:Y:S02]  /*25750*/  IMAD R20, R20, UR5, RZ ;  /* 0x0000000514147c24 */ /* 0x000fe4000f8e02ff */
[----:B------:R-:W-:Y:S02]  /*25760*/  IMAD R19, R19, UR5, RZ ;  /* 0x0000000513137c24 */ /* 0x000fe4000f8e02ff */
        /* <DEDUP_REMOVED lines=16> */
[----:B--2---:R-:W-:-:S05]  /*25870*/  IMAD R28, R28, UR5, RZ ;  /* 0x000000051c1c7c24 */ /* 0x004fca000f8e02ff */
[----:B------:R-:W-:Y:S04]  /*25880*/  STL [R1+0x4d8], R28 ;  /* 0x0004d81c01007387 */ /* 0x000fe80000100800 */
        /* <DEDUP_REMOVED lines=22> */
[----:B------:R1:W-:Y:S04]  /*259f0*/  STL [R1+0x404], R5 ;  /* 0x0004040501007387 */ /* 0x0003e80000100800 */
[----:B------:R2:W-:Y:S01]  /*25a00*/  STL [R1+0x400], R4 ;  /* 0x0004000401007387 */ /* 0x0005e20000100800 */
[----:B-1----:R-:W-:-:S03]  /*25a10*/  IMAD R5, R29, UR5, RZ ;  /* 0x000000051d057c24 */ /* 0x002fc6000f8e02ff */
[----:B------:R1:W-:Y:S01]  /*25a20*/  STL [R1+0x3fc], R0 ;  /* 0x0003fc0001007387 */ /* 0x0003e20000100800 */
[----:B--2---:R-:W-:-:S03]  /*25a30*/  IMAD R4, R2, UR5, RZ ;  /* 0x0000000502047c24 */ /* 0x004fc6000f8e02ff */
[----:B------:R-:W-:Y:S04]  /*25a40*/  STL [R1+0x3f8], R5 ;  /* 0x0003f80501007387 */ /* 0x000fe80000100800 */
[----:B------:R-:W2:Y:S04]  /*25a50*/  LDL.LU R2, [R1+0x3ec] ;  /* 0x0003ec0001027983 */ /* 0x000ea80000300800 */
[----:B------:R-:W-:Y:S04]  /*25a60*/  STL [R1+0x3f4], R4 ;  /* 0x0003f40401007387 */ /* 0x000fe80000100800 */
[----:B------:R-:W3:Y:S01]  /*25a70*/  LDL.LU R28, [R1+0x3e4] ;  /* 0x0003e400011c7983 */ /* 0x000ee20000300800 */
[----:B-1----:R-:W-:-:S05]  /*25a80*/  IMAD R0, R3, UR5, RZ ;  /* 0x0000000503007c24 */ /* 0x002fca000f8e02ff */
[----:B------:R-:W-:Y:S04]  /*25a90*/  STL [R1+0x3f0], R0 ;  /* 0x0003f00001007387 */ /* 0x000fe80000100800 */
[----:B---3--:R1:W-:Y:S04]  /*25aa0*/  STL [R1+0x1aac], R28 ;  /* 0x001aac1c01007387 */ /* 0x0083e80000100800 */
[----:B-1----:R-:W3:Y:S04]  /*25ab0*/  LDL.LU R28, [R1+0x3e8] ;  /* 0x0003e800011c7983 */ /* 0x002ee80000300800 */
[----:B------:R-:W4:Y:S04]  /*25ac0*/  LDL.LU R27, [R1+0x3dc] ;  /* 0x0003dc00011b7983 */ /* 0x000f280000300800 */
[----:B------:R-:W5:Y:S04]  /*25ad0*/  LDL.LU R26, [R1+0x3d8] ;  /* 0x0003d800011a7983 */ /* 0x000f680000300800 */
        /* <DEDUP_REMOVED lines=17> */
[----:B--2---:R-:W-:-:S03]  /*25bf0*/  IMAD R2, R2, UR5, RZ ;  /* 0x0000000502027c24 */ /* 0x004fc6000f8e02ff */
[----:B------:R-:W2:Y:S04]  /*25c00*/  LDL.LU R8, [R1+0x380] ;  /* 0x0003800001087983 */ /* 0x000ea80000300800 */
[----:B------:R-:W2:Y:S04]  /*25c10*/  LDL.LU R7, [R1+0x37c] ;  /* 0x00037c0001077983 */ /* 0x000ea80000300800 */
[----:B------:R-:W2:Y:S04]  /*25c20*/  LDL.LU R6, [R1+0x378] ;  /* 0x0003780001067983 */ /* 0x000ea80000300800 */
[----:B------:R-:W2:Y:S04]  /*25c30*/  LDL.LU R5, [R1+0x374] ;  /* 0x0003740001057983 */ /* 0x000ea80000300800 */
[----:B------:R-:W2:Y:S04]  /*25c40*/  LDL.LU R4, [R1+0x370] ;  /* 0x0003700001047983 */ /* 0x000ea80000300800 */
[----:B------:R-:W4:Y:S04]  /*25c50*/  LDL.LU R0, [R1+0x36c] ;  /* 0x00036c0001007983 */ /* 0x000f280000300800 */
[----:B------:R-:W4:Y:S04]  /*25c60*/  LDL.LU R29, [R1+0x368] ;  /* 0x00036800011d7983 */ /* 0x000f280000300800 */
[----:B------:R-:W4:Y:S04]  /*25c70*/  LDL.LU R3, [R1+0x360] ;  /* 0x0003600001037983 */ /* 0x000f280000300800 */
[----:B------:R1:W-:Y:S04]  /*25c80*/  STL [R1+0x3ec], R2 ;  /* 0x0003ec0201007387 */ /* 0x0003e80000100800 */
[----:B-1----:R-:W4:Y:S01]  /*25c90*/  LDL.LU R2, [R1+0x35c] ;  /* 0x00035c0001027983 */ /* 0x002f220000300800 */
[----:B---3--:R-:W-:-:S05]  /*25ca0*/  IMAD R28, R28, UR5, RZ ;  /* 0x000000051c1c7c24 */ /* 0x008fca000f8e02ff */
[----:B------:R1:W-:Y:S04]  /*25cb0*/  STL [R1+0x3e8], R28 ;  /* 0x0003e81c01007387 */ /* 0x0003e80000100800 */
[----:B-1----:R-:W3:Y:S01]  /*25cc0*/  LDL.LU R28, [R1+0x1aac] ;  /* 0x001aac00011c7983 */ /* 0x002ee20000300800 */
[----:B--2---:R-:W-:Y:S02]  /*25cd0*/  IMAD R4, R4, UR5, RZ ;  /* 0x0000000504047c24 */ /* 0x004fe4000f8e02ff */
[----:B---3--:R-:W-:-:S05]  /*25ce0*/  IMAD R28, R28, UR5, RZ ;  /* 0x000000051c1c7c24 */ /* 0x008fca000f8e02ff */
[----:B------:R4:W-:Y:S02]  /*25cf0*/  STL [R1+0x3e4], R28 ;  /* 0x0003e41c01007387 */ /* 0x0009e40000100800 */
[----:B----4-:R-:W-:Y:S02]  /*25d00*/  IMAD R28, R27, UR5, RZ ;  /* 0x000000051b1c7c24 */ /* 0x010fe4000f8e02ff */
[----:B-----5:R-:W-:Y:S02]  /*25d10*/  IMAD R27, R26, UR5, RZ ;  /* 0x000000051a1b7c24 */ /* 0x020fe4000f8e02ff */
[----:B------:R-:W-:Y:S02]  /*25d20*/  IMAD R26, R25, UR5, RZ ;  /* 0x00000005191a7c24 */ /* 0x000fe4000f8e02ff */
[----:B------:R-:W-:Y:S01]  /*25d30*/  IMAD R25, R24, UR5, RZ ;  /* 0x0000000518197c24 */ /* 0x000fe2000f8e02ff */
[----:B------:R-:W-:Y:S01]  /*25d40*/  STL [R1+0x3dc], R28 ;  /* 0x0003dc1c01007387 */ /* 0x000fe20000100800 */
        /* <DEDUP_REMOVED lines=36> */
[----:B------:R-:W-:-:S03]  /*25f90*/  IMAD R5, R0, UR5, RZ ;  /* 0x0000000500057c24 */ /* 0x000fc6000f8e02ff */
[----:B------:R-:W-:Y:S04]  /*25fa0*/  STL [R1+0x384], R10 ;  /* 0x0003840a01007387 */ /* 0x000fe80000100800 */
[----:B------:R-:W-:Y:S01]  /*25fb0*/  STL [R1+0x380], R9 ;  /* 0x0003800901007387 */ /* 0x000fe20000100800 */
[----:B------:R-:W-:-:S03]  /*25fc0*/  IMAD R0, R29, UR5, RZ ;  /* 0x000000051d007c24 */ /* 0x000fc6000f8e02ff */
[----:B------:R-:W-:Y:S04]  /*25fd0*/  STL [R1+0x37c], R8 ;  /* 0x00037c0801007387 */ /* 0x000fe80000100800 */
[----:B------:R-:W-:Y:S04]  /*25fe0*/  STL [R1+0x378], R7 ;  /* 0x0003780701007387 */ /* 0x000fe80000100800 */
[----:B------:R-:W-:Y:S04]  /*25ff0*/  STL [R1+0x374], R6 ;  /* 0x0003740601007387 */ /* 0x000fe80000100800 */
[----:B------:R1:W-:Y:S04]  /*26000*/  STL [R1+0x370], R4 ;  /* 0x0003700401007387 */ /* 0x0003e80000100800 */
[----:B------:R-:W-:Y:S01]  /*26010*/  STL [R1+0x36c], R5 ;  /* 0x00036c0501007387 */ /* 0x000fe20000100800 */
[----:B-1----:R-:W-:-:S03]  /*26020*/  IMAD R4, R3, UR5, RZ ;  /* 0x0000000503047c24 */ /* 0x002fc6000f8e02ff */
[----:B------:R-:W2:Y:S04]  /*26030*/  LDL.LU R3, [R1+0x358] ;  /* 0x0003580001037983 */ /* 0x000ea80000300800 */
[----:B------:R1:W-:Y:S04]  /*26040*/  STL [R1+0x368], R0 ;  /* 0x0003680001007387 */ /* 0x0003e80000100800 */
[----:B------:R-:W-:Y:S04]  /*26050*/  STL [R1+0x360], R4 ;  /* 0x0003600401007387 */ /* 0x000fe80000100800 */
[----:B------:R-:W3:Y:S01]  /*26060*/  LDL.LU R28, [R1+0x350] ;  /* 0x00035000011c7983 */ /* 0x000ee20000300800 */
[----:B-1----:R-:W-:-:S03]  /*26070*/  IMAD R0, R2, UR5, RZ ;  /* 0x0000000502007c24 */ /* 0x002fc6000f8e02ff */
[----:B---3--:R1:W-:Y:S04]  /*26080*/  STL [R1+0x1aa8], R28 ;  /* 0x001aa81c01007387 */ /* 0x0083e80000100800 */
[----:B------:R3:W-:Y:S04]  /*26090*/  STL [R1+0x35c], R0 ;  /* 0x00035c0001007387 */ /* 0x0007e80000100800 */
[----:B-1----:R-:W4:Y:S04]  /*260a0*/  LDL.LU R28, [R1+0x354] ;  /* 0x00035400011c7983 */ /* 0x002f280000300800 */
        /* <DEDUP_REMOVED lines=19> */
[----:B--2---:R-:W-:-:S03]  /*261e0*/  IMAD R3, R3, UR5, RZ ;  /* 0x0000000503037c24 */ /* 0x004fc6000f8e02ff */
[----:B------:R-:W2:Y:S04]  /*261f0*/  LDL.LU R8, [R1+0x248] ;  /* 0x0002480001087983 */ /* 0x000ea80000300800 */
[----:B------:R-:W2:Y:S04]  /*26200*/  LDL.LU R7, [R1+0x244] ;  /* 0x0002440001077983 */ /* 0x000ea80000300800 */
[----:B------:R-:W2:Y:S04]  /*26210*/  LDL.LU R6, [R1+0x240] ;  /* 0x0002400001067983 */ /* 0x000ea80000300800 */
[----:B------:R-:W2:Y:S04]  /*26220*/  LDL.LU R5, [R1+0x23c] ;  /* 0x00023c0001057983 */ /* 0x000ea80000300800 */
[----:B------:R-:W2:Y:S04]  /*26230*/  LDL.LU R4, [R1+0x238] ;  /* 0x0002380001047983 */ /* 0x000ea80000300800 */
[----:B---3--:R-:W3:Y:S04]  /*26240*/  LDL.LU R0, [R1+0x234] ;  /* 0x0002340001007983 */ /* 0x008ee80000300800 */
[----:B------:R-:W2:Y:S04]  /*26250*/  LDL.LU R2, [R1+0x230] ;  /* 0x0002300001027983 */ /* 0x000ea80000300800 */
[----:B------:R-:W2:Y:S04]  /*26260*/  LDL.LU R29, [R1+0x22c] ;  /* 0x00022c00011d7983 */ /* 0x000ea80000300800 */
[----:B------:R1:W-:Y:S04]  /*26270*/  STL [R1+0x358], R3 ;  /* 0x0003580301007387 */ /* 0x0003e80000100800 */
[----:B-1----:R-:W2:Y:S01]  /*26280*/  LDL.LU R3, [R1+0x228] ;  /* 0x0002280001037983 */ /* 0x002ea20000300800 */
[----:B----4-:R-:W-:-:S05]  /*26290*/  IMAD R28, R28, UR5, RZ ;  /* 0x000000051c1c7c24 */ /* 0x010fca000f8e02ff */
[----:B------:R1:W-:Y:S04]  /*262a0*/  STL [R1+0x354], R28 ;  /* 0x0003541c01007387 */ /* 0x0003e80000100800 */
[----:B-1----:R-:W4:Y:S02]  /*262b0*/  LDL.LU R28, [R1+0x1aa8] ;  /* 0x001aa800011c7983 */ /* 0x002f240000300800 */
[----:B----4-:R-:W-:-:S05]  /*262c0*/  IMAD R28, R28, UR5, RZ ;  /* 0x000000051c1c7c24 */ /* 0x010fca000f8e02ff */
[----:B------:R5:W-:Y:S02]  /*262d0*/  STL [R1+0x350], R28 ;  /* 0x0003501c01007387 */ /* 0x000be40000100800 */
[----:B-----5:R-:W-:Y:S02]  /*262e0*/  IMAD R28, R27, UR5, RZ ;  /* 0x000000051b1c7c24 */ /* 0x020fe4000f8e02ff */
[----:B------:R-:W-:Y:S02]  /*262f0*/  IMAD R27, R26, UR5, RZ ;  /* 0x000000051a1b7c24 */ /* 0x000fe4000f8e02ff */
[----:B------:R-:W-:Y:S02]  /*26300*/  IMAD R26, R25, UR5, RZ ;  /* 0x00000005191a7c24 */ /* 0x000fe4000f8e02ff */
        /* <DEDUP_REMOVED lines=29> */
[----:B--2---:R-:W-:-:S03]  /*264e0*/  IMAD R9, R8, UR5, RZ ;  /* 0x0000000508097c24 */ /* 0x004fc6000f8e02ff */
        /* <DEDUP_REMOVED lines=9> */
[----:B---3--:R-:W-:-:S03]  /*26580*/  IMAD R4, R0, UR5, RZ ;  /* 0x0000000500047c24 */ /* 0x008fc6000f8e02ff */
[----:B------:R-:W-:Y:S01]  /*26590*/  STL [R1+0x250], R10 ;  /* 0x0002500a01007387 */ /* 0x000fe20000100800 */
[----:B------:R-:W-:-:S03]  /*265a0*/  IMAD R0, R2, UR5, RZ ;  /* 0x0000000502007c24 */ /* 0x000fc6000f8e02ff */
[----:B------:R-:W-:Y:S04]  /*265b0*/  STL [R1+0x248], R9 ;  /* 0x0002480901007387 */ /* 0x000fe80000100800 */
[----:B------:R-:W-:Y:S04]  /*265c0*/  STL [R1+0x244], R8 ;  /* 0x0002440801007387 */ /* 0x000fe80000100800 */
[----:B------:R-:W-:Y:S04]  /*265d0*/  STL [R1+0x240], R7 ;  /* 0x0002400701007387 */ /* 0x000fe80000100800 */
[----:B------:R-:W-:Y:S04]  /*265e0*/  STL [R1+0x23c], R6 ;  /* 0x00023c0601007387 */ /* 0x000fe80000100800 */
[----:B------:R-:W-:Y:S04]  /*265f0*/  STL [R1+0x238], R5 ;  /* 0x0002380501007387 */ /* 0x000fe80000100800 */
[----:B------:R-:W2:Y:S04]  /*26600*/  LDL.LU R2, [R1+0x220] ;  /* 0x0002200001027983 */ /* 0x000ea80000300800 */
[----:B------:R3:W-:Y:S04]  /*26610*/  STL [R1+0x234], R4 ;  /* 0x0002340401007387 */ /* 0x0007e80000100800 */
[----:B------:R4:W-:Y:S04]  /*26620*/  STL [R1+0x230], R0 ;  /* 0x0002300001007387 */ /* 0x0009e80000100800 */
[----:B-1----:R-:W5:Y:S01]  /*26630*/  LDL.LU R28, [R1+0x218] ;  /* 0x00021800011c7983 */ /* 0x002f620000300800 */
[----:B---3--:R-:W-:-:S02]  /*26640*/  IMAD R4, R29, UR5, RZ ;  /* 0x000000051d047c24 */ /* 0x008fc4000f8e02ff */
[----:B----4-:R-:W-:-:S03]  /*26650*/  IMAD R0, R3, UR5, RZ ;  /* 0x0000000503007c24 */ /* 0x010fc6000f8e02ff */
[----:B------:R-:W-:Y:S04]  /*26660*/  STL [R1+0x22c], R4 ;  /* 0x00022c0401007387 */ /* 0x000fe80000100800 */
[----:B-----5:R1:W-:Y:S04]  /*26670*/  STL [R1+0x1aa4], R28 ;  /* 0x001aa41c01007387 */ /* 0x0203e80000100800 */
        /* <DEDUP_REMOVED lines=27> */
[----:B------:R-:W2:Y:S04]  /*26830*/  LDL.LU R3, [R1+0x168] ;  /* 0x0001680001037983 */ /* 0x000ea80000300800 */
[----:B---3--:R-:W3:Y:S04]  /*26840*/  LDL.LU R0, [R1+0x164] ;  /* 0x0001640001007983 */ /* 0x008ee80000300800 */
        /* <DEDUP_REMOVED lines=55> */
[----:B------:R-:W-:Y:S04]  /*26bc0*/  STL [R1+0x17c], R6 ;  /* 0x00017c0601007387 */ /* 0x000fe80000100800 */
[----:B------:R-:W2:Y:S04]  /*26bd0*/  LDL.LU R3, [R1+0x158] ;  /* 0x0001580001037983 */ /* 0x000ea80000300800 */
[----:B------:R3:W-:Y:S04]  /*26be0*/  STL [R1+0x16c], R5 ;  /* 0x00016c0501007387 */ /* 0x0007e80000100800 */
[----:B------:R1:W-:Y:S01]  /*26bf0*/  STL [R1+0x168], R4 ;  /* 0x0001680401007387 */ /* 0x0003e20000100800 */
[----:B---3--:R-:W-:-:S05]  /*26c00*/  IMAD R5, R0, UR5, RZ ;  /* 0x0000000500057c24 */ /* 0x008fca000f8e02ff */
[----:B------:R-:W-:Y:S04]  /*26c10*/  STL [R1+0x164], R5 ;  /* 0x0001640501007387 */ /* 0x000fe80000100800 */
[----:B------:R-:W3:Y:S01]  /*26c20*/  LDL.LU R28, [R1+0x150] ;  /* 0x00015000011c7983 */ /* 0x000ee20000300800 */
[----:B-1----:R-:W-:Y:S02]  /*26c30*/  IMAD R4, R29, UR5, RZ ;  /* 0x000000051d047c24 */ /* 0x002fe4000f8e02ff */
[----:B------:R-:W-:-:S03]  /*26c40*/  IMAD R0, R2, UR5, RZ ;  /* 0x0000000502007c24 */ /* 0x000fc6000f8e02ff */
[----:B------:R-:W-:Y:S04]  /*26c50*/  STL [R1+0x160], R4 ;  /* 0x0001600401007387 */ /* 0x000fe80000100800 */
        /* <DEDUP_REMOVED lines=28> */
[----:B------:R-:W2:Y:S04]  /*26e20*/  LDL.LU R4, [R1+0x78] ;  /* 0x0000780001047983 */ /* 0x000ea80000300800 */
[----:B---3--:R-:W3:Y:S04]  /*26e30*/  LDL.LU R0, [R1+0xd4] ;  /* 0x0000d40001007983 */ /* 0x008ee80000300800 */
[----:B------:R1:W-:Y:S04]  /*26e40*/  STL [R1+0x158], R3 ;  /* 0x0001580301007387 */ /* 0x0003e80000100800 */
[----:B------:R-:W2:Y:S04]  /*26e50*/  LDL.LU R29, [R1+0xd0] ;  /* 0x0000d000011d7983 */ /* 0x000ea80000300800 */
        /* <DEDUP_REMOVED lines=54> */
[----:B------:R3:W-:Y:S01]  /*271c0*/  STL [R1+0xd8], R5 ;  /* 0x0000d80501007387 */ /* 0x0007e20000100800 */
[----:B-1----:R-:W-:Y:S01]  /*271d0*/  IMAD R6, R4, UR4, RZ ;  /* 0x0000000404067c24 */ /* 0x002fe2000f8e02ff */
[----:B------:R-:W1:Y:S01]  /*271e0*/  LDCU UR4, c[0x0][0x3a8] ;  /* 0x00007500ff0477ac */ /* 0x000e620008000800 */
[----:B---3--:R-:W-:-:S03]  /*271f0*/  IMAD R5, R0, UR5, RZ ;  /* 0x0000000500057c24 */ /* 0x008fc6000f8e02ff */
[----:B------:R-:W-:Y:S04]  /*27200*/  STL [R1+0x78], R6 ;  /* 0x0000780601007387 */ /* 0x000fe80000100800 */
[----:B------:R-:W-:Y:S04]  /*27210*/  STL [R1+0xd4], R5 ;  /* 0x0000d40501007387 */ /* 0x000fe80000100800 */
[----:B------:R-:W3:Y:S01]  /*27220*/  LDL.LU R28, [R1+0xb8] ;  /* 0x0000b800011c7983 */ /* 0x000ee20000300800 */
[----:B------:R-:W-:Y:S02]  /*27230*/  IMAD R4, R29, UR5, RZ ;  /* 0x000000051d047c24 */ /* 0x000fe4000f8e02ff */
[----:B------:R-:W-:-:S03]  /*27240*/  IMAD R0, R3, UR5, RZ ;  /* 0x0000000503007c24 */ /* 0x000fc6000f8e02ff */
[----:B------:R-:W-:Y:S04]  /*27250*/  STL [R1+0xd0], R4 ;  /* 0x0000d00401007387 */ /* 0x000fe80000100800 */
[----:B---3--:R3:W-:Y:S04]  /*27260*/  STL [R1+0x1a9c], R28 ;  /* 0x001a9c1c01007387 */ /* 0x0087e80000100800 */
[----:B------:R4:W-:Y:S04]  /*27270*/  STL [R1+0xc8], R0 ;  /* 0x0000c80001007387 */ /* 0x0009e80000100800 */
[----:B---3--:R-:W3:Y:S04]  /*27280*/  LDL.LU R28, [R1+0xc0] ;  /* 0x0000c000011c7983 */ /* 0x008ee80000300800 */
        /* <DEDUP_REMOVED lines=21> */
[----:B----4-:R-:W4:Y:S04]  /*273e0*/  LDL.LU R0, [R1+0x28] ;  /* 0x0000280001007983 */ /* 0x010f280000300800 */
[----:B------:R-:W4:Y:S04]  /*273f0*/  LDL.LU R29, [R1+0x24] ;  /* 0x00002400011d7983 */ /* 0x000f280000300800 */
[----:B------:R-:W4:Y:S04]  /*27400*/  LDL.LU R3, [R1+0x20] ;  /* 0x0000200001037983 */ /* 0x000f280000300800 */
[----:B------:R-:W4:Y:S04]  /*27410*/  LDL.LU R2, [R1+0x18] ;  /* 0x0000180001027983 */ /* 0x000f280000300800 */
[----:B------:R-:W4:Y:S04]  /*27420*/  LDL.LU R6, [R1+0x14] ;  /* 0x0000140001067983 */ /* 0x000f280000300800 */
[----:B------:R0:W-:Y:S04]  /*27430*/  STL [R1+0xc4], R7 ;  /* 0x0000c40701007387 */ /* 0x0001e80000100800 */
[----:B0-----:R-:W4:Y:S04]  /*27440*/  LDL.LU R7, [R1+0x8] ;  /* 0x0000080001077983 */ /* 0x001f280000300800 */
[----:B------:R-:W4:Y:S04]  /*27450*/  LDL.LU R8, [R1+0x4] ;  /* 0x0000040001087983 */ /* 0x000f280000300800 */
[----:B------:R-:W4:Y:S01]  /*27460*/  LDL.LU R9, [R1] ;  /* 0x0000000001097983 */ /* 0x000f220000300800 */
[----:B---3--:R-:W-:-:S05]  /*27470*/  IMAD R28, R28, UR5, RZ ;  /* 0x000000051c1c7c24 */ /* 0x008fca000f8e02ff */
[----:B------:R0:W-:Y:S04]  /*27480*/  STL [R1+0xc0], R28 ;  /* 0x0000c01c01007387 */ /* 0x0001e80000100800 */
[----:B0-----:R-:W3:Y:S01]  /*27490*/  LDL.LU R28, [R1+0x1a9c] ;  /* 0x001a9c00011c7983 */ /* 0x001ee20000300800 */
[----:B-----5:R-:W-:Y:S02]  /*274a0*/  IMAD R27, R27, UR5, RZ ;  /* 0x000000051b1b7c24 */ /* 0x020fe4000f8e02ff */
        /* <DEDUP_REMOVED lines=16> */
[----:B--2---:R-:W-:Y:S02]  /*275b0*/  IMAD R10, R10, UR5, RZ ;  /* 0x000000050a0a7c24 */ /* 0x004fe4000f8e02ff */
[----:B------:R-:W-:Y:S02]  /*275c0*/  IMAD R5, R5, UR5, RZ ;  /* 0x0000000505057c24 */ /* 0x000fe4000f8e02ff */
[----:B------:R-:W-:Y:S02]  /*275d0*/  IMAD R4, R4, UR5, RZ ;  /* 0x0000000504047c24 */ /* 0x000fe4000f8e02ff */
[----:B----4-:R-:W-:Y:S02]  /*275e0*/  IMAD R0, R0, UR5, RZ ;  /* 0x0000000500007c24 */ /* 0x010fe4000f8e02ff */
[----:B------:R-:W-:-:S02]  /*275f0*/  IMAD R29, R29, UR5, RZ ;  /* 0x000000051d1d7c24 */ /* 0x000fc4000f8e02ff */
[----:B------:R-:W-:Y:S02]  /*27600*/  IMAD R3, R3, UR5, RZ ;  /* 0x0000000503037c24 */ /* 0x000fe4000f8e02ff */
[----:B---3--:R-:W-:-:S05]  /*27610*/  IMAD R28, R28, UR5, RZ ;  /* 0x000000051c1c7c24 */ /* 0x008fca000f8e02ff */
[----:B------:R0:W-:Y:S04]  /*27620*/  STL [R1+0xb8], R28 ;  /* 0x0000b81c01007387 */ /* 0x0001e80000100800 */
[----:B0-----:R-:W2:Y:S04]  /*27630*/  LDL.LU R28, [R1+0x1a98] ;  /* 0x001a9800011c7983 */ /* 0x001ea80000300800 */
[----:B------:R0:W-:Y:S04]  /*27640*/  STL [R1+0xb4], R27 ;  /* 0x0000b41b01007387 */ /* 0x0001e80000100800 */
[----:B0-----:R-:W3:Y:S04]  /*27650*/  LDL.LU R27, [R1+0x1a94] ;  /* 0x001a9400011b7983 */ /* 0x001ee80000300800 */
[----:B------:R0:W-:Y:S04]  /*27660*/  STL [R1+0xac], R26 ;  /* 0x0000ac1a01007387 */ /* 0x0001e80000100800 */
[----:B0-----:R-:W4:Y:S04]  /*27670*/  LDL.LU R26, [R1+0x1a90] ;  /* 0x001a9000011a7983 */ /* 0x001f280000300800 */
[----:B------:R0:W-:Y:S04]  /*27680*/  STL [R1+0xa4], R25 ;  /* 0x0000a41901007387 */ /* 0x0001e80000100800 */
[----:B0-----:R-:W5:Y:S04]  /*27690*/  LDL.LU R25, [R1+0x1a8c] ;  /* 0x001a8c0001197983 */ /* 0x001f680000300800 */
[----:B------:R0:W-:Y:S04]  /*276a0*/  STL [R1+0x9c], R24 ;  /* 0x00009c1801007387 */ /* 0x0001e80000100800 */
[----:B0-----:R-:W2:Y:S04]  /*276b0*/  LDL.LU R24, [R1+0x1a88] ;  /* 0x001a880001187983 */ /* 0x001ea80000300800 */
        /* <DEDUP_REMOVED lines=37> */
[----:B0-----:R-:W2:Y:S02]  /*27910*/  LDL.LU R3, [R1+0x1a3c] ;  /* 0x001a3c0001037983 */ /* 0x001ea40000300800 */
[----:B--2---:R-:W-:-:S05]  /*27920*/  IMAD R3, R3, UR5, RZ ;  /* 0x0000000503037c24 */ /* 0x004fca000f8e02ff */
[----:B------:R0:W-:Y:S04]  /*27930*/  STL [R1+0x1c], R3 ;  /* 0x00001c0301007387 */ /* 0x0001e80000100800 */
[----:B0-----:R-:W2:Y:S01]  /*27940*/  LDL.LU R3, [R1+0x1a38] ;  /* 0x001a380001037983 */ /* 0x001ea20000300800 */
[----:B------:R-:W-:-:S05]  /*27950*/  IMAD R2, R2, UR5, RZ ;  /* 0x0000000502027c24 */ /* 0x000fca000f8e02ff */
[----:B------:R2:W-:Y:S02]  /*27960*/  STL [R1+0x18], R2 ;  /* 0x0000180201007387 */ /* 0x0005e40000100800 */
[----:B--2---:R-:W-:-:S05]  /*27970*/  IADD3 R2, P6, PT, R6, R3, RZ ;  /* 0x0000000306027210 */ /* 0x004fca0007fde0ff */
[----:B------:R0:W-:Y:S02]  /*27980*/  STL [R1+0x19c0], R2 ;  /* 0x0019c00201007387 */ /* 0x0001e40000100800 */
[----:B0-----:R-:W-:-:S05]  /*27990*/  IADD3 R2, P0, PT, R7, R3, RZ ;  /* 0x0000000307027210 */ /* 0x001fca0007f1e0ff */
        /* <DEDUP_REMOVED lines=10> */
[----:B------:R0:W-:Y:S04]  /*27a40*/  STL [R1+0x19d8], R2 ;  /* 0x0019d80201007387 */ /* 0x0001e80000100800 */
[----:B0-----:R-:W2:Y:S02]  /*27a50*/  LDL.LU R2, [R1+0x1a34] ;  /* 0x001a340001027983 */ /* 0x001ea40000300800 */
[----:B--2---:R-:W-:-:S05]  /*27a60*/  LEA.HI.X.SX32 R6, R6, R2, 0x1, P6 ;  /* 0x0000000206067211 */ /* 0x004fca00030f0eff */
[----:B------:R0:W-:Y:S02]  /*27a70*/  STL [R1+0x19b8], R6 ;  /* 0x0019b80601007387 */ /* 0x0001e40000100800 */
[----:B0-----:R-:W-:-:S05]  /*27a80*/  IADD3 R6, P6, PT, R5, R3, RZ ;  /* 0x0000000305067210 */ /* 0x001fca0007fde0ff */
[----:B------:R0:W-:Y:S04]  /*27a90*/  STL [R1+0x19bc], R6 ;  /* 0x0019bc0601007387 */ /* 0x0001e80000100800 */
[----:B0-----:R-:W2:Y:S01]  /*27aa0*/  LDL.LU R6, [R1+0x1a30] ;  /* 0x001a300001067983 */ /* 0x001ea20000300800 */
[----:B------:R-:W-:-:S05]  /*27ab0*/  LEA.HI.X.SX32 R7, R7, R2, 0x1, P0 ;  /* 0x0000000207077211 */ /* 0x000fca00000f0eff */
[----:B------:R2:W-:Y:S02]  /*27ac0*/  STL [R1+0x19b0], R7 ;  /* 0x0019b00701007387 */ /* 0x0005e40000100800 */
[----:B--2---:R-:W-:-:S05]  /*27ad0*/  IADD3 R7, P0, PT, R6, R3, RZ ;  /* 0x0000000306077210 */ /* 0x004fca0007f1e0ff */
        /* <DEDUP_REMOVED lines=12> */
[-C--:B------:R-:W-:Y:S02]  /*27ba0*/  LEA.HI.X.SX32 R29, R29, R2.reuse, 0x1, P3 ;  /* 0x000000021d1d7211 */ /* 0x080fe400018f0eff */
[----:B------:R-:W-:-:S03]  /*27bb0*/  LEA.HI.X.SX32 R0, R0, R2, 0x1, P4 ;  /* 0x0000000200007211 */ /* 0x000fc600020f0eff */
[----:B------:R2:W-:Y:S01]  /*27bc0*/  STL [R1+0x1998], R29 ;  /* 0x0019981d01007387 */ /* 0x0005e20000100800 */
[-C--:B------:R-:W-:Y:S02]  /*27bd0*/  LEA.HI.X.SX32 R4, R4, R2.reuse, 0x1, P5 ;  /* 0x0000000204047211 */ /* 0x080fe400028f0eff */
[----:B------:R-:W-:Y:S02]  /*27be0*/  LEA.HI.X.SX32 R5, R5, R2, 0x1, P6 ;  /* 0x0000000205057211 */ /* 0x000fe400030f0eff */
[----:B--2---:R-:W-:-:S05]  /*27bf0*/  IADD3 R29, P3, PT, R9, R3, RZ ;  /* 0x00000003091d7210 */ /* 0x004fca0007f7e0ff */
[----:B------:R0:W-:Y:S04]  /*27c00*/  STL [R1+0x199c], R29 ;  /* 0x00199c1d01007387 */ /* 0x0001e80000100800 */
[----:B------:R2:W-:Y:S01]  /*27c10*/  STL [R1+0x1990], R0 ;  /* 0x0019900001007387 */ /* 0x0005e20000100800 */
[-C--:B0-----:R-:W-:Y:S02]  /*27c20*/  IADD3 R29, P4, PT, R10, R3.reuse, RZ ;  /* 0x000000030a1d7210 */ /* 0x081fe40007f9e0ff */
[----:B--2---:R-:W-:-:S03]  /*27c30*/  IADD3 R0, P5, PT, R11, R3, RZ ;  /* 0x000000030b007210 */ /* 0x004fc60007fbe0ff */
[----:B------:R-:W-:Y:S04]  /*27c40*/  STL [R1+0x1994], R29 ;  /* 0x0019941d01007387 */ /* 0x000fe80000100800 */
[----:B------:R0:W-:Y:S04]  /*27c50*/  STL [R1+0x1988], R4 ;  /* 0x0019880401007387 */ /* 0x0001e80000100800 */
[----:B------:R2:W-:Y:S04]  /*27c60*/  STL [R1+0x198c], R0 ;  /* 0x00198c0001007387 */ /* 0x0005e80000100800 */
[----:B------:R1:W-:Y:S01]  /*27c70*/  STL [R1+0x1980], R5 ;  /* 0x0019800501007387 */ /* 0x0003e20000100800 */
[----:B0-----:R-:W-:-:S02]  /*27c80*/  IADD3 R4, P6, PT, R12, R3, RZ ;  /* 0x000000030c047210 */ /* 0x001fc40007fde0ff */
[----:B--2---:R-:W-:-:S03]  /*27c90*/  LEA.HI.X.SX32 R0, R6, R2, 0x1, P0 ;  /* 0x0000000206007211 */ /* 0x004fc600000f0eff */
[----:B------:R0:W-:Y:S01]  /*27ca0*/  STL [R1+0x1984], R4 ;  /* 0x0019840401007387 */ /* 0x0001e20000100800 */
[----:B-1----:R-:W-:-:S03]  /*27cb0*/  IADD3 R5, P0, PT, R13, R3, RZ ;  /* 0x000000030d057210 */ /* 0x002fc60007f1e0ff */
[----:B------:R1:W-:Y:S04]  /*27cc0*/  STL [R1+0x1978], R0 ;  /* 0x0019780001007387 */ /* 0x0003e80000100800 */
[----:B------:R2:W-:Y:S01]  /*27cd0*/  STL [R1+0x197c], R5 ;  /* 0x00197c0501007387 */ /* 0x0005e20000100800 */
[----:B0-----:R-:W-:Y:S02]  /*27ce0*/  LEA.HI.X.SX32 R4, R7, R2, 0x1, P1 ;  /* 0x0000000207047211 */ /* 0x001fe400008f0eff */
[----:B-1----:R-:W-:-:S03]  /*27cf0*/  IADD3 R0, P1, PT, R14, R3, RZ ;  /* 0x000000030e007210 */ /* 0x002fc60007f3e0ff */
[----:B------:R0:W-:Y:S01]  /*27d00*/  STL [R1+0x1970], R4 ;  /* 0x0019700401007387 */ /* 0x0001e20000100800 */
[----:B--2---:R-:W-:-:S03]  /*27d10*/  LEA.HI.X.SX32 R5, R8, R2, 0x1, P2 ;  /* 0x0000000208057211 */ /* 0x004fc600010f0eff */
[----:B------:R1:W-:Y:S04]  /*27d20*/  STL [R1+0x1974], R0 ;  /* 0x0019740001007387 */ /* 0x0003e80000100800 */
[----:B------:R2:W-:Y:S01]  /*27d30*/  STL [R1+0x1968], R5 ;  /* 0x0019680501007387 */ /* 0x0005e20000100800 */
[----:B0-----:R-:W-:Y:S02]  /*27d40*/  IADD3 R4, P2, PT, R15, R3, RZ ;  /* 0x000000030f047210 */ /* 0x001fe40007f5e0ff */
[----:B-1----:R-:W-:-:S03]  /*27d50*/  LEA.HI.X.SX32 R0, R9, R2, 0x1, P3 ;  /* 0x0000000209007211 */ /* 0x002fc600018f0eff */
[----:B------:R0:W-:Y:S01]  /*27d60*/  STL [R1+0x196c], R4 ;  /* 0x00196c0401007387 */ /* 0x0001e20000100800 */
[----:B--2---:R-:W-:-:S03]  /*27d70*/  IADD3 R5, P3, PT, R16, R3, RZ ;  /* 0x0000000310057210 */ /* 0x004fc60007f7e0ff */
[----:B------:R1:W-:Y:S04]  /*27d80*/  STL [R1+0x1960], R0 ;  /* 0x0019600001007387 */ /* 0x0003e80000100800 */
[----:B------:R2:W-:Y:S01]  /*27d90*/  STL [R1+0x1964], R5 ;  /* 0x0019640501007387 */ /* 0x0005e20000100800 */
[----:B0-----:R-:W-:Y:S02]  /*27da0*/  LEA.HI.X.SX32 R4, R10, R2, 0x1, P4 ;  /* 0x000000020a047211 */ /* 0x001fe400020f0eff */
[----:B-1----:R-:W-:-:S03]  /*27db0*/  IADD3 R0, P4, PT, R17, R3, RZ ;  /* 0x0000000311007210 */ /* 0x002fc60007f9e0ff */
[----:B------:R0:W-:Y:S01]  /*27dc0*/  STL [R1+0x1958], R4 ;  /* 0x0019580401007387 */ /* 0x0001e20000100800 */
[----:B--2---:R-:W-:-:S03]  /*27dd0*/  LEA.HI.X.SX32 R5, R11, R2, 0x1, P5 ;  /* 0x000000020b057211 */ /* 0x004fc600028f0eff */
[----:B------:R1:W-:Y:S04]  /*27de0*/  STL [R1+0x195c], R0 ;  /* 0x00195c0001007387 */ /* 0x0003e80000100800 */
[----:B------:R-:W-:Y:S04]  /*27df0*/  STL [R1+0x1950], R5 ;  /* 0x0019500501007387 */ /* 0x000fe80000100800 */
[----:B------:R-:W2:Y:S01]  /*27e00*/  LDL.LU R7, [R1+0xc] ;  /* 0x00000c0001077983 */ /* 0x000ea20000300800 */
[----:B0-----:R-:W-:Y:S02]  /*27e10*/  IADD3 R4, P5, PT, R18, R3, RZ ;  /* 0x0000000312047210 */ /* 0x001fe40007fbe0ff */
[----:B-1----:R-:W-:-:S03]  /*27e20*/  LEA.HI.X.SX32 R0, R12, R2, 0x1, P6 ;  /* 0x000000020c007211 */ /* 0x002fc600030f0eff */
[----:B------:R0:W-:Y:S04]  /*27e30*/  STL [R1+0x1954], R4 ;  /* 0x0019540401007387 */ /* 0x0001e80000100800 */
[----:B------:R1:W-:Y:S04]  /*27e40*/  STL [R1+0x1948], R0 ;  /* 0x0019480001007387 */ /* 0x0003e80000100800 */
[----:B------:R-:W2:Y:S01]  /*27e50*/  LDL.LU R6, [R1+0x10] ;  /* 0x0000100001067983 */ /* 0x000ea20000300800 */
[----:B0-----:R-:W-:Y:S02]  /*27e60*/  IADD3 R4, P6, PT, R19, R3, RZ ;  /* 0x0000000313047210 */ /* 0x001fe40007fde0ff */
[----:B-1----:R-:W-:-:S03]  /*27e70*/  LEA.HI.X.SX32 R0, R13, R2, 0x1, P0 ;  /* 0x000000020d007211 */ /* 0x002fc600000f0eff */
[----:B------:R0:W-:Y:S01]  /*27e80*/  STL [R1+0x194c], R4 ;  /* 0x00194c0401007387 */ /* 0x0001e20000100800 */
[----:B------:R-:W-:-:S03]  /*27e90*/  LEA.HI.X.SX32 R5, R14, R2, 0x1, P1 ;  /* 0x000000020e057211 */ /* 0x000fc600008f0eff */
[----:B------:R1:W-:Y:S01]  /*27ea0*/  STL [R1+0x1940], R0 ;  /* 0x0019400001007387 */ /* 0x0003e20000100800 */
[-C--:B0-----:R-:W-:Y:S02]  /*27eb0*/  IADD3 R4, P0, PT, R20, R3.reuse, RZ ;  /* 0x0000000314047210 */ /* 0x081fe40007f1e0ff */
[----:B-1----:R-:W-:-:S03]  /*27ec0*/  IADD3 R0, P1, PT, R21, R3, RZ ;  /* 0x0000000315007210 */ /* 0x002fc60007f3e0ff */
[----:B------:R0:W-:Y:S04]  /*27ed0*/  STL [R1+0x1944], R4 ;  /* 0x0019440401007387 */ /* 0x0001e80000100800 */
[----:B------:R-:W-:Y:S04]  /*27ee0*/  STL [R1+0x1938], R5 ;  /* 0x0019380501007387 */ /* 0x000fe80000100800 */
[----:B------:R-:W2:Y:S01]  /*27ef0*/  LDL.LU R29, [R1+0x38] ;  /* 0x00003800011d7983 */ /* 0x000ea20000300800 */
[----:B0-----:R-:W-:-:S03]  /*27f00*/  LEA.HI.X.SX32 R4, R15, R2, 0x1, P2 ;  /* 0x000000020f047211 */ /* 0x001fc600010f0eff */
[----:B------:R-:W-:Y:S04]  /*27f10*/  STL [R1+0x193c], R0 ;  /* 0x00193c0001007387 */ /* 0x000fe80000100800 */
[----:B------:R0:W-:Y:S02]  /*27f20*/  STL [R1+0x1930], R4 ;  /* 0x0019300401007387 */ /* 0x0001e40000100800 */
[----:B0-----:R-:W-:Y:S02]  /*27f30*/  LEA.HI.X.SX32 R4, R16, R2, 0x1, P3 ;  /* 0x0000000210047211 */ /* 0x001fe400018f0eff */
[----:B------:R-:W2:Y:S01]  /*27f40*/  LDL.LU R16, [R1+0x30] ;  /* 0x0000300001107983 */ /* 0x000ea20000300800 */
[----:B------:R-:W-:-:S05]  /*27f50*/  IADD3 R0, P2, PT, R22, R3, RZ ;  /* 0x0000000316007210 */ /* 0x000fca0007f5e0ff */
[----:B------:R0:W-:Y:S01]  /*27f60*/  STL [R1+0x1934], R0 ;  /* 0x0019340001007387 */ /* 0x0001e20000100800 */
[----:B------:R-:W-:-:S03]  /*27f70*/  IADD3 R5, P3, PT, R23, R3, RZ ;  /* 0x0000000317057210 */ /* 0x000fc60007f7e0ff */
[----:B0-----:R-:W2:Y:S04]  /*27f80*/  LDL.LU R0, [R1+0x40] ;  /* 0x0000400001007983 */ /* 0x001ea80000300800 */
[----:B------:R0:W-:Y:S04]  /*27f90*/  STL [R1+0x1928], R4 ;  /* 0x0019280401007387 */ /* 0x0001e80000100800 */
[----:B------:R-:W2:Y:S01]  /*27fa0*/  LDL.LU R15, [R1+0x4c] ;  /* 0x00004c00010f7983 */ /* 0x000ea20000300800 */
[----:B0-----:R-:W-:-:S03]  /*27fb0*/  LEA.HI.X.SX32 R4, R17, R2, 0x1, P4 ;  /* 0x0000000211047211 */ /* 0x001fc600020f0eff */
[----:B------:R0:W-:Y:S04]  /*27fc0*/  STL [R1+0x192c], R5 ;  /* 0x00192c0501007387 */ /* 0x0001e80000100800 */
[----:B------:R1:W-:Y:S04]  /*27fd0*/  STL [R1+0x1920], R4 ;  /* 0x0019200401007387 */ /* 0x0003e80000100800 */
[----:B------:R-:W2:Y:S01]  /*27fe0*/  LDL.LU R14, [R1+0x54] ;  /* 0x00005400010e7983 */ /* 0x000ea20000300800 */
[----:B0-----:R-:W-:Y:S02]  /*27ff0*/  IADD3 R5, P4, PT, R24, R3, RZ ;  /* 0x0000000318057210 */ /* 0x001fe40007f9e0ff */
[----:B-1----:R-:W-:-:S03]  /*28000*/  LEA.HI.X.SX32 R4, R18, R2, 0x1, P5 ;  /* 0x0000000212047211 */ /* 0x002fc600028f0eff */
[----:B------:R5:W-:Y:S04]  /*28010*/  STL [R1+0x1924], R5 ;  /* 0x0019240501007387 */ /* 0x000be80000100800 */
[----:B------:R0:W-:Y:S04]  /*28020*/  STL [R1+0x1918], R4 ;  /* 0x0019180401007387 */ /* 0x0001e80000100800 */
[----:B------:R-:W2:Y:S01]  /*28030*/  LDL.LU R13, [R1+0x64] ;  /* 0x00006400010d7983 */ /* 0x000ea20000300800 */
[----:B-----5:R-:W-:Y:S02]  /*28040*/  IADD3 R5, P5, PT, R25, R3, RZ ;  /* 0x0000000319057210 */ /* 0x020fe40007fbe0ff */
[----:B0-----:R-:W-:-:S03]  /*28050*/  LEA.HI.X.SX32 R4, R19, R2, 0x1, P6 ;  /* 0x0000000213047211 */ /* 0x001fc600030f0eff */
[----:B------:R4:W-:Y:S04]  /*28060*/  STL [R1+0x191c], R5 ;  /* 0x00191c0501007387 */ /* 0x0009e80000100800 */
[----:B------:R0:W-:Y:S04]  /*28070*/  STL [R1+0x1910], R4 ;  /* 0x0019100401007387 */ /* 0x0001e80000100800 */
[----:B------:R-:W5:Y:S01]  /*28080*/  LDL.LU R12, [R1+0x70] ;  /* 0x00007000010c7983 */ /* 0x000f620000300800 */
[----:B----4-:R-:W-:Y:S02]  /*28090*/  IADD3 R5, P6, PT, R26, R3, RZ ;  /* 0x000000031a057210 */ /* 0x010fe40007fde0ff */
[----:B0-----:R-:W-:-:S03]  /*280a0*/  LEA.HI.X.SX32 R4, R20, R2, 0x1, P0 ;  /* 0x0000000214047211 */ /* 0x001fc600000f0eff */
[----:B------:R3:W-:Y:S04]  /*280b0*/  STL [R1+0x1914], R5 ;  /* 0x0019140501007387 */ /* 0x0007e80000100800 */
[----:B------:R0:W-:Y:S04]  /*280c0*/  STL [R1+0x1908], R4 ;  /* 0x0019080401007387 */ /* 0x0001e80000100800 */
[----:B------:R-:W4:Y:S01]  /*280d0*/  LDL.LU R11, [R1+0x80] ;  /* 0x00008000010b7983 */ /* 0x000f220000300800 */
[----:B---3--:R-:W-:Y:S02]  /*280e0*/  IADD3 R5, P0, PT, R27, R3, RZ ;  /* 0x000000031b057210 */ /* 0x008fe40007f1e0ff */
[----:B0-----:R-:W-:-:S03]  /*280f0*/  LEA.HI.X.SX32 R4, R21, R2, 0x1, P1 ;  /* 0x0000000215047211 */ /* 0x001fc600008f0eff */
[----:B------:R0:W-:Y:S04]  /*28100*/  STL [R1+0x190c], R5 ;  /* 0x00190c0501007387 */ /* 0x0001e80000100800 */
[----:B------:R1:W-:Y:S04]  /*28110*/  STL [R1+0x1900], R4 ;  /* 0x0019000401007387 */ /* 0x0003e80000100800 */
[----:B------:R-:W3:Y:S01]  /*28120*/  LDL.LU R18, [R1+0x88] ;  /* 0x0000880001127983 */ /* 0x000ee20000300800 */
[----:B0-----:R-:W-:Y:S02]  /*28130*/  IADD3 R5, P1, PT, R28, R3, RZ ;  /* 0x000000031c057210 */ /* 0x001fe40007f3e0ff */
[----:B-1----:R-:W-:-:S03]  /*28140*/  LEA.HI.X.SX32 R4, R22, R2, 0x1, P2 ;  /* 0x0000000216047211 */ /* 0x002fc600010f0eff */
[----:B------:R-:W-:Y:S04]  /*28150*/  STL [R1+0x1904], R5 ;  /* 0x0019040501007387 */ /* 0x000fe80000100800 */
[----:B------:R0:W-:Y:S04]  /*28160*/  STL [R1+0x18f8], R4 ;  /* 0x0018f80401007387 */ /* 0x0001e80000100800 */
[----:B------:R-:W3:Y:S01]  /*28170*/  LDL.LU R10, [R1+0x90] ;  /* 0x00009000010a7983 */ /* 0x000ee20000300800 */
[----:B0-----:R-:W-:Y:S02]  /*28180*/  LEA.HI.X.SX32 R4, R23, R2, 0x1, P3 ;  /* 0x0000000217047211 */ /* 0x001fe400018f0eff */
[----:B--2---:R-:W-:-:S05]  /*28190*/  IADD3 R5, P2, PT, R7, R3, RZ ;  /* 0x0000000307057210 */ /* 0x004fca0007f5e0ff */
[----:B------:R0:W-:Y:S04]  /*281a0*/  STL [R1+0x18fc], R5 ;  /* 0x0018fc0501007387 */ /* 0x0001e80000100800 */
[----:B------:R1:W-:Y:S04]  /*281b0*/  STL [R1+0x18f0], R4 ;  /* 0x0018f00401007387 */ /* 0x0003e80000100800 */
[----:B------:R-:W2:Y:S01]  /*281c0*/  LDL.LU R9, [R1+0x98] ;  /* 0x0000980001097983 */ /* 0x000ea20000300800 */
[----:B0-----:R-:W-:Y:S02]  /*281d0*/  IADD3 R5, P3, PT, R6, R3, RZ ;  /* 0x0000000306057210 */ /* 0x001fe40007f7e0ff */
[----:B-1----:R-:W-:-:S03]  /*281e0*/  LEA.HI.X.SX32 R4, R24, R2, 0x1, P4 ;  /* 0x0000000218047211 */ /* 0x002fc600020f0eff */
[----:B------:R-:W-:Y:S04]  /*281f0*/  STL [R1+0x18f4], R5 ;  /* 0x0018f40501007387 */ /* 0x000fe80000100800 */
[----:B------:R0:W-:Y:S04]  /*28200*/  STL [R1+0x18e8], R4 ;  /* 0x0018e80401007387 */ /* 0x0001e80000100800 */
[----:B------:R-:W2:Y:S01]  /*28210*/  LDL.LU R8, [R1+0xa0] ;  /* 0x0000a00001087983 */ /* 0x000ea20000300800 */
[----:B0-----:R-:W-:Y:S02]  /*28220*/  LEA.HI.X.SX32 R4, R25, R2, 0x1, P5 ;  /* 0x0000000219047211 */ /* 0x001fe400028f0eff */
[----:B------:R-:W-:-:S02]  /*28230*/  IADD3 R17, P5, PT, R29, R3, RZ ;  /* 0x000000031d117210 */ /* 0x000fc40007fbe0ff */
[----:B------:R-:W-:-:S05]  /*28240*/  IADD3 R5, P4, PT, R16, R3, RZ ;  /* 0x0000000310057210 */ /* 0x000fca0007f9e0ff */
[----:B------:R0:W-:Y:S04]  /*28250*/  STL [R1+0x18ec], R5 ;  /* 0x0018ec0501007387 */ /* 0x0001e80000100800 */
[----:B------:R1:W-:Y:S04]  /*28260*/  STL [R1+0x18e0], R4 ;  /* 0x0018e00401007387 */ /* 0x0003e80000100800 */
[----:B0-----:R-:W2:Y:S01]  /*28270*/  LDL.LU R5, [R1+0xa8] ;  /* 0x0000a80001057983 */ /* 0x001ea20000300800 */
[----:B-1----:R-:W-:-:S03]  /*28280*/  LEA.HI.X.SX32 R4, R26, R2, 0x1, P6 ;  /* 0x000000021a047211 */ /* 0x002fc600030f0eff */
[----:B------:R0:W-:Y:S01]  /*28290*/  STL [R1+0x18e4], R17 ;  /* 0x0018e41101007387 */ /* 0x0001e20000100800 */
[----:B------:R-:W-:-:S03]  /*282a0*/  IADD3 R19, P6, PT, R0, R3, RZ ;  /* 0x0000000300137210 */ /* 0x000fc60007fde0ff */
[----:B------:R1:W-:Y:S01]  /*282b0*/  STL [R1+0x18d8], R4 ;  /* 0x0018d80401007387 */ /* 0x0003e20000100800 */
[----:B0-----:R-:W-:-:S03]  /*282c0*/  LEA.HI.X.SX32 R17, R27, R2, 0x1, P0 ;  /* 0x000000021b117211 */ /* 0x001fc600000f0eff */
[----:B-1----:R-:W2:Y:S01]  /*282d0*/  LDL.LU R4, [R1+0xb0] ;  /* 0x0000b00001047983 */ /* 0x002ea20000300800 */
[----:B------:R-:W-:-:S03]  /*282e0*/  IADD3 R20, P0, PT, R15, R3, RZ ;  /* 0x000000030f147210 */ /* 0x000fc60007f1e0ff */
[----:B------:R0:W-:Y:S04]  /*282f0*/  STL [R1+0x18dc], R19 ;  /* 0x0018dc1301007387 */ /* 0x0001e80000100800 */
[----:B------:R1:W-:Y:S01]  /*28300*/  STL [R1+0x18d0], R17 ;  /* 0x0018d01101007387 */ /* 0x0003e20000100800 */
[----:B0-----:R-:W-:-:S03]  /*28310*/  LEA.HI.X.SX32 R19, R28, R2, 0x1, P1 ;  /* 0x000000021c137211 */ /* 0x001fc600008f0eff */
[----:B-1----:R-:W2:Y:S04]  /*28320*/  LDL.LU R17, [R1+0xbc] ;  /* 0x0000bc0001117983 */ /* 0x002ea80000300800 */
[----:B------:R0:W-:Y:S04]  /*28330*/  STL [R1+0x18d4], R20 ;  /* 0x0018d41401007387 */ /* 0x0001e80000100800 */
[----:B------:R1:W-:Y:S01]  /*28340*/  STL [R1+0x9fc], R19 ;  /* 0x0009fc1301007387 */ /* 0x0003e20000100800 */
[----:B0-----:R-:W-:Y:S02]  /*28350*/  IADD3 R20, P1, PT, R14, R3, RZ ;  /* 0x000000030e147210 */ /* 0x001fe40007f3e0ff */
[----:B-1----:R-:W-:-:S02]  /*28360*/  LEA.HI.X.SX32 R19, R7, R2, 0x1, P2 ;  /* 0x0000000207137211 */ /* 0x002fc400010f0eff */
[----:B------:R-:W2:Y:S04]  /*28370*/  LDL.LU R7, [R1+0xcc] ;  /* 0x0000cc0001077983 */ /* 0x000ea80000300800 */
[----:B------:R0:W-:Y:S04]  /*28380*/  STL [R1+0xa1c], R20 ;  /* 0x000a1c1401007387 */ /* 0x0001e80000100800 */
[----:B------:R1:W-:Y:S01]  /*28390*/  STL [R1+0xa00], R19 ;  /* 0x000a001301007387 */ /* 0x0003e20000100800 */
[----:B0-----:R-:W-:Y:S02]  /*283a0*/  IADD3 R20, P2, PT, R13, R3, RZ ;  /* 0x000000030d147210 */ /* 0x001fe40007f5e0ff */
[----:B-1----:R-:W-:-:S02]  /*283b0*/  LEA.HI.X.SX32 R19, R6, R2, 0x1, P3 ;  /* 0x0000000206137211 */ /* 0x002fc400018f0eff */
[----:B------:R-:W2:Y:S04]  /*283c0*/  LDL.LU R6, [R1+0xdc] ;  /* 0x0000dc0001067983 */ /* 0x000ea80000300800 */
[----:B------:R5:W-:Y:S04]  /*283d0*/  STL [R1+0xa24], R20 ;  /* 0x000a241401007387 */ /* 0x000be80000100800 */
[----:B------:R0:W-:Y:S01]  /*283e0*/  STL [R1+0xa04], R19 ;  /* 0x000a041301007387 */ /* 0x0001e20000100800 */
[----:B-----5:R-:W-:Y:S02]  /*283f0*/  IADD3 R20, P3, PT, R12, R3, RZ ;  /* 0x000000030c147210 */ /* 0x020fe40007f7e0ff */
[----:B0-----:R-:W-:-:S02]  /*28400*/  LEA.HI.X.SX32 R19, R16, R2, 0x1, P4 ;  /* 0x0000000210137211 */ /* 0x001fc400020f0eff */
[----:B------:R-:W5:Y:S04]  /*28410*/  LDL.LU R16, [R1+0xe4] ;  /* 0x0000e40001107983 */ /* 0x000f680000300800 */
[----:B------:R4:W-:Y:S04]  /*28420*/  STL [R1+0xa2c], R20 ;  /* 0x000a2c1401007387 */ /* 0x0009e80000100800 */
[----:B------:R0:W-:Y:S01]  /*28430*/  STL [R1+0xa08], R19 ;  /* 0x000a081301007387 */ /* 0x0001e20000100800 */
[----:B----4-:R-:W-:Y:S02]  /*28440*/  IADD3 R20, P4, PT, R11, R3, RZ ;  /* 0x000000030b147210 */ /* 0x010fe40007f9e0ff */
[----:B0-----:R-:W-:-:S02]  /*28450*/  LEA.HI.X.SX32 R19, R29, R2, 0x1, P5 ;  /* 0x000000021d137211 */ /* 0x001fc400028f0eff */
[----:B------:R-:W4:Y:S04]  /*28460*/  LDL.LU R29, [R1+0xec] ;  /* 0x0000ec00011d7983 */ /* 0x000f280000300800 */
[----:B------:R3:W-:Y:S04]  /*28470*/  STL [R1+0xa34], R20 ;  /* 0x000a341401007387 */ /* 0x0007e80000100800 */
[----:B------:R0:W-:Y:S01]  /*28480*/  STL [R1+0xa0c], R19 ;  /* 0x000a0c1301007387 */ /* 0x0001e20000100800 */
[----:B---3--:R-:W-:Y:S02]  /*28490*/  IADD3 R20, P5, PT, R18, R3, RZ ;  /* 0x0000000312147210 */ /* 0x008fe40007fbe0ff */
[----:B0-----:R-:W-:-:S02]  /*284a0*/  LEA.HI.X.SX32 R19, R0, R2, 0x1, P6 ;  /* 0x0000000200137211 */ /* 0x001fc400030f0eff */
[----:B------:R-:W3:Y:S04]  /*284b0*/  LDL.LU R0, [R1+0xf8] ;  /* 0x0000f80001007983 */ /* 0x000ee80000300800 */
[----:B------:R0:W-:Y:S04]  /*284c0*/  STL [R1+0xa3c], R20 ;  /* 0x000a3c1401007387 */ /* 0x0001e80000100800 */
[----:B------:R1:W-:Y:S01]  /*284d0*/  STL [R1+0xa10], R19 ;  /* 0x000a101301007387 */ /* 0x0003e20000100800 */
[----:B0-----:R-:W-:Y:S02]  /*284e0*/  IADD3 R20, P6, PT, R10, R3, RZ ;  /* 0x000000030a147210 */ /* 0x001fe40007fde0ff */
[----:B-1----:R-:W-:-:S02]  /*284f0*/  LEA.HI.X.SX32 R19, R15, R2, 0x1, P0 ;  /* 0x000000020f137211 */ /* 0x002fc400000f0eff */
[----:B------:R-:W3:Y:S04]  /*28500*/  LDL.LU R15, [R1+0x100] ;  /* 0x00010000010f7983 */ /* 0x000ee80000300800 */
[----:B------:R-:W-:Y:S04]  /*28510*/  STL [R1+0xa44], R20 ;  /* 0x000a441401007387 */ /* 0x000fe80000100800 */
[----:B------:R0:W-:Y:S02]  /*28520*/  STL [R1+0xa14], R19 ;  /* 0x000a141301007387 */ /* 0x0001e40000100800 */
[----:B0-----:R-:W-:-:S02]  /*28530*/  LEA.HI.X.SX32 R19, R14, R2, 0x1, P1 ;  /* 0x000000020e137211 */ /* 0x001fc400008f0eff */
[----:B------:R-:W3:Y:S01]  /*28540*/  LDL.LU R14, [R1+0x108] ;  /* 0x00010800010e7983 */ /* 0x000ee20000300800 */
[----:B--2---:R-:W-:-:S05]  /*28550*/  IADD3 R20, P0, PT, R9, R3, RZ ;  /* 0x0000000309147210 */ /* 0x004fca0007f1e0ff */
[----:B------:R-:W-:Y:S04]  /*28560*/  STL [R1+0xa4c], R20 ;  /* 0x000a4c1401007387 */ /* 0x000fe80000100800 */
[----:B------:R0:W-:Y:S02]  /*28570*/  STL [R1+0xa18], R19 ;  /* 0x000a181301007387 */ /* 0x0001e40000100800 */
[----:B0-----:R-:W-:Y:S02]  /*28580*/  LEA.HI.X.SX32 R19, R13, R2, 0x1, P2 ;  /* 0x000000020d137211 */ /* 0x001fe400010f0eff */
[----:B------:R-:W2:Y:S01]  /*28590*/  LDL.LU R13, [R1+0x170] ;  /* 0x00017000010d7983 */ /* 0x000ea20000300800 */
[----:B------:R-:W-:-:S05]  /*285a0*/  IADD3 R20, P1, PT, R8, R3, RZ ;  /* 0x0000000308147210 */ /* 0x000fca0007f3e0ff */
[----:B------:R-:W-:Y:S04]  /*285b0*/  STL [R1+0xa54], R20 ;  /* 0x000a541401007387 */ /* 0x000fe80000100800 */
[----:B------:R0:W-:Y:S02]  /*285c0*/  STL [R1+0xa20], R19 ;  /* 0x000a201301007387 */ /* 0x0001e40000100800 */
[----:B0-----:R-:W-:Y:S02]  /*285d0*/  LEA.HI.X.SX32 R19, R12, R2, 0x1, P3 ;  /* 0x000000020c137211 */ /* 0x001fe400018f0eff */
[----:B------:R-:W2:Y:S01]  /*285e0*/  LDL.LU R12, [R1+0x174] ;  /* 0x00017400010c7983 */ /* 0x000ea20000300800 */
[----:B------:R-:W-:-:S05]  /*285f0*/  IADD3 R20, P2, PT, R5, R3, RZ ;  /* 0x0000000305147210 */ /* 0x000fca0007f5e0ff */
[----:B------:R0:W-:Y:S04]  /*28600*/  STL [R1+0xa5c], R20 ;  /* 0x000a5c1401007387 */ /* 0x0001e80000100800 */
[----:B------:R1:W-:Y:S01]  /*28610*/  STL [R1+0xa28], R19 ;  /* 0x000a281301007387 */ /* 0x0003e20000100800 */
[-C--:B0-----:R-:W-:Y:S02]  /*28620*/  IADD3 R20, P3, PT, R4, R3.reuse, RZ ;  /* 0x0000000304147210 */ /* 0x081fe40007f7e0ff */
[----:B-1----:R-:W-:Y:S02]  /*28630*/  LEA.HI.X.SX32 R19, R11, R2, 0x1, P4 ;  /* 0x000000020b137211 */ /* 0x002fe400020f0eff */
[----:B------:R-:W2:Y:S04]  /*28640*/  LDL.LU R11, [R1+0x178] ;  /* 0x00017800010b7983 */ /* 0x000ea80000300800 */
[----:B------:R0:W-:Y:S04]  /*28650*/  STL [R1+0xa64], R20 ;  /* 0x000a641401007387 */ /* 0x0001e80000100800 */
[----:B------:R1:W-:Y:S01]  /*28660*/  STL [R1+0xa30], R19 ;  /* 0x000a301301007387 */ /* 0x0003e20000100800 */
[----:B0-----:R-:W-:-:S02]  /*28670*/  IADD3 R20, P4, PT, R17, R3, RZ ;  /* 0x0000000311147210 */ /* 0x001fc40007f9e0ff */
        /* <DEDUP_REMOVED lines=14> */
[----:B-----5:R-:W-:-:S02]  /*28760*/  IADD3 R20, P0, PT, R16, R3, RZ ;  /* 0x0000000310147210 */ /* 0x020fc40007f1e0ff */
[----:B0-----:R-:W-:Y:S02]  /*28770*/  LEA.HI.X.SX32 R19, R8, R2, 0x1, P1 ;  /* 0x0000000208137211 */ /* 0x001fe400008f0eff */
[----:B------:R-:W5:Y:S04]  /*28780*/  LDL.LU R8, [R1+0x190] ;  /* 0x0001900001087983 */ /* 0x000f680000300800 */
[----:B------:R4:W-:Y:S04]  /*28790*/  STL [R1+0xa84], R20 ;  /* 0x000a841401007387 */ /* 0x0009e80000100800 */
[----:B------:R0:W-:Y:S01]  /*287a0*/  STL [R1+0xa50], R19 ;  /* 0x000a501301007387 */ /* 0x0001e20000100800 */
[----:B----4-:R-:W-:-:S02]  /*287b0*/  IADD3 R20, P1, PT, R29, R3, RZ ;  /* 0x000000031d147210 */ /* 0x010fc40007f3e0ff */
[----:B0-----:R-:W-:Y:S02]  /*287c0*/  LEA.HI.X.SX32 R19, R5, R2, 0x1, P2 ;  /* 0x0000000205137211 */ /* 0x001fe400010f0eff */
[----:B------:R-:W4:Y:S04]  /*287d0*/  LDL.LU R5, [R1+0x194] ;  /* 0x0001940001057983 */ /* 0x000f280000300800 */
[----:B------:R3:W-:Y:S04]  /*287e0*/  STL [R1+0xa8c], R20 ;  /* 0x000a8c1401007387 */ /* 0x0007e80000100800 */
[----:B------:R0:W-:Y:S01]  /*287f0*/  STL [R1+0xa58], R19 ;  /* 0x000a581301007387 */ /* 0x0001e20000100800 */
[----:B---3--:R-:W-:-:S02]  /*28800*/  IADD3 R20, P2, PT, R0, R3, RZ ;  /* 0x0000000300147210 */ /* 0x008fc40007f5e0ff */
[----:B0-----:R-:W-:Y:S02]  /*28810*/  LEA.HI.X.SX32 R19, R4, R2, 0x1, P3 ;  /* 0x0000000204137211 */ /* 0x001fe400018f0eff */
[----:B------:R-:W3:Y:S04]  /*28820*/  LDL.LU R4, [R1+0x19c] ;  /* 0x00019c0001047983 */ /* 0x000ee80000300800 */
[----:B------:R0:W-:Y:S04]  /*28830*/  STL [R1+0xa94], R20 ;  /* 0x000a941401007387 */ /* 0x0001e80000100800 */
[----:B------:R1:W-:Y:S01]  /*28840*/  STL [R1+0xa60], R19 ;  /* 0x000a601301007387 */ /* 0x0003e20000100800 */
[----:B0-----:R-:W-:-:S02]  /*28850*/  IADD3 R20, P3, PT, R15, R3, RZ ;  /* 0x000000030f147210 */ /* 0x001fc40007f7e0ff */
[----:B-1----:R-:W-:Y:S02]  /*28860*/  LEA.HI.X.SX32 R19, R17, R2, 0x1, P4 ;  /* 0x0000000211137211 */ /* 0x002fe400020f0eff */
[----:B------:R-:W3:Y:S04]  /*28870*/  LDL.LU R17, [R1+0x1a0] ;  /* 0x0001a00001117983 */ /* 0x000ee80000300800 */
[----:B------:R0:W-:Y:S04]  /*28880*/  STL [R1+0xa9c], R20 ;  /* 0x000a9c1401007387 */ /* 0x0001e80000100800 */
[----:B------:R1:W-:Y:S01]  /*28890*/  STL [R1+0xa68], R19 ;  /* 0x000a681301007387 */ /* 0x0003e20000100800 */
[----:B0-----:R-:W-:-:S02]  /*288a0*/  IADD3 R20, P4, PT, R14, R3, RZ ;  /* 0x000000030e147210 */ /* 0x001fc40007f9e0ff */
[-C--:B-1----:R-:W-:Y:S02]  /*288b0*/  LEA.HI.X.SX32 R19, R7, R2.reuse, 0x1, P5 ;  /* 0x0000000207137211 */ /* 0x082fe400028f0eff */
        /* <DEDUP_REMOVED lines=19> */
[-C--:B------:R-:W-:Y:S01]  /*289f0*/  IADD3 R20, P1, PT, R18, R3.reuse, RZ ;  /* 0x0000000312147210 */ /* 0x080fe20007f3e0ff */
        /* <DEDUP_REMOVED lines=125> */
[----:B-----5:R-:W-:-:S05]  /*291d0*/  IADD3 R20, P5, PT, R6, R3, RZ ;  /* 0x0000000306147210 */ /* 0x020fca0007fbe0ff */
[----:B------:R-:W-:Y:S04]  /*291e0*/  STL [R1+0xb8c], R20 ;  /* 0x000b8c1401007387 */ /* 0x000fe80000100800 */
[----:B------:R0:W-:Y:S02]  /*291f0*/  STL [R1+0xb58], R19 ;  /* 0x000b581301007387 */ /* 0x0001e40000100800 */
[----:B0-----:R-:W-:Y:S02]  /*29200*/  LEA.HI.X.SX32 R19, R8, R2, 0x1, P0 ;  /* 0x0000000208137211 */ /* 0x001fe400000f0eff */
[-C--:B----4-:R-:W-:Y:S01]  /*29210*/  IADD3 R20, P6, PT, R16, R3.reuse, RZ ;  /* 0x0000000310147210 */ /* 0x090fe20007fde0ff */
        /* <DEDUP_REMOVED lines=10> */
[----:B------:R-:W5:Y:S04]  /*292c0*/  LDL.LU R4, [R1+0x2c0] ;  /* 0x0002c00001047983 */ /* 0x000f680000300800 */
        /* <DEDUP_REMOVED lines=18> */
[-C--:B-1----:R-:W-:Y:S02]  /*293f0*/  LEA.HI.X.SX32 R19, R16, R2.reuse, 0x1, P6 ;  /* 0x0000000210137211 */ /* 0x082fe400030f0eff */
[----:B------:R-:W5:Y:S04]  /*29400*/  LDL.LU R16, [R1+0x2d4] ;  /* 0x0002d40001107983 */ /* 0x000f680000300800 */
[----:B------:R-:W-:Y:S04]  /*29410*/  STL [R1+0xbc4], R20 ;  /* 0x000bc41401007387 */ /* 0x000fe80000100800 */
[----:B------:R0:W-:Y:S02]  /*29420*/  STL [R1+0xb90], R19 ;  /* 0x000b901301007387 */ /* 0x0001e40000100800 */
[----:B0-----:R-:W-:-:S02]  /*29430*/  LEA.HI.X.SX32 R19, R29, R2, 0x1, P0 ;  /* 0x000000021d137211 */ /* 0x001fc400000f0eff */
[----:B------:R-:W5:Y:S01]  /*29440*/  LDL.LU R29, [R1+0x2d8] ;  /* 0x0002d800011d7983 */ /* 0x000f620000300800 */
        /* <DEDUP_REMOVED lines=20> */
[----:B----4-:R-:W-:-:S05]  /*29590*/  IADD3 R20, P3, PT, R8, R3, RZ ;  /* 0x0000000308147210 */ /* 0x010fca0007f7e0ff */
[----:B------:R-:W-:Y:S04]  /*295a0*/  STL [R1+0xbec], R20 ;  /* 0x000bec1401007387 */ /* 0x000fe80000100800 */
[----:B------:R0:W-:Y:S02]  /*295b0*/  STL [R1+0xbb8], R19 ;  /* 0x000bb81301007387 */ /* 0x0001e40000100800 */
[----:B0-----:R-:W-:Y:S02]  /*295c0*/  LEA.HI.X.SX32 R19, R12, R2, 0x1, P5 ;  /* 0x000000020c137211 */ /* 0x001fe400028f0eff */
[----:B------:R-:W4:Y:S01]  /*295d0*/  LDL.LU R12, [R1+0x2f0] ;  /* 0x0002f000010c7983 */ /* 0x000f220000300800 */
[----:B---3--:R-:W-:-:S05]  /*295e0*/  IADD3 R20, P4, PT, R5, R3, RZ ;  /* 0x0000000305147210 */ /* 0x008fca0007f9e0ff */
[----:B------:R-:W-:Y:S04]  /*295f0*/  STL [R1+0xbf4], R20 ;  /* 0x000bf41401007387 */ /* 0x000fe80000100800 */
[----:B------:R0:W-:Y:S02]  /*29600*/  STL [R1+0xbc0], R19 ;  /* 0x000bc01301007387 */ /* 0x0001e40000100800 */
[----:B0-----:R-:W-:Y:S02]  /*29610*/  LEA.HI.X.SX32 R19, R11, R2, 0x1, P6 ;  /* 0x000000020b137211 */ /* 0x001fe400030f0eff */
[-C--:B-----5:R-:W-:Y:S01]  /*29620*/  IADD3 R20, P5, PT, R4, R3.reuse, RZ ;  /* 0x0000000304147210 */ /* 0x0a0fe20007fbe0ff */
        /* <DEDUP_REMOVED lines=59> */
[----:B------:R-:W3:Y:S01]  /*299e0*/  LDL.LU R0, [R1+0x364] ;  /* 0x0003640001007983 */ /* 0x000ee20000300800 */
[----:B-----5:R-:W-:-:S05]  /*299f0*/  IADD3 R20, P3, PT, R18, R3, RZ ;  /* 0x0000000312147210 */ /* 0x020fca0007f7e0ff */
[----:B------:R-:W-:Y:S04]  /*29a00*/  STL [R1+0xc5c], R20 ;  /* 0x000c5c1401007387 */ /* 0x000fe80000100800 */
[----:B------:R0:W-:Y:S02]  /*29a10*/  STL [R1+0xc28], R19 ;  /* 0x000c281301007387 */ /* 0x0001e40000100800 */
[----:B0-----:R-:W-:Y:S02]  /*29a20*/  LEA.HI.X.SX32 R19, R15, R2, 0x1, P5 ;  /* 0x000000020f137211 */ /* 0x001fe400028f0eff */
[-C--:B------:R-:W-:Y:S01]  /*29a30*/  IADD3 R20, P4, PT, R10, R3.reuse, RZ ;  /* 0x000000030a147210 */ /* 0x080fe20007f9e0ff */
        /* <DEDUP_REMOVED lines=59> */
[----:B------:R-:W5:Y:S01]  /*29df0*/  LDL.LU R7, [R1+0x42c] ;  /* 0x00042c0001077983 */ /* 0x000f620000300800 */
[----:B------:R-:W-:-:S05]  /*29e00*/  IADD3 R20, P2, PT, R14, R3, RZ ;  /* 0x000000030e147210 */ /* 0x000fca0007f5e0ff */
        /* <DEDUP_REMOVED lines=197> */
[-C--:B0-----:R-:W-:Y:S02]  /*2aa60*/  LEA.HI.X.SX32 R19, R14, R2.reuse, 0x1, P1 ;  /* 0x000000020e137211 */ /* 0x081fe400008f0eff */
[----:B------:R-:W-:Y:S01]  /*2aa70*/  IADD3 R20, P0, PT, R9, R3, RZ ;  /* 0x0000000309147210 */ /* 0x000fe20007f1e0ff */
        /* <DEDUP_REMOVED lines=1372> */
[----:B------:R0:W-:Y:S01]  /*30040*/  STL [R1+0x1660], R19 ;  /* 0x0016601301007387 */ /* 0x0001e20000100800 */
[-C--:B------:R-:W-:Y:S02]  /*30050*/  LEA.HI.X.SX32 R18, R18, R2.reuse, 0x1, P4 ;  /* 0x0000000212127211 */ /* 0x080fe400020f0eff */
[----:B0-----:R-:W-:Y:S02]  /*30060*/  LEA.HI.X.SX32 R19, R11, R2, 0x1, P3 ;  /* 0x000000020b137211 */ /* 0x001fe400018f0eff */
[----:B------:R-:W5:Y:S01]  /*30070*/  LDL.LU R11, [R1+0x188] ;  /* 0x00018800010b7983 */ /* 0x000f620000300800 */
[----:B------:R-:W-:-:S05]  /*30080*/  IADD3 R20, P2, PT, R4, R3, RZ ;  /* 0x0000000304147210 */ /* 0x000fca0007f5e0ff */
[----:B------:R-:W-:Y:S04]  /*30090*/  STL [R1+0x169c], R20 ;  /* 0x00169c1401007387 */ /* 0x000fe80000100800 */
[----:B------:R0:W-:Y:S04]  /*300a0*/  STL [R1+0x1668], R19 ;  /* 0x0016681301007387 */ /* 0x0001e80000100800 */
[----:B0-----:R-:W5:Y:S01]  /*300b0*/  LDL.LU R19, [R1+0x17c] ;  /* 0x00017c0001137983 */ /* 0x001f620000300800 */
[----:B------:R-:W-:-:S05]  /*300c0*/  IADD3 R20, P3, PT, R17, R3, RZ ;  /* 0x0000000311147210 */ /* 0x000fca0007f7e0ff */
[----:B------:R-:W-:Y:S04]  /*300d0*/  STL [R1+0x16a4], R20 ;  /* 0x0016a41401007387 */ /* 0x000fe80000100800 */
[----:B------:R0:W-:Y:S02]  /*300e0*/  STL [R1+0x1670], R18 ;  /* 0x0016701201007387 */ /* 0x0001e40000100800 */
[----:B0-----:R-:W-:Y:S02]  /*300f0*/  LEA.HI.X.SX32 R18, R10, R2, 0x1, P5 ;  /* 0x000000020a127211 */ /* 0x001fe400028f0eff */
        /* <DEDUP_REMOVED lines=9> */
[-C--:B0-----:R-:W-:Y:S02]  /*30190*/  LEA.HI.X.SX32 R18, R8, R2.reuse, 0x1, P0 ;  /* 0x0000000208127211 */ /* 0x081fe400000f0eff */
[----:B------:R-:W2:Y:S01]  /*301a0*/  LDL.LU R8, [R1+0x164] ;  /* 0x0001640001087983 */ /* 0x000ea20000300800 */
[----:B------:R-:W-:Y:S02]  /*301b0*/  LEA.HI.X.SX32 R17, R17, R2, 0x1, P3 ;  /* 0x0000000211117211 */ /* 0x000fe400018f0eff */
        /* <DEDUP_REMOVED lines=12> */
[----:B------:R0:W-:Y:S04]  /*30280*/  STL [R1+0x1698], R18 ;  /* 0x0016981201007387 */ /* 0x0001e80000100800 */
[----:B0-----:R-:W4:Y:S01]  /*30290*/  LDL.LU R18, [R1+0x158] ;  /* 0x0001580001127983 */ /* 0x001f220000300800 */
[----:B---3--:R-:W-:-:S05]  /*302a0*/  IADD3 R20, P2, PT, R15, R3, RZ ;  /* 0x000000030f147210 */ /* 0x008fca0007f5e0ff */
[----:B------:R-:W-:Y:S04]  /*302b0*/  STL [R1+0x16d4], R20 ;  /* 0x0016d41401007387 */ /* 0x000fe80000100800 */
[----:B------:R0:W-:Y:S02]  /*302c0*/  STL [R1+0x16a0], R17 ;  /* 0x0016a01101007387 */ /* 0x0001e40000100800 */
[----:B0-----:R-:W-:Y:S02]  /*302d0*/  LEA.HI.X.SX32 R17, R7, R2, 0x1, P4 ;  /* 0x0000000207117211 */ /* 0x001fe400020f0eff */
[----:B------:R-:W3:Y:S01]  /*302e0*/  LDL.LU R7, [R1+0x154] ;  /* 0x0001540001077983 */ /* 0x000ee20000300800 */
[----:B-----5:R-:W-:-:S05]  /*302f0*/  IADD3 R20, P3, PT, R14, R3, RZ ;  /* 0x000000030e147210 */ /* 0x020fca0007f7e0ff */
        /* <DEDUP_REMOVED lines=18> */
[-C--:B0-----:R-:W-:Y:S02]  /*30420*/  LEA.HI.X.SX32 R16, R0, R2.reuse, 0x1, P1 ;  /* 0x0000000200107211 */ /* 0x081fe400008f0eff */
[----:B------:R-:W5:Y:S01]  /*30430*/  LDL.LU R0, [R1+0x144] ;  /* 0x0001440001007983 */ /* 0x000f620000300800 */
[----:B------:R-:W-:-:S02]  /*30440*/  LEA.HI.X.SX32 R14, R14, R2, 0x1, P3 ;  /* 0x000000020e0e7211 */ /* 0x000fc400018f0eff */
[----:B------:R-:W-:-:S05]  /*30450*/  IADD3 R20, P0, PT, R19, R3, RZ ;  /* 0x0000000313147210 */ /* 0x000fca0007f1e0ff */
[----:B------:R-:W-:Y:S04]  /*30460*/  STL [R1+0x16fc], R20 ;  /* 0x0016fc1401007387 */ /* 0x000fe80000100800 */
[----:B------:R0:W-:Y:S04]  /*30470*/  STL [R1+0x16c8], R16 ;  /* 0x0016c81001007387 */ /* 0x0001e80000100800 */
[----:B0-----:R-:W5:Y:S01]  /*30480*/  LDL.LU R16, [R1+0x140] ;  /* 0x0001400001107983 */ /* 0x001f620000300800 */
[----:B------:R-:W-:-:S05]  /*30490*/  IADD3 R20, P1, PT, R10, R3, RZ ;  /* 0x000000030a147210 */ /* 0x000fca0007f3e0ff */
[----:B------:R-:W-:Y:S04]  /*304a0*/  STL [R1+0x1704], R20 ;  /* 0x0017041401007387 */ /* 0x000fe80000100800 */
[----:B------:R0:W-:Y:S04]  /*304b0*/  STL [R1+0x16d0], R15 ;  /* 0x0016d00f01007387 */ /* 0x0001e80000100800 */
[----:B0-----:R-:W5:Y:S01]  /*304c0*/  LDL.LU R15, [R1+0x13c] ;  /* 0x00013c00010f7983 */ /* 0x001f620000300800 */
[----:B--2---:R-:W-:-:S05]  /*304d0*/  IADD3 R20, P2, PT, R9, R3, RZ ;  /* 0x0000000309147210 */ /* 0x004fca0007f5e0ff */
[----:B------:R-:W-:Y:S04]  /*304e0*/  STL [R1+0x170c], R20 ;  /* 0x00170c1401007387 */ /* 0x000fe80000100800 */
[----:B------:R0:W-:Y:S04]  /*304f0*/  STL [R1+0x16d8], R14 ;  /* 0x0016d80e01007387 */ /* 0x0001e80000100800 */
[----:B0-----:R-:W2:Y:S01]  /*30500*/  LDL.LU R14, [R1+0x138] ;  /* 0x00013800010e7983 */ /* 0x001ea20000300800 */
[----:B------:R-:W-:Y:S02]  /*30510*/  IADD3 R20, P3, PT, R8, R3, RZ ;  /* 0x0000000308147210 */ /* 0x000fe40007f7e0ff */
[----:B------:R-:W-:-:S03]  /*30520*/  LEA.HI.X.SX32 R13, R13, R2, 0x1, P4 ;  /* 0x000000020d0d7211 */ /* 0x000fc600020f0eff */
[----:B------:R-:W-:Y:S01]  /*30530*/  STL [R1+0x1714], R20 ;  /* 0x0017141401007387 */ /* 0x000fe20000100800 */
[----:B------:R-:W-:-:S03]  /*30540*/  LEA.HI.X.SX32 R12, R12, R2, 0x1, P5 ;  /* 0x000000020c0c7211 */ /* 0x000fc600028f0eff */
[----:B------:R0:W-:Y:S01]  /*30550*/  STL [R1+0x16e0], R13 ;  /* 0x0016e00d01007387 */ /* 0x0001e20000100800 */
[----:B------:R-:W-:-:S03]  /*30560*/  LEA.HI.X.SX32 R11, R11, R2, 0x1, P6 ;  /* 0x000000020b0b7211 */ /* 0x000fc600030f0eff */
[----:B0-----:R-:W2:Y:S01]  /*30570*/  LDL.LU R13, [R1+0x134] ;  /* 0x00013400010d7983 */ /* 0x001ea20000300800 */
[-C--:B------:R-:W-:Y:S02]  /*30580*/  LEA.HI.X.SX32 R21, R19, R2.reuse, 0x1, P0 ;  /* 0x0000000213157211 */ /* 0x080fe400000f0eff */
[----:B------:R-:W-:Y:S02]  /*30590*/  LEA.HI.X.SX32 R19, R10, R2, 0x1, P1 ;  /* 0x000000020a137211 */ /* 0x000fe400008f0eff */
[----:B------:R-:W-:-:S05]  /*305a0*/  IADD3 R20, P4, PT, R5, R3, RZ ;  /* 0x0000000305147210 */ /* 0x000fca0007f9e0ff */
[----:B------:R-:W-:Y:S04]  /*305b0*/  STL [R1+0x171c], R20 ;  /* 0x00171c1401007387 */ /* 0x000fe80000100800 */
[----:B------:R0:W-:Y:S04]  /*305c0*/  STL [R1+0x16e8], R12 ;  /* 0x0016e80c01007387 */ /* 0x0001e80000100800 */
[----:B0-----:R-:W2:Y:S01]  /*305d0*/  LDL.LU R12, [R1+0x130] ;  /* 0x00013000010c7983 */ /* 0x001ea20000300800 */
[----:B------:R-:W-:-:S05]  /*305e0*/  IADD3 R20, P5, PT, R4, R3, RZ ;  /* 0x0000000304147210 */ /* 0x000fca0007fbe0ff */
[----:B------:R-:W-:Y:S04]  /*305f0*/  STL [R1+0x1724], R20 ;  /* 0x0017241401007387 */ /* 0x000fe80000100800 */
[----:B------:R0:W-:Y:S04]  /*30600*/  STL [R1+0x16f0], R11 ;  /* 0x0016f00b01007387 */ /* 0x0001e80000100800 */
[----:B0-----:R-:W2:Y:S01]  /*30610*/  LDL.LU R11, [R1+0x12c] ;  /* 0x00012c00010b7983 */ /* 0x001ea20000300800 */
[----:B----4-:R-:W-:-:S05]  /*30620*/  IADD3 R20, P6, PT, R18, R3, RZ ;  /* 0x0000000312147210 */ /* 0x010fca0007fde0ff */
[----:B------:R3:W-:Y:S04]  /*30630*/  STL [R1+0x172c], R20 ;  /* 0x00172c1401007387 */ /* 0x0007e80000100800 */
[----:B------:R-:W-:Y:S04]  /*30640*/  STL [R1+0x16f8], R21 ;  /* 0x0016f81501007387 */ /* 0x000fe80000100800 */
        /* <DEDUP_REMOVED lines=36> */
[----:B--2---:R-:W-:-:S05]  /*30890*/  IADD3 R20, P0, PT, R14, R3, RZ ;  /* 0x000000030e147210 */ /* 0x004fca0007f1e0ff */
[----:B------:R-:W-:Y:S04]  /*308a0*/  STL [R1+0x176c], R20 ;  /* 0x00176c1401007387 */ /* 0x000fe80000100800 */
[----:B------:R0:W-:Y:S04]  /*308b0*/  STL [R1+0x1738], R18 ;  /* 0x0017381201007387 */ /* 0x0001e80000100800 */
[----:B0-----:R-:W2:Y:S01]  /*308c0*/  LDL.LU R18, [R1+0x104] ;  /* 0x0001040001127983 */ /* 0x001ea20000300800 */
[----:B------:R-:W-:Y:S02]  /*308d0*/  LEA.HI.X.SX32 R17, R17, R2, 0x1, P2 ;  /* 0x0000000211117211 */ /* 0x000fe400010f0eff */
[----:B------:R-:W-:-:S05]  /*308e0*/  IADD3 R20, P1, PT, R13, R3, RZ ;  /* 0x000000030d147210 */ /* 0x000fca0007f3e0ff */
[----:B------:R-:W-:Y:S04]  /*308f0*/  STL [R1+0x1774], R20 ;  /* 0x0017741401007387 */ /* 0x000fe80000100800 */
[----:B------:R0:W-:Y:S02]  /*30900*/  STL [R1+0x1740], R17 ;  /* 0x0017401101007387 */ /* 0x0001e40000100800 */
[-C--:B0-----:R-:W-:Y:S02]  /*30910*/  LEA.HI.X.SX32 R17, R29, R2.reuse, 0x1, P3 ;  /* 0x000000021d117211 */ /* 0x081fe400018f0eff */
[-C--:B------:R-:W-:Y:S02]  /*30920*/  LEA.HI.X.SX32 R16, R16, R2.reuse, 0x1, P5 ;  /* 0x0000000210107211 */ /* 0x080fe400028f0eff */
[----:B------:R-:W-:-:S02]  /*30930*/  LEA.HI.X.SX32 R15, R15, R2, 0x1, P6 ;  /* 0x000000020f0f7211 */ /* 0x000fc400030f0eff */
[----:B------:R-:W-:-:S05]  /*30940*/  IADD3 R21, P2, PT, R12, R3, RZ ;  /* 0x000000030c157210 */ /* 0x000fca0007f5e0ff */
[----:B------:R-:W-:Y:S04]  /*30950*/  STL [R1+0x177c], R21 ;  /* 0x00177c1501007387 */ /* 0x000fe80000100800 */
[----:B------:R-:W2:Y:S04]  /*30960*/  LDL.LU R29, [R1+0xfc] ;  /* 0x0000fc00011d7983 */ /* 0x000ea80000300800 */
[----:B------:R0:W-:Y:S01]  /*30970*/  STL [R1+0x1748], R17 ;  /* 0x0017481101007387 */ /* 0x0001e20000100800 */
[----:B------:R-:W-:Y:S02]  /*30980*/  IADD3 R20, P3, PT, R11, R3, RZ ;  /* 0x000000030b147210 */ /* 0x000fe40007f7e0ff */
[----:B0-----:R-:W-:-:S03]  /*30990*/  LEA.HI.X.SX32 R17, R0, R2, 0x1, P4 ;  /* 0x0000000200117211 */ /* 0x001fc600020f0eff */
[----:B------:R4:W-:Y:S04]  /*309a0*/  STL [R1+0x1784], R20 ;  /* 0x0017841401007387 */ /* 0x0009e80000100800 */
[----:B------:R-:W2:Y:S01]  /*309b0*/  LDL.LU R0, [R1+0xf4] ;  /* 0x0000f40001007983 */ /* 0x000ea20000300800 */
[----:B----4-:R-:W-:-:S03]  /*309c0*/  IADD3 R20, P4, PT, R10, R3, RZ ;  /* 0x000000030a147210 */ /* 0x010fc60007f9e0ff */
[----:B------:R0:W-:Y:S04]  /*309d0*/  STL [R1+0x1750], R17 ;  /* 0x0017501101007387 */ /* 0x0001e80000100800 */
[----:B0-----:R-:W4:Y:S04]  /*309e0*/  LDL.LU R17, [R1+0xf0] ;  /* 0x0000f00001117983 */ /* 0x001f280000300800 */
[----:B------:R-:W-:Y:S04]  /*309f0*/  STL [R1+0x178c], R20 ;  /* 0x00178c1401007387 */ /* 0x000fe80000100800 */
[----:B------:R0:W-:Y:S01]  /*30a00*/  STL [R1+0x1758], R16 ;  /* 0x0017581001007387 */ /* 0x0001e20000100800 */
[----:B------:R-:W-:-:S03]  /*30a10*/  LEA.HI.X.SX32 R14, R14, R2, 0x1, P0 ;  /* 0x000000020e0e7211 */ /* 0x000fc600000f0eff */
[----:B0-----:R-:W4:Y:S01]  /*30a20*/  LDL.LU R16, [R1+0xe8] ;  /* 0x0000e80001107983 */ /* 0x001f220000300800 */
[----:B---3--:R-:W-:-:S05]  /*30a30*/  IADD3 R20, P5, PT, R9, R3, RZ ;  /* 0x0000000309147210 */ /* 0x008fca0007fbe0ff */
[----:B------:R-:W-:Y:S04]  /*30a40*/  STL [R1+0x1794], R20 ;  /* 0x0017941401007387 */ /* 0x000fe80000100800 */
[----:B------:R0:W-:Y:S01]  /*30a50*/  STL [R1+0x1760], R15 ;  /* 0x0017600f01007387 */ /* 0x0001e20000100800 */
[----:B------:R-:W-:-:S03]  /*30a60*/  LEA.HI.X.SX32 R13, R13, R2, 0x1, P1 ;  /* 0x000000020d0d7211 */ /* 0x000fc600008f0eff */
[----:B0-----:R-:W3:Y:S01]  /*30a70*/  LDL.LU R15, [R1+0xd8] ;  /* 0x0000d800010f7983 */ /* 0x001ee20000300800 */
[----:B-----5:R-:W-:-:S05]  /*30a80*/  IADD3 R20, P6, PT, R8, R3, RZ ;  /* 0x0000000308147210 */ /* 0x020fca0007fde0ff */
[----:B------:R-:W-:Y:S04]  /*30a90*/  STL [R1+0x179c], R20 ;  /* 0x00179c1401007387 */ /* 0x000fe80000100800 */
[----:B------:R0:W-:Y:S01]  /*30aa0*/  STL [R1+0x1768], R14 ;  /* 0x0017680e01007387 */ /* 0x0001e20000100800 */
[----:B------:R-:W-:-:S03]  /*30ab0*/  LEA.HI.X.SX32 R12, R12, R2, 0x1, P2 ;  /* 0x000000020c0c7211 */ /* 0x000fc600010f0eff */
[----:B0-----:R-:W5:Y:S01]  /*30ac0*/  LDL.LU R14, [R1+0x18] ;  /* 0x00001800010e7983 */ /* 0x001f620000300800 */
[----:B------:R-:W-:-:S05]  /*30ad0*/  IADD3 R20, P0, PT, R5, R3, RZ ;  /* 0x0000000305147210 */ /* 0x000fca0007f1e0ff */
[----:B------:R-:W-:Y:S04]  /*30ae0*/  STL [R1+0x17a4], R20 ;  /* 0x0017a41401007387 */ /* 0x000fe80000100800 */
[----:B------:R0:W-:Y:S01]  /*30af0*/  STL [R1+0x1770], R13 ;  /* 0x0017700d01007387 */ /* 0x0001e20000100800 */
[----:B------:R-:W-:-:S03]  /*30b00*/  LEA.HI.X.SX32 R11, R11, R2, 0x1, P3 ;  /* 0x000000020b0b7211 */ /* 0x000fc600018f0eff */
[----:B0-----:R-:W5:Y:S01]  /*30b10*/  LDL.LU R13, [R1+0xd4] ;  /* 0x0000d400010d7983 */ /* 0x001f620000300800 */
[----:B------:R-:W-:-:S05]  /*30b20*/  IADD3 R20, P1, PT, R4, R3, RZ ;  /* 0x0000000304147210 */ /* 0x000fca0007f3e0ff */
[----:B------:R-:W-:Y:S04]  /*30b30*/  STL [R1+0x17ac], R20 ;  /* 0x0017ac1401007387 */ /* 0x000fe80000100800 */
[----:B------:R0:W-:Y:S04]  /*30b40*/  STL [R1+0x1778], R12 ;  /* 0x0017780c01007387 */ /* 0x0001e80000100800 */
[----:B0-----:R-:W5:Y:S01]  /*30b50*/  LDL.LU R12, [R1+0xd0] ;  /* 0x0000d000010c7983 */ /* 0x001f620000300800 */
[----:B------:R-:W-:-:S05]  /*30b60*/  IADD3 R20, P2, PT, R19, R3, RZ ;  /* 0x0000000313147210 */ /* 0x000fca0007f5e0ff */
[----:B------:R0:W-:Y:S04]  /*30b70*/  STL [R1+0x17b4], R20 ;  /* 0x0017b41401007387 */ /* 0x0001e80000100800 */
[----:B------:R1:W-:Y:S01]  /*30b80*/  STL [R1+0x1780], R11 ;  /* 0x0017800b01007387 */ /* 0x0003e20000100800 */
[----:B0-----:R-:W-:-:S03]  /*30b90*/  LEA.HI.X.SX32 R20, R10, R2, 0x1, P4 ;  /* 0x000000020a147211 */ /* 0x001fc600020f0eff */
[----:B-1----:R-:W5:Y:S01]  /*30ba0*/  LDL.LU R11, [R1+0xc8] ;  /* 0x0000c800010b7983 */ /* 0x002f620000300800 */
[----:B------:R-:W-:-:S05]  /*30bb0*/  IADD3 R21, P3, PT, R7, R3, RZ ;  /* 0x0000000307157210 */ /* 0x000fca0007f7e0ff */
[----:B------:R0:W-:Y:S04]  /*30bc0*/  STL [R1+0x17bc], R21 ;  /* 0x0017bc1501007387 */ /* 0x0001e80000100800 */
[----:B------:R-:W5:Y:S04]  /*30bd0*/  LDL.LU R10, [R1+0xc4] ;  /* 0x0000c400010a7983 */ /* 0x000f680000300800 */
[----:B------:R1:W-:Y:S01]  /*30be0*/  STL [R1+0x1788], R20 ;  /* 0x0017881401007387 */ /* 0x0003e20000100800 */
[----:B0-----:R-:W-:Y:S02]  /*30bf0*/  IADD3 R21, P4, PT, R6, R3, RZ ;  /* 0x0000000306157210 */ /* 0x001fe40007f9e0ff */
[----:B-1----:R-:W-:-:S03]  /*30c00*/  LEA.HI.X.SX32 R20, R9, R2, 0x1, P5 ;  /* 0x0000000209147211 */ /* 0x002fc600028f0eff */
[----:B------:R2:W-:Y:S04]  /*30c10*/  STL [R1+0x17c4], R21 ;  /* 0x0017c41501007387 */ /* 0x0005e80000100800 */
[----:B------:R-:W5:Y:S04]  /*30c20*/  LDL.LU R9, [R1+0xc0] ;  /* 0x0000c00001097983 */ /* 0x000f680000300800 */
[----:B------:R0:W-:Y:S01]  /*30c30*/  STL [R1+0x1790], R20 ;  /* 0x0017901401007387 */ /* 0x0001e20000100800 */
[----:B--2---:R-:W-:Y:S02]  /*30c40*/  IADD3 R21, P5, PT, R18, R3, RZ ;  /* 0x0000000312157210 */ /* 0x004fe40007fbe0ff */
[----:B0-----:R-:W-:-:S03]  /*30c50*/  LEA.HI.X.SX32 R20, R8, R2, 0x1, P6 ;  /* 0x0000000208147211 */ /* 0x001fc600030f0eff */
[----:B------:R-:W-:Y:S04]  /*30c60*/  STL [R1+0x17cc], R21 ;  /* 0x0017cc1501007387 */ /* 0x000fe80000100800 */
[----:B------:R-:W2:Y:S04]  /*30c70*/  LDL.LU R8, [R1+0xb8] ;  /* 0x0000b80001087983 */ /* 0x000ea80000300800 */
[----:B------:R0:W-:Y:S02]  /*30c80*/  STL [R1+0x1798], R20 ;  /* 0x0017981401007387 */ /* 0x0001e40000100800 */
[----:B0-----:R-:W-:-:S02]  /*30c90*/  LEA.HI.X.SX32 R20, R5, R2, 0x1, P0 ;  /* 0x0000000205147211 */ /* 0x001fc400000f0eff */
[----:B------:R-:W-:-:S05]  /*30ca0*/  IADD3 R22, P6, PT, R29, R3, RZ ;  /* 0x000000031d167210 */ /* 0x000fca0007fde0ff */
[----:B------:R-:W-:Y:S04]  /*30cb0*/  STL [R1+0x17d4], R22 ;  /* 0x0017d41601007387 */ /* 0x000fe80000100800 */
[----:B------:R-:W2:Y:S04]  /*30cc0*/  LDL.LU R5, [R1+0xb4] ;  /* 0x0000b40001057983 */ /* 0x000ea80000300800 */
[----:B------:R0:W-:Y:S01]  /*30cd0*/  STL [R1+0x17a0], R20 ;  /* 0x0017a01401007387 */ /* 0x0001e20000100800 */
[----:B------:R-:W-:Y:S02]  /*30ce0*/  IADD3 R21, P0, PT, R0, R3, RZ ;  /* 0x0000000300157210 */ /* 0x000fe40007f1e0ff */
[----:B0-----:R-:W-:-:S03]  /*30cf0*/  LEA.HI.X.SX32 R20, R4, R2, 0x1, P1 ;  /* 0x0000000204147211 */ /* 0x001fc600008f0eff */
[----:B------:R4:W-:Y:S04]  /*30d00*/  STL [R1+0x17dc], R21 ;  /* 0x0017dc1501007387 */ /* 0x0009e80000100800 */
[----:B------:R-:W2:Y:S04]  /*30d10*/  LDL.LU R4, [R1+0xac] ;  /* 0x0000ac0001047983 */ /* 0x000ea80000300800 */
[----:B------:R0:W-:Y:S01]  /*30d20*/  STL [R1+0x17a8], R20 ;  /* 0x0017a81401007387 */ /* 0x0001e20000100800 */
[----:B----4-:R-:W-:Y:S02]  /*30d30*/  IADD3 R21, P1, PT, R17, R3, RZ ;  /* 0x0000000311157210 */ /* 0x010fe40007f3e0ff */
[----:B0-----:R-:W-:-:S03]  /*30d40*/  LEA.HI.X.SX32 R20, R19, R2, 0x1, P2 ;  /* 0x0000000213147211 */ /* 0x001fc600010f0eff */
[----:B------:R0:W-:Y:S04]  /*30d50*/  STL [R1+0x17e4], R21 ;  /* 0x0017e41501007387 */ /* 0x0001e80000100800 */
[----:B0-----:R-:W4:Y:S01]  /*30d60*/  LDL.LU R21, [R1+0xa4] ;  /* 0x0000a40001157983 */ /* 0x001f220000300800 */
[----:B------:R-:W-:-:S03]  /*30d70*/  IADD3 R19, P2, PT, R16, R3, RZ ;  /* 0x0000000310137210 */ /* 0x000fc60007f5e0ff */
[----:B------:R0:W-:Y:S04]  /*30d80*/  STL [R1+0x17b0], R20 ;  /* 0x0017b01401007387 */ /* 0x0001e80000100800 */
[----:B------:R3:W-:Y:S01]  /*30d90*/  STL [R1+0x17ec], R19 ;  /* 0x0017ec1301007387 */ /* 0x0007e20000100800 */
[----:B0-----:R-:W-:-:S03]  /*30da0*/  LEA.HI.X.SX32 R20, R7, R2, 0x1, P3 ;  /* 0x0000000207147211 */ /* 0x001fc600018f0eff */
[----:B------:R-:W4:Y:S04]  /*30db0*/  LDL.LU R7, [R1+0x9c] ;  /* 0x00009c0001077983 */ /* 0x000f280000300800 */
[----:B------:R0:W-:Y:S01]  /*30dc0*/  STL [R1+0x17b8], R20 ;  /* 0x0017b81401007387 */ /* 0x0001e20000100800 */
[----:B---3--:R-:W-:-:S05]  /*30dd0*/  IADD3 R19, P3, PT, R15, R3, RZ ;  /* 0x000000030f137210 */ /* 0x008fca0007f7e0ff */
[----:B------:R5:W-:Y:S01]  /*30de0*/  STL [R1+0x18cc], R19 ;  /* 0x0018cc1301007387 */ /* 0x000be20000100800 */
[----:B0-----:R-:W-:-:S03]  /*30df0*/  LEA.HI.X.SX32 R20, R6, R2, 0x1, P4 ;  /* 0x0000000206147211 */ /* 0x001fc600020f0eff */
[----:B------:R-:W3:Y:S04]  /*30e00*/  LDL.LU R6, [R1+0x94] ;  /* 0x0000940001067983 */ /* 0x000ee80000300800 */
[----:B------:R0:W-:Y:S01]  /*30e10*/  STL [R1+0x17c0], R20 ;  /* 0x0017c01401007387 */ /* 0x0001e20000100800 */
[----:B-----5:R-:W-:Y:S02]  /*30e20*/  IADD3 R19, P4, PT, R14, R3, RZ ;  /* 0x000000030e137210 */ /* 0x020fe40007f9e0ff */
[----:B0-----:R-:W-:-:S03]  /*30e30*/  LEA.HI.X.SX32 R20, R18, R2, 0x1, P5 ;  /* 0x0000000212147211 */ /* 0x001fc600028f0eff */
[----:B------:R0:W-:Y:S01]  /*30e40*/  STL [R1+0x17f4], R19 ;  /* 0x0017f41301007387 */ /* 0x0001e20000100800 */
[----:B------:R-:W-:-:S03]  /*30e50*/  LEA.HI.X.SX32 R18, R29, R2, 0x1, P6 ;  /* 0x000000021d127211 */ /* 0x000fc600030f0eff */
[----:B------:R-:W-:Y:S04]  /*30e60*/  STL [R1+0x17c8], R20 ;  /* 0x0017c81401007387 */ /* 0x000fe80000100800 */
[----:B------:R-:W5:Y:S01]  /*30e70*/  LDL.LU R29, [R1+0x8c] ;  /* 0x00008c00011d7983 */ /* 0x000f620000300800 */
[----:B0-----:R-:W-:-:S05]  /*30e80*/  IADD3 R19, P5, PT, R13, R3, RZ ;  /* 0x000000030d137210 */ /* 0x001fca0007fbe0ff */
[----:B------:R-:W-:Y:S04]  /*30e90*/  STL [R1+0x17fc], R19 ;  /* 0x0017fc1301007387 */ /* 0x000fe80000100800 */
[----:B------:R0:W-:Y:S02]  /*30ea0*/  STL [R1+0x17d0], R18 ;  /* 0x0017d01201007387 */ /* 0x0001e40000100800 */
[----:B0-----:R-:W-:Y:S02]  /*30eb0*/  LEA.HI.X.SX32 R18, R0, R2, 0x1, P0 ;  /* 0x0000000200127211 */ /* 0x001fe400000f0eff */
[----:B------:R-:W-:-:S05]  /*30ec0*/  IADD3 R20, P6, PT, R12, R3, RZ ;  /* 0x000000030c147210 */ /* 0x000fca0007fde0ff */
[----:B------:R-:W-:Y:S04]  /*30ed0*/  STL [R1+0x1804], R20 ;  /* 0x0018041401007387 */ /* 0x000fe80000100800 */
[----:B------:R-:W5:Y:S04]  /*30ee0*/  LDL.LU R0, [R1+0x84] ;  /* 0x0000840001007983 */ /* 0x000f680000300800 */
[----:B------:R0:W-:Y:S01]  /*30ef0*/  STL [R1+0x17d8], R18 ;  /* 0x0017d81201007387 */ /* 0x0001e20000100800 */
[----:B------:R-:W-:Y:S02]  /*30f00*/  IADD3 R19, P0, PT, R11, R3, RZ ;  /* 0x000000030b137210 */ /* 0x000fe40007f1e0ff */
[----:B0-----:R-:W-:-:S03]  /*30f10*/  LEA.HI.X.SX32 R18, R17, R2, 0x1, P1 ;  /* 0x0000000211127211 */ /* 0x001fc600008f0eff */
[----:B------:R-:W-:Y:S01]  /*30f20*/  STL [R1+0x180c], R19 ;  /* 0x00180c1301007387 */ /* 0x000fe20000100800 */
[----:B------:R-:W-:-:S03]  /*30f30*/  LEA.HI.X.SX32 R16, R16, R2, 0x1, P2 ;  /* 0x0000000210107211 */ /* 0x000fc600010f0eff */
[----:B------:R-:W-:Y:S04]  /*30f40*/  STL [R1+0x17e0], R18 ;  /* 0x0017e01201007387 */ /* 0x000fe80000100800 */
[----:B------:R-:W5:Y:S01]  /*30f50*/  LDL.LU R20, [R1+0x7c] ;  /* 0x00007c0001147983 */ /* 0x000f620000300800 */
[----:B------:R-:W-:Y:S02]  /*30f60*/  LEA.HI.X.SX32 R14, R14, R2, 0x1, P4 ;  /* 0x000000020e0e7211 */ /* 0x000fe400020f0eff */
[----:B------:R-:W-:-:S05]  /*30f70*/  IADD3 R17, P1, PT, R10, R3, RZ ;  /* 0x000000030a117210 */ /* 0x000fca0007f3e0ff */
[----:B------:R0:W-:Y:S04]  /*30f80*/  STL [R1+0x1814], R17 ;  /* 0x0018141101007387 */ /* 0x0001e80000100800 */
[----:B------:R1:W-:Y:S01]  /*30f90*/  STL [R1+0x17e8], R16 ;  /* 0x0017e81001007387 */ /* 0x0003e20000100800 */
[----:B0-----:R-:W-:Y:S02]  /*30fa0*/  IADD3 R17, P2, PT, R9, R3, RZ ;  /* 0x0000000309117210 */ /* 0x001fe40007f5e0ff */
[----:B-1----:R-:W-:-:S03]  /*30fb0*/  LEA.HI.X.SX32 R16, R15, R2, 0x1, P3 ;  /* 0x000000020f107211 */ /* 0x002fc600018f0eff */
[----:B------:R-:W-:Y:S04]  /*30fc0*/  STL [R1+0x181c], R17 ;  /* 0x00181c1101007387 */ /* 0x000fe80000100800 */
[----:B------:R-:W5:Y:S04]  /*30fd0*/  LDL.LU R19, [R1+0x74] ;  /* 0x0000740001137983 */ /* 0x000f680000300800 */
[----:B------:R0:W-:Y:S01]  /*30fe0*/  STL [R1+0x18c8], R16 ;  /* 0x0018c81001007387 */ /* 0x0001e20000100800 */
[----:B--2---:R-:W-:-:S05]  /*30ff0*/  IADD3 R15, P3, PT, R8, R3, RZ ;  /* 0x00000003080f7210 */ /* 0x004fca0007f7e0ff */
[----:B------:R-:W-:Y:S04]  /*31000*/  STL [R1+0x1824], R15 ;  /* 0x0018240f01007387 */ /* 0x000fe80000100800 */
[----:B------:R-:W2:Y:S04]  /*31010*/  LDL.LU R18, [R1+0x6c] ;  /* 0x00006c0001127983 */ /* 0x000ea80000300800 */
[----:B------:R1:W-:Y:S04]  /*31020*/  STL [R1+0x17f0], R14 ;  /* 0x0017f00e01007387 */ /* 0x0003e80000100800 */
[----:B0-----:R-:W2:Y:S01]  /*31030*/  LDL.LU R16, [R1+0x68] ;  /* 0x0000680001107983 */ /* 0x001ea20000300800 */
[----:B------:R-:W-:-:S02]  /*31040*/  LEA.HI.X.SX32 R12, R12, R2, 0x1, P6 ;  /* 0x000000020c0c7211 */ /* 0x000fc400030f0eff */
[-C--:B-1----:R-:W-:Y:S02]  /*31050*/  LEA.HI.X.SX32 R14, R13, R2.reuse, 0x1, P5 ;  /* 0x000000020d0e7211 */ /* 0x082fe400028f0eff */
[-C--:B------:R-:W-:Y:S02]  /*31060*/  LEA.HI.X.SX32 R10, R10, R2.reuse, 0x1, P1 ;  /* 0x000000020a0a7211 */ /* 0x080fe400008f0eff */
[----:B------:R-:W-:Y:S02]  /*31070*/  LEA.HI.X.SX32 R17, R8, R2, 0x1, P3 ;  /* 0x0000000208117211 */ /* 0x000fe400018f0eff */
[----:B------:R-:W-:-:S05]  /*31080*/  IADD3 R15, P4, PT, R5, R3, RZ ;  /* 0x00000003050f7210 */ /* 0x000fca0007f9e0ff */
[----:B------:R0:W-:Y:S04]  /*31090*/  STL [R1+0x182c], R15 ;  /* 0x00182c0f01007387 */ /* 0x0001e80000100800 */
[----:B------:R1:W-:Y:S04]  /*310a0*/  STL [R1+0x17f8], R14 ;  /* 0x0017f80e01007387 */ /* 0x0003e80000100800 */
[----:B0-----:R-:W2:Y:S01]  /*310b0*/  LDL.LU R15, [R1+0x60] ;  /* 0x00006000010f7983 */ /* 0x001ea20000300800 */
[----:B------:R-:W-:-:S05]  /*310c0*/  IADD3 R13, P5, PT, R4, R3, RZ ;  /* 0x00000003040d7210 */ /* 0x000fca0007fbe0ff */
[----:B------:R-:W-:Y:S04]  /*310d0*/  STL [R1+0x1834], R13 ;  /* 0x0018340d01007387 */ /* 0x000fe80000100800 */
[----:B-1----:R-:W2:Y:S04]  /*310e0*/  LDL.LU R14, [R1+0x5c] ;  /* 0x00005c00010e7983 */ /* 0x002ea80000300800 */
[----:B------:R0:W-:Y:S02]  /*310f0*/  STL [R1+0x1800], R12 ;  /* 0x0018000c01007387 */ /* 0x0001e40000100800 */
[----:B0-----:R-:W-:-:S02]  /*31100*/  LEA.HI.X.SX32 R12, R11, R2, 0x1, P0 ;  /* 0x000000020b0c7211 */ /* 0x001fc400000f0eff */
[----:B----4-:R-:W-:-:S05]  /*31110*/  IADD3 R13, P6, PT, R21, R3, RZ ;  /* 0x00000003150d7210 */ /* 0x010fca0007fde0ff */
[----:B------:R0:W-:Y:S04]  /*31120*/  STL [R1+0x183c], R13 ;  /* 0x00183c0d01007387 */ /* 0x0001e80000100800 */
[----:B------:R1:W-:Y:S04]  /*31130*/  STL [R1+0x1808], R12 ;  /* 0x0018080c01007387 */ /* 0x0003e80000100800 */
[----:B0-----:R-:W4:Y:S01]  /*31140*/  LDL.LU R13, [R1+0x58] ;  /* 0x00005800010d7983 */ /* 0x001f220000300800 */
[----:B------:R-:W-:-:S05]  /*31150*/  IADD3 R11, P0, PT, R7, R3, RZ ;  /* 0x00000003070b7210 */ /* 0x000fca0007f1e0ff */
[----:B------:R3:W-:Y:S04]  /*31160*/  STL [R1+0x1844], R11 ;  /* 0x0018440b01007387 */ /* 0x0007e80000100800 */
[----:B------:R0:W-:Y:S04]  /*31170*/  STL [R1+0x1810], R10 ;  /* 0x0018100a01007387 */ /* 0x0001e80000100800 */
[----:B-1----:R-:W4:Y:S01]  /*31180*/  LDL.LU R12, [R1+0x50] ;  /* 0x00005000010c7983 */ /* 0x002f220000300800 */
[----:B---3--:R-:W-:Y:S02]  /*31190*/  IADD3 R11, P1, PT, R6, R3, RZ ;  /* 0x00000003060b7210 */ /* 0x008fe40007f3e0ff */
[----:B0-----:R-:W-:-:S03]  /*311a0*/  LEA.HI.X.SX32 R10, R9, R2, 0x1, P2 ;  /* 0x00000002090a7211 */ /* 0x001fc600010f0eff */
[----:B------:R0:W-:Y:S04]  /*311b0*/  STL [R1+0x184c], R11 ;  /* 0x00184c0b01007387 */ /* 0x0001e80000100800 */
[----:B0-----:R-:W3:Y:S04]  /*311c0*/  LDL.LU R11, [R1+0x48] ;  /* 0x00004800010b7983 */ /* 0x001ee80000300800 */
[----:B------:R0:W-:Y:S01]  /*311d0*/  STL [R1+0x1818], R10 ;  /* 0x0018180a01007387 */ /* 0x0001e20000100800 */
[----:B-----5:R-:W-:-:S03]  /*311e0*/  IADD3 R9, P2, PT, R29, R3, RZ ;  /* 0x000000031d097210 */ /* 0x020fc60007f5e0ff */
[----:B0-----:R-:W5:Y:S04]  /*311f0*/  LDL.LU R10, [R1+0x44] ;  /* 0x00004400010a7983 */ /* 0x001f680000300800 */
[----:B------:R0:W-:Y:S01]  /*31200*/  STL [R1+0x1854], R9 ;  /* 0x0018540901007387 */ /* 0x0001e20000100800 */
[----:B------:R-:W-:-:S03]  /*31210*/  LEA.HI.X.SX32 R5, R5, R2, 0x1, P4 ;  /* 0x0000000205057211 */ /* 0x000fc600020f0eff */
[----:B0-----:R-:W5:Y:S04]  /*31220*/  LDL.LU R9, [R1+0x3c] ;  /* 0x00003c0001097983 */ /* 0x001f680000300800 */
[----:B------:R0:W-:Y:S04]  /*31230*/  STL [R1+0x1820], R17 ;  /* 0x0018201101007387 */ /* 0x0001e80000100800 */
[----:B0-----:R-:W5:Y:S01]  /*31240*/  LDL.LU R17, [R1+0x34] ;  /* 0x0000340001117983 */ /* 0x001f620000300800 */
[----:B------:R-:W-:Y:S02]  /*31250*/  LEA.HI.X.SX32 R22, R4, R2, 0x1, P5 ;  /* 0x0000000204167211 */ /* 0x000fe400028f0eff */
[----:B------:R-:W-:-:S05]  /*31260*/  IADD3 R8, P3, PT, R0, R3, RZ ;  /* 0x0000000300087210 */ /* 0x000fca0007f7e0ff */
[----:B------:R0:W-:Y:S04]  /*31270*/  STL [R1+0x185c], R8 ;  /* 0x00185c0801007387 */ /* 0x0001e80000100800 */
[----:B0-----:R-:W5:Y:S04]  /*31280*/  LDL.LU R8, [R1+0x2c] ;  /* 0x00002c0001087983 */ /* 0x001f680000300800 */
[----:B------:R0:W-:Y:S01]  /*31290*/  STL [R1+0x1828], R5 ;  /* 0x0018280501007387 */ /* 0x0001e20000100800 */
[----:B------:R-:W-:-:S03]  /*312a0*/  IADD3 R23, P4, PT, R20, R3, RZ ;  /* 0x0000000314177210 */ /* 0x000fc60007f9e0ff */
[----:B0-----:R-:W5:Y:S04]  /*312b0*/  LDL.LU R5, [R1+0x28] ;  /* 0x0000280001057983 */ /* 0x001f680000300800 */
[----:B------:R0:W-:Y:S04]  /*312c0*/  STL [R1+0x1864], R23 ;  /* 0x0018641701007387 */ /* 0x0001e80000100800 */
[----:B------:R-:W5:Y:S01]  /*312d0*/  LDL.LU R4, [R1+0x24] ;  /* 0x0000240001047983 */ /* 0x000f620000300800 */
[----:B0-----:R-:W-:-:S03]  /*312e0*/  LEA.HI.X.SX32 R23, R21, R2, 0x1, P6 ;  /* 0x0000000215177211 */ /* 0x001fc600030f0eff */
[----:B------:R2:W-:Y:S01]  /*312f0*/  STL [R1+0x1830], R22 ;  /* 0x0018301601007387 */ /* 0x0005e20000100800 */
[----:B------:R-:W-:Y:S02]  /*31300*/  LEA.HI.X.SX32 R21, R7, R2, 0x1, P0 ;  /* 0x0000000207157211 */ /* 0x000fe400000f0eff */
[----:B------:R-:W-:-:S05]  /*31310*/  IADD3 R24, P5, PT, R19, R3, RZ ;  /* 0x0000000313187210 */ /* 0x000fca0007fbe0ff */
[----:B------:R-:W-:Y:S04]  /*31320*/  STL [R1+0x186c], R24 ;  /* 0x00186c1801007387 */ /* 0x000fe80000100800 */
[----:B------:R0:W-:Y:S04]  /*31330*/  STL [R1+0x1838], R23 ;  /* 0x0018381701007387 */ /* 0x0001e80000100800 */
[----:B------:R-:W5:Y:S01]  /*31340*/  LDL.LU R7, [R1+0x20] ;  /* 0x0000200001077983 */ /* 0x000f620000300800 */
[----:B--2---:R-:W-:-:S05]  /*31350*/  IADD3 R22, P6, PT, R18, R3, RZ ;  /* 0x0000000312167210 */ /* 0x004fca0007fde0ff */
[----:B------:R-:W-:Y:S01]  /*31360*/  STL [R1+0x1874], R22 ;  /* 0x0018741601007387 */ /* 0x000fe20000100800 */
[----:B0-----:R-:W-:-:S03]  /*31370*/  IADD3 R23, P0, PT, R16, R3, RZ ;  /* 0x0000000310177210 */ /* 0x001fc60007f1e0ff */
[----:B------:R0:W-:Y:S04]  /*31380*/  STL [R1+0x1840], R21 ;  /* 0x0018401501007387 */ /* 0x0001e80000100800 */
[----:B------:R-:W-:Y:S01]  /*31390*/  STL [R1+0x187c], R23 ;  /* 0x00187c1701007387 */ /* 0x000fe20000100800 */
[----:B0-----:R-:W-:-:S03]  /*313a0*/  LEA.HI.X.SX32 R21, R6, R2, 0x1, P1 ;  /* 0x0000000206157211 */ /* 0x001fc600008f0eff */
[----:B------:R-:W2:Y:S04]  /*313b0*/  LDL.LU R6, [R1+0x1c] ;  /* 0x00001c0001067983 */ /* 0x000ea80000300800 */
[----:B------:R0:W-:Y:S02]  /*313c0*/  STL [R1+0x1848], R21 ;  /* 0x0018481501007387 */ /* 0x0001e40000100800 */
[-C--:B0-----:R-:W-:Y:S02]  /*313d0*/  LEA.HI.X.SX32 R21, R29, R2.reuse, 0x1, P2 ;  /* 0x000000021d157211 */ /* 0x081fe400010f0eff */
[----:B------:R-:W-:Y:S02]  /*313e0*/  LEA.HI.X.SX32 R18, R18, R2, 0x1, P6 ;  /* 0x0000000212127211 */ /* 0x000fe400030f0eff */
[----:B------:R-:W-:-:S05]  /*313f0*/  IADD3 R22, P1, PT, R15, R3, RZ ;  /* 0x000000030f167210 */ /* 0x000fca0007f3e0ff */
[----:B------:R0:W-:Y:S04]  /*31400*/  STL [R1+0x1884], R22 ;  /* 0x0018841601007387 */ /* 0x0001e80000100800 */
[----:B------:R-:W2:Y:S04]  /*31410*/  LDL.LU R29, [R1+0x71c] ;  /* 0x00071c00011d7983 */ /* 0x000ea80000300800 */
[----:B------:R1:W-:Y:S01]  /*31420*/  STL [R1+0x1850], R21 ;  /* 0x0018501501007387 */ /* 0x0003e20000100800 */
[----:B0-----:R-:W-:Y:S02]  /*31430*/  IADD3 R22, P2, PT, R14, R3, RZ ;  /* 0x000000030e167210 */ /* 0x001fe40007f5e0ff */
[----:B-1----:R-:W-:-:S03]  /*31440*/  LEA.HI.X.SX32 R21, R0, R2, 0x1, P3 ;  /* 0x0000000200157211 */ /* 0x002fc600018f0eff */
[----:B------:R0:W-:Y:S04]  /*31450*/  STL [R1+0x188c], R22 ;  /* 0x00188c1601007387 */ /* 0x0001e80000100800 */
[----:B------:R-:W2:Y:S04]  /*31460*/  LDL.LU R0, [R1+0x78] ;  /* 0x0000780001007983 */ /* 0x000ea80000300800 */
[----:B------:R1:W-:Y:S01]  /*31470*/  STL [R1+0x1858], R21 ;  /* 0x0018581501007387 */ /* 0x0003e20000100800 */
[-C--:B0-----:R-:W-:Y:S02]  /*31480*/  LEA.HI.X.SX32 R22, R20, R2.reuse, 0x1, P4 ;  /* 0x0000000214167211 */ /* 0x081fe400020f0eff */
[----:B------:R-:W-:-:S02]  /*31490*/  LEA.HI.X.SX32 R20, R19, R2, 0x1, P5 ;  /* 0x0000000213147211 */ /* 0x000fc400028f0eff */
[----:B----4-:R-:W-:-:S05]  /*314a0*/  IADD3 R23, P3, PT, R13, R3, RZ ;  /* 0x000000030d177210 */ /* 0x010fca0007f7e0ff */
[----:B------:R-:W-:Y:S04]  /*314b0*/  STL [R1+0x1894], R23 ;  /* 0x0018941701007387 */ /* 0x000fe80000100800 */
[----:B------:R-:W-:Y:S01]  /*314c0*/  STL [R1+0x1860], R22 ;  /* 0x0018601601007387 */ /* 0x000fe20000100800 */
[----:B-1----:R-:W-:-:S05]  /*314d0*/  IADD3 R21, P4, PT, R12, R3, RZ ;  /* 0x000000030c157210 */ /* 0x002fca0007f9e0ff */
[----:B------:R-:W-:Y:S04]  /*314e0*/  STL [R1+0x189c], R21 ;  /* 0x00189c1501007387 */ /* 0x000fe80000100800 */
[----:B------:R5:W-:Y:S01]  /*314f0*/  STL [R1+0x1868], R20 ;  /* 0x0018681401007387 */ /* 0x000be20000100800 */
[----:B---3--:R-:W-:-:S05]  /*31500*/  IADD3 R19, P5, PT, R11, R3, RZ ;  /* 0x000000030b137210 */ /* 0x008fca0007fbe0ff */
[----:B------:R0:W-:Y:S04]  /*31510*/  STL [R1+0x18a4], R19 ;  /* 0x0018a41301007387 */ /* 0x0001e80000100800 */
[----:B------:R1:W-:Y:S01]  /*31520*/  STL [R1+0x1870], R18 ;  /* 0x0018701201007387 */ /* 0x0003e20000100800 */
[----:B-----5:R-:W-:Y:S02]  /*31530*/  IADD3 R20, P6, PT, R10, R3, RZ ;  /* 0x000000030a147210 */ /* 0x020fe40007fde0ff */
[-C--:B0-----:R-:W-:Y:S02]  /*31540*/  LEA.HI.X.SX32 R19, R16, R2.reuse, 0x1, P0 ;  /* 0x0000000210137211 */ /* 0x081fe400000f0eff */
[-C--:B------:R-:W-:Y:S01]  /*31550*/  LEA.HI.X.SX32 R16, R15, R2.reuse, 0x1, P1 ;  /* 0x000000020f107211 */ /* 0x080fe200008f0eff */
[----:B------:R-:W-:Y:S01]  /*31560*/  STL [R1+0x18ac], R20 ;  /* 0x0018ac1401007387 */ /* 0x000fe20000100800 */
[----:B------:R-:W-:-:S03]  /*31570*/  LEA.HI.X.SX32 R14, R14, R2, 0x1, P2 ;  /* 0x000000020e0e7211 */ /* 0x000fc600010f0eff */
[----:B------:R-:W-:Y:S01]  /*31580*/  STL [R1+0x1878], R19 ;  /* 0x0018781301007387 */ /* 0x000fe20000100800 */
[----:B-1----:R-:W-:-:S05]  /*31590*/  IADD3 R18, P0, PT, R9, R3, RZ ;  /* 0x0000000309127210 */ /* 0x002fca0007f1e0ff */
[----:B------:R-:W-:Y:S04]  /*315a0*/  STL [R1+0x18b0], R18 ;  /* 0x0018b01201007387 */ /* 0x000fe80000100800 */
[----:B------:R-:W-:Y:S01]  /*315b0*/  STL [R1+0x1880], R16 ;  /* 0x0018801001007387 */ /* 0x000fe20000100800 */
[----:B------:R-:W-:-:S05]  /*315c0*/  IADD3 R15, P1, PT, R17, R3, RZ ;  /* 0x00000003110f7210 */ /* 0x000fca0007f3e0ff */
[----:B------:R0:W-:Y:S04]  /*315d0*/  STL [R1+0x18b4], R15 ;  /* 0x0018b40f01007387 */ /* 0x0001e80000100800 */
[----:B------:R1:W-:Y:S01]  /*315e0*/  STL [R1+0x1888], R14 ;  /* 0x0018880e01007387 */ /* 0x0003e20000100800 */
[-C--:B0-----:R-:W-:Y:S02]  /*315f0*/  LEA.HI.X.SX32 R15, R13, R2.reuse, 0x1, P3 ;  /* 0x000000020d0f7211 */ /* 0x081fe400018f0eff */
[-C--:B------:R-:W-:Y:S02]  /*31600*/  LEA.HI.X.SX32 R13, R12, R2.reuse, 0x1, P4 ;  /* 0x000000020c0d7211 */ /* 0x080fe400020f0eff */
[----:B------:R-:W-:Y:S02]  /*31610*/  LEA.HI.X.SX32 R11, R11, R2, 0x1, P5 ;  /* 0x000000020b0b7211 */ /* 0x000fe400028f0eff */
[----:B------:R-:W-:-:S05]  /*31620*/  IADD3 R16, P2, PT, R8, R3, RZ ;  /* 0x0000000308107210 */ /* 0x000fca0007f5e0ff */
[----:B------:R0:W-:Y:S04]  /*31630*/  STL [R1+0x18b8], R16 ;  /* 0x0018b81001007387 */ /* 0x0001e80000100800 */
[----:B------:R3:W-:Y:S01]  /*31640*/  STL [R1+0x1890], R15 ;  /* 0x0018900f01007387 */ /* 0x0007e20000100800 */
[----:B-1----:R-:W-:-:S05]  /*31650*/  IADD3 R14, P3, PT, R5, R3, RZ ;  /* 0x00000003050e7210 */ /* 0x002fca0007f7e0ff */
[----:B------:R1:W-:Y:S01]  /*31660*/  STL [R1+0x18bc], R14 ;  /* 0x0018bc0e01007387 */ /* 0x0003e20000100800 */
[----:B------:R-:W-:-:S03]  /*31670*/  IADD3 R12, P4, PT, R4, R3, RZ ;  /* 0x00000003040c7210 */ /* 0x000fc60007f9e0ff */
[----:B------:R4:W-:Y:S04]  /*31680*/  STL [R1+0x1898], R13 ;  /* 0x0018980d01007387 */ /* 0x0009e80000100800 */
[----:B0-----:R-:W5:Y:S04]  /*31690*/  LDL.LU R16, [R1+0x828] ;  /* 0x0008280001107983 */ /* 0x001f680000300800 */
[----:B------:R-:W-:Y:S04]  /*316a0*/  STL [R1+0x18c0], R12 ;  /* 0x0018c00c01007387 */ /* 0x000fe80000100800 */
[----:B---3--:R-:W3:Y:S04]  /*316b0*/  LDL.LU R15, [R1+0x82c] ;  /* 0x00082c00010f7983 */ /* 0x008ee80000300800 */
[----:B------:R0:W-:Y:S04]  /*316c0*/  STL [R1+0x18a0], R11 ;  /* 0x0018a00b01007387 */ /* 0x0001e80000100800 */
[----:B-1----:R-:W3:Y:S04]  /*316d0*/  LDL.LU R14, [R1+0x810] ;  /* 0x00081000010e7983 */ /* 0x002ee80000300800 */
[----:B----4-:R-:W4:Y:S01]  /*316e0*/  LDL.LU R13, [R1+0x814] ;  /* 0x00081400010d7983 */ /* 0x010f220000300800 */
[----:B0-----:R-:W-:-:S02]  /*316f0*/  LEA.HI.X.SX32 R11, R10, R2, 0x1, P6 ;  /* 0x000000020a0b7211 */ /* 0x001fc400030f0eff */
[----:B------:R-:W-:-:S05]  /*31700*/  IADD3 R12, P5, PT, R7, R3, RZ ;  /* 0x00000003070c7210 */ /* 0x000fca0007fbe0ff */
[----:B------:R0:W-:Y:S04]  /*31710*/  STL [R1+0x18c4], R12 ;  /* 0x0018c40c01007387 */ /* 0x0001e80000100800 */
[----:B0-----:R-:W4:Y:S04]  /*31720*/  LDL.LU R12, [R1+0x81c] ;  /* 0x00081c00010c7983 */ /* 0x001f280000300800 */
[----:B------:R0:W-:Y:S04]  /*31730*/  STL [R1+0x18a8], R11 ;  /* 0x0018a80b01007387 */ /* 0x0001e80000100800 */
[----:B0-----:R-:W4:Y:S01]  /*31740*/  LDL.LU R11, [R1+0x818] ;  /* 0x00081800010b7983 */ /* 0x001f220000300800 */
[----:B--2---:R-:W-:-:S05]  /*31750*/  IADD3 R10, P6, PT, R6, R3, RZ ;  /* 0x00000003060a7210 */ /* 0x004fca0007fde0ff */
[----:B------:R0:W-:Y:S01]  /*31760*/  STL [R1+0x9f8], R10 ;  /* 0x0009f80a01007387 */ /* 0x0001e20000100800 */
[----:B------:R-:W-:-:S03]  /*31770*/  LEA.HI.X.SX32 R3, R9, R2, 0x1, P0 ;  /* 0x0000000209037211 */ /* 0x000fc600000f0eff */
[----:B0-----:R-:W2:Y:S04]  /*31780*/  LDL.LU R10, [R1+0x820] ;  /* 0x00082000010a7983 */ /* 0x001ea80000300800 */
[----:B------:R-:W2:Y:S01]  /*31790*/  LDL.LU R9, [R1+0x824] ;  /* 0x0008240001097983 */ /* 0x000ea20000300800 */
[-C--:B------:R-:W-:Y:S02]  /*317a0*/  LEA.HI.X.SX32 R18, R17, R2.reuse, 0x1, P1 ;  /* 0x0000000211127211 */ /* 0x080fe400008f0eff */
[-C--:B------:R-:W-:Y:S01]  /*317b0*/  LEA.HI.X.SX32 R17, R8, R2.reuse, 0x1, P2 ;  /* 0x0000000208117211 */ /* 0x080fe200010f0eff */
[----:B------:R-:W-:Y:S04]  /*317c0*/  STL [R1+0x9e0], R3 ;  /* 0x0009e00301007387 */ /* 0x000fe80000100800 */
[----:B------:R-:W-:Y:S04]  /*317d0*/  STL [R1+0x9e4], R18 ;  /* 0x0009e41201007387 */ /* 0x000fe80000100800 */
[----:B------:R0:W-:Y:S02]  /*317e0*/  STL [R1+0x9e8], R17 ;  /* 0x0009e81101007387 */ /* 0x0001e40000100800 */
[----:B0-----:R-:W-:-:S02]  /*317f0*/  LEA.HI.X.SX32 R17, R4, R2, 0x1, P4 ;  /* 0x0000000204117211 */ /* 0x001fc400020f0eff */
[----:B------:R-:W0:Y:S01]  /*31800*/  S2R R4, SR_TID.X ;  /* 0x0000000000047919 */ /* 0x000e220000002100 */
[----:B------:R-:W-:-:S05]  /*31810*/  LEA.HI.X.SX32 R8, R5, R2, 0x1, P3 ;  /* 0x0000000205087211 */ /* 0x000fca00018f0eff */
[----:B------:R1:W-:Y:S04]  /*31820*/  STL [R1+0x9ec], R8 ;  /* 0x0009ec0801007387 */ /* 0x0003e80000100800 */
[----:B------:R0:W-:Y:S01]  /*31830*/  STL [R1+0x9f0], R17 ;  /* 0x0009f01101007387 */ /* 0x0001e20000100800 */
[-C--:B-1----:R-:W-:Y:S02]  /*31840*/  LEA.HI.X.SX32 R8, R7, R2.reuse, 0x1, P5 ;  /* 0x0000000207087211 */ /* 0x082fe400028f0eff */
[----:B------:R-:W-:-:S03]  /*31850*/  LEA.HI.X.SX32 R7, R6, R2, 0x1, P6 ;  /* 0x0000000206077211 */ /* 0x000fc600030f0eff */
[----:B------:R-:W-:Y:S04]  /*31860*/  STL [R1+0x9f4], R8 ;  /* 0x0009f40801007387 */ /* 0x000fe80000100800 */
[----:B------:R1:W-:Y:S01]  /*31870*/  STL [R1+0x95c], R7 ;  /* 0x00095c0701007387 */ /* 0x0003e20000100800 */
[--C-:B0-----:R-:W-:Y:S02]  /*31880*/  SHF.R.U32.HI R17, RZ, 0x4, R4.reuse ;  /* 0x00000004ff117819 */ /* 0x101fe40000011604 */
[--C-:B------:R-:W-:Y:S02]  /*31890*/  SHF.R.U32.HI R6, RZ, 0x4, R4.reuse ;  /* 0x00000004ff067819 */ /* 0x100fe40000011604 */
[----:B------:R-:W-:Y:S02]  /*318a0*/  SGXT.U32 R17, R17, 0x3 ;  /* 0x000000031111781a */ /* 0x000fe40000000000 */
[----:B-1----:R-:W-:Y:S01]  /*318b0*/  SHF.R.U32.HI R7, RZ, 0x4, R4 ;  /* 0x00000004ff077819 */ /* 0x002fe20000011604 */
[----:B------:R-:W-:-:S02]  /*318c0*/  VIADD R6, R6, 0x78 ;  /* 0x0000007806067836 */ /* 0x000fc40000000000 */
[C---:B------:R-:W-:Y:S01]  /*318d0*/  IMAD R8, R17.reuse, UR11, RZ ;  /* 0x0000000b11087c24 */ /* 0x040fe2000f8e02ff */
[----:B------:R-:W-:Y:S01]  /*318e0*/  LOP3.LUT R17, R17, 0x70, RZ, 0xfc, !PT ;  /* 0x0000007011117812 */ /* 0x000fe200078efcff */
[----:B------:R-:W-:Y:S01]  /*318f0*/  IMAD R6, R6, UR11, RZ ;  /* 0x0000000b06067c24 */ /* 0x000fe2000f8e02ff */
[----:B------:R-:W-:Y:S01]  /*31900*/  IADD3 R3, P0, PT, R0, UR6, RZ ;  /* 0x0000000600037c10 */ /* 0x000fe2000ff1e0ff */
[----:B------:R-:W-:Y:S02]  /*31910*/  VIADD R7, R7, 0x38 ;  /* 0x0000003807077836 */ /* 0x000fe40000000000 */
[----:B------:R-:W-:Y:S01]  /*31920*/  IMAD R17, R17, UR4, RZ ;  /* 0x0000000411117c24 */ /* 0x000fe2000f8e02ff */
[-C--:B------:R-:W-:Y:S01]  /*31930*/  IADD3 R18, P1, PT, R6, R3.reuse, RZ ;  /* 0x0000000306127210 */ /* 0x080fe20007f3e0ff */
[----:B------:R-:W-:Y:S01]  /*31940*/  IMAD R7, R7, UR11, RZ ;  /* 0x0000000b07077c24 */ /* 0x000fe2000f8e02ff */
[----:B------:R-:W-:Y:S01]  /*31950*/  LEA.HI.X.SX32 R0, R0, UR7, 0x1, P0 ;  /* 0x0000000700007c11 */ /* 0x000fe200080f0eff */
[----:B------:R-:W-:Y:S01]  /*31960*/  IMAD R5, RZ, RZ, -UR11 ;  /* 0x8000000bff057e24 */ /* 0x000fe2000f8e02ff */
[-C--:B------:R-:W-:Y:S01]  /*31970*/  IADD3 R20, P0, PT, R17, R3.reuse, RZ ;  /* 0x0000000311147210 */ /* 0x080fe20007f1e0ff */
[----:B------:R5:W-:Y:S01]  /*31980*/  STL [R1+0x964], R18 ;  /* 0x0009641201007387 */ /* 0x000be20000100800 */
[----:B------:R-:W-:Y:S01]  /*31990*/  IADD3 R19, P6, PT, R7, R3, RZ ;  /* 0x0000000307137210 */ /* 0x000fe20007fde0ff */
[----:B------:R-:W0:Y:S04]  /*319a0*/  LDCU UR7, c[0x0][0x3a0] ;  /* 0x00007400ff0777ac */ /* 0x000e280008000800 */
[----:B------:R3:W-:Y:S01]  /*319b0*/  STL [R1+0x9a4], R19 ;  /* 0x0009a41301007387 */ /* 0x0007e20000100800 */
[----:B------:R-:W1:Y:S03]  /*319c0*/  LDCU UR11, c[0x0][0x3ac] ;  /* 0x00007580ff0b77ac */ /* 0x000e660008000800 */
[----:B------:R-:W-:Y:S01]  /*319d0*/  STL [R1+0x96c], R20 ;  /* 0x00096c1401007387 */ /* 0x000fe20000100800 */
[----:B------:R-:W-:-:S04]  /*319e0*/  IMAD R2, R5, 0x8, R29 ;  /* 0x0000000805027824 */ /* 0x000fc800078e021d */
[----:B------:R-:W-:-:S04]  /*319f0*/  IMAD R4, R5, 0x8, R2 ;  /* 0x0000000805047824 */ /* 0x000fc800078e0202 */
[----:B------:R-:W-:Y:S01]  /*31a00*/  IMAD R5, R5, 0x8, R4 ;  /* 0x0000000805057824 */ /* 0x000fe200078e0204 */
[----:B-----5:R-:W-:-:S05]  /*31a10*/  IADD3 R18, P2, PT, R16, R3, RZ ;  /* 0x0000000310127210 */ /* 0x020fca0007f5e0ff */
[----:B------:R5:W-:Y:S01]  /*31a20*/  STL [R1+0x974], R18 ;  /* 0x0009741201007387 */ /* 0x000be20000100800 */
[-C--:B---3--:R-:W-:Y:S02]  /*31a30*/  IADD3 R19, P5, PT, R15, R3.reuse, RZ ;  /* 0x000000030f137210 */ /* 0x088fe40007fbe0ff */
[-C--:B-----5:R-:W-:Y:S02]  /*31a40*/  LEA.HI.X.SX32 R18, R6, R0.reuse, 0x1, P1 ;  /* 0x0000000006127211 */ /* 0x0a0fe400008f0eff */
[----:B------:R-:W-:Y:S01]  /*31a50*/  IADD3 R20, P4, PT, R14, R3, RZ ;  /* 0x000000030e147210 */ /* 0x000fe20007f9e0ff */
[----:B------:R4:W-:Y:S01]  /*31a60*/  STL [R1+0x97c], R19 ;  /* 0x00097c1301007387 */ /* 0x0009e20000100800 */
[----:B------:R-:W-:-:S03]  /*31a70*/  LEA.HI.X.SX32 R6, R7, R0, 0x1, P6 ;  /* 0x0000000007067211 */ /* 0x000fc600030f0eff */
[----:B------:R-:W-:Y:S01]  /*31a80*/  STL [R1+0x984], R20 ;  /* 0x0009841401007387 */ /* 0x000fe20000100800 */
[----:B------:R-:W-:-:S03]  /*31a90*/  LEA.HI.X.SX32 R7, R17, R0, 0x1, P0 ;  /* 0x0000000011077211 */ /* 0x000fc600000f0eff */
[----:B------:R3:W-:Y:S01]  /*31aa0*/  STL [R1+0x960], R18 ;  /* 0x0009601201007387 */ /* 0x0007e20000100800 */
[----:B----4-:R-:W-:Y:S02]  /*31ab0*/  IADD3 R19, P3, PT, R13, R3, RZ ;  /* 0x000000030d137210 */ /* 0x010fe40007f7e0ff */
[----:B------:R-:W-:-:S03]  /*31ac0*/  LEA.HI.X.SX32 R16, R16, R0, 0x1, P2 ;  /* 0x0000000010107211 */ /* 0x000fc600010f0eff */
[----:B------:R-:W-:Y:S04]  /*31ad0*/  STL [R1+0x98c], R19 ;  /* 0x00098c1301007387 */ /* 0x000fe80000100800 */
[----:B------:R4:W-:Y:S01]  /*31ae0*/  STL [R1+0x9a0], R6 ;  /* 0x0009a00601007387 */ /* 0x0009e20000100800 */
[----:B------:R-:W-:Y:S02]  /*31af0*/  LEA.HI.X.SX32 R13, R13, R0, 0x1, P3 ;  /* 0x000000000d0d7211 */ /* 0x000fe400018f0eff */
[----:B---3--:R-:W-:-:S05]  /*31b00*/  IADD3 R18, P1, PT, R12, R3, RZ ;  /* 0x000000030c127210 */ /* 0x008fca0007f3e0ff */
[----:B------:R-:W-:Y:S04]  /*31b10*/  STL [R1+0x994], R18 ;  /* 0x0009941201007387 */ /* 0x000fe80000100800 */
[----:B------:R2:W-:Y:S01]  /*31b20*/  STL [R1+0x968], R7 ;  /* 0x0009680701007387 */ /* 0x0005e20000100800 */
[----:B----4-:R-:W-:-:S05]  /*31b30*/  IADD3 R6, P0, PT, R11, R3, RZ ;  /* 0x000000030b067210 */ /* 0x010fca0007f1e0ff */
[----:B------:R3:W-:Y:S04]  /*31b40*/  STL [R1+0x99c], R6 ;  /* 0x00099c0601007387 */ /* 0x0007e80000100800 */
[----:B------:R-:W-:Y:S01]  /*31b50*/  STL [R1+0x970], R16 ;  /* 0x0009701001007387 */ /* 0x000fe20000100800 */
[-C--:B--2---:R-:W-:Y:S02]  /*31b60*/  IADD3 R7, P2, PT, R10, R3.reuse, RZ ;  /* 0x000000030a077210 */ /* 0x084fe40007f5e0ff */
[-C--:B---3--:R-:W-:Y:S02]  /*31b70*/  LEA.HI.X.SX32 R6, R15, R0.reuse, 0x1, P5 ;  /* 0x000000000f067211 */ /* 0x088fe400028f0eff */
[----:B------:R-:W-:Y:S01]  /*31b80*/  IADD3 R15, P5, PT, R9, R3, RZ ;  /* 0x00000003090f7210 */ /* 0x000fe20007fbe0ff */
[----:B------:R2:W-:Y:S04]  /*31b90*/  STL [R1+0x9ac], R7 ;  /* 0x0009ac0701007387 */ /* 0x0005e80000100800 */
[----:B------:R3:W-:Y:S01]  /*31ba0*/  STL [R1+0x978], R6 ;  /* 0x0009780601007387 */ /* 0x0007e20000100800 */
[----:B--2---:R-:W-:-:S03]  /*31bb0*/  LEA.HI.X.SX32 R7, R14, R0, 0x1, P4 ;  /* 0x000000000e077211 */ /* 0x004fc600020f0eff */
[----:B------:R-:W-:Y:S01]  /*31bc0*/  STL [R1+0x9b4], R15 ;  /* 0x0009b40f01007387 */ /* 0x000fe20000100800 */
[----:B---3--:R-:W-:-:S03]  /*31bd0*/  IADD3 R6, P4, PT, R29, R3, RZ ;  /* 0x000000031d067210 */ /* 0x008fc60007f9e0ff */
[----:B------:R2:W-:Y:S04]  /*31be0*/  STL [R1+0x980], R7 ;  /* 0x0009800701007387 */ /* 0x0005e80000100800 */
[----:B------:R3:W-:Y:S01]  /*31bf0*/  STL [R1+0x9bc], R6 ;  /* 0x0009bc0601007387 */ /* 0x0007e20000100800 */
[----:B--2---:R-:W-:-:S03]  /*31c00*/  IADD3 R7, P3, PT, R2, R3, RZ ;  /* 0x0000000302077210 */ /* 0x004fc60007f7e0ff */
[----:B------:R-:W-:Y:S01]  /*31c10*/  STL [R1+0x988], R13 ;  /* 0x0009880d01007387 */ /* 0x000fe20000100800 */
[----:B---3--:R-:W-:-:S03]  /*31c20*/  LEA.HI.X.SX32 R6, R12, R0, 0x1, P1 ;  /* 0x000000000c067211 */ /* 0x008fc600008f0eff */
[----:B------:R2:W-:Y:S01]  /*31c30*/  STL [R1+0x9c4], R7 ;  /* 0x0009c40701007387 */ /* 0x0005e20000100800 */
[----:B------:R-:W-:-:S03]  /*31c40*/  IADD3 R12, P1, PT, R4, R3, RZ ;  /* 0x00000003040c7210 */ /* 0x000fc60007f3e0ff */
[----:B------:R3:W-:Y:S01]  /*31c50*/  STL [R1+0x990], R6 ;  /* 0x0009900601007387 */ /* 0x0007e20000100800 */
[----:B--2---:R-:W-:-:S03]  /*31c60*/  LEA.HI.X.SX32 R7, R11, R0, 0x1, P0 ;  /* 0x000000000b077211 */ /* 0x004fc600000f0eff */
[----:B------:R-:W-:Y:S01]  /*31c70*/  STL [R1+0x9d0], R12 ;  /* 0x0009d00c01007387 */ /* 0x000fe20000100800 */
[----:B---3--:R-:W-:-:S03]  /*31c80*/  LEA.HI.X.SX32 R6, R10, R0, 0x1, P2 ;  /* 0x000000000a067211 */ /* 0x008fc600010f0eff */
[----:B------:R2:W-:Y:S01]  /*31c90*/  STL [R1+0x998], R7 ;  /* 0x0009980701007387 */ /* 0x0005e20000100800 */
[-C--:B------:R-:W-:Y:S02]  /*31ca0*/  IADD3 R10, P0, PT, R5, R3.reuse, RZ ;  /* 0x00000003050a7210 */ /* 0x080fe40007f1e0ff */
[----:B--2---:R-:W-:Y:S02]  /*31cb0*/  IADD3 R7, P2, PT, R8, R3, RZ ;  /* 0x0000000308077210 */ /* 0x004fe40007f5e0ff */
[-C--:B------:R-:W-:Y:S02]  /*31cc0*/  LEA.HI.X.SX32 R3, R29, R0.reuse, 0x1, P4 ;  /* 0x000000001d037211 */ /* 0x080fe400020f0eff */
[----:B------:R-:W2:Y:S01]  /*31cd0*/  S2R R29, SR_TID.X ;  /* 0x00000000001d7919 */ /* 0x000ea20000002100 */
[-C--:B------:R-:W-:Y:S01]  /*31ce0*/  LEA.HI.X.SX32 R2, R2, R0.reuse, 0x1, P3 ;  /* 0x0000000002027211 */ /* 0x080fe200018f0eff */
[----:B------:R3:W-:Y:S01]  /*31cf0*/  STL [R1+0x9a8], R6 ;  /* 0x0009a80601007387 */ /* 0x0007e20000100800 */
[----:B------:R-:W-:-:S03]  /*31d00*/  LEA.HI.X.SX32 R4, R4, R0, 0x1, P1 ;  /* 0x0000000004047211 */ /* 0x000fc600008f0eff */
[----:B------:R-:W-:Y:S01]  /*31d10*/  STL [R1+0x9dc], R10 ;  /* 0x0009dc0a01007387 */ /* 0x000fe20000100800 */
[----:B---3--:R-:W-:-:S03]  /*31d20*/  LEA.HI.X.SX32 R6, R9, R0, 0x1, P5 ;  /* 0x0000000009067211 */ /* 0x008fc600028f0eff */
[----:B------:R-:W-:Y:S04]  /*31d30*/  STL [R1+0x9d8], R7 ;  /* 0x0009d80701007387 */ /* 0x000fe80000100800 */
[----:B------:R-:W-:Y:S04]  /*31d40*/  STL [R1+0x9b0], R6 ;  /* 0x0009b00601007387 */ /* 0x000fe80000100800 */
[----:B------:R3:W-:Y:S04]  /*31d50*/  STL [R1+0x9b8], R3 ;  /* 0x0009b80301007387 */ /* 0x0007e80000100800 */
[----:B------:R4:W-:Y:S01]  /*31d60*/  STL [R1+0x9c0], R2 ;  /* 0x0009c00201007387 */ /* 0x0009e20000100800 */
[----:B---3--:R-:W-:-:S03]  /*31d70*/  LEA.HI.X.SX32 R3, R5, R0, 0x1, P0 ;  /* 0x0000000005037211 */ /* 0x008fc600000f0eff */
[----:B------:R3:W-:Y:S01]  /*31d80*/  STL [R1+0x9cc], R4 ;  /* 0x0009cc0401007387 */ /* 0x0007e20000100800 */
[----:B----4-:R-:W-:Y:S01]  /*31d90*/  LEA.HI.X.SX32 R2, R8, R0, 0x1, P2 ;  /* 0x0000000008027211 */ /* 0x010fe200010f0eff */
[----:B--2---:R-:W-:Y:S02]  /*31da0*/  IMAD.SHL.U32 R0, R29, 0x20, RZ ;  /* 0x000000201d007824 */ /* 0x004fe400078e00ff */
[----:B------:R3:W-:Y:S04]  /*31db0*/  STL [R1+0x9d4], R3 ;  /* 0x0009d40301007387 */ /* 0x0007e80000100800 */
[----:B------:R3:W-:Y:S04]  /*31dc0*/  STL [R1+0x9c8], R2 ;  /* 0x0009c80201007387 */ /* 0x0007e80000100800 */
        /* <DEDUP_REMOVED lines=65> */
[----:B01----:R-:W-:-:S05]  /*321e0*/  UMOV UR4, URZ ;  /* 0x000000ff00047c82 */ /* 0x003fca0008000000 */
.L_x_2:
[----:B0-----:R-:W2:Y:S04]  /*321f0*/  LDL R6, [R1+0x9d4] ;  /* 0x0009d40001067983 */ /* 0x001ea80000100800 */
[----:B------:R-:W4:Y:S04]  /*32200*/  LDL R5, [R1+0x9dc] ;  /* 0x0009dc0001057983 */ /* 0x000f280000100800 */
[----:B------:R-:W5:Y:S04]  /*32210*/  LDL R10, [R1+0x9cc] ;  /* 0x0009cc00010a7983 */ /* 0x000f680000100800 */
[----:B---3--:R-:W3:Y:S04]  /*32220*/  LDL R9, [R1+0x9d0] ;  /* 0x0009d00001097983 */ /* 0x008ee80000100800 */
[----:B------:R-:W2:Y:S04]  /*32230*/  LDL R8, [R1+0x9c0] ;  /* 0x0009c00001087983 */ /* 0x000ea80000100800 */
[----:B------:R-:W2:Y:S01]  /*32240*/  LDL R7, [R1+0x9c4] ;  /* 0x0009c40001077983 */ /* 0x000ea20000100800 */
[----:B------:R-:W-:-:S03]  /*32250*/  UIMAD UR12, UR4, -0x80, UR7 ;  /* 0xffffff80040c78a4 */ /* 0x000fc6000f8e0207 */
        /* <DEDUP_REMOVED lines=398> */
[----:B------:R-:W-:Y:S01]  /*33b40*/  STL [R1+0x25b0], R28 ;  /* 0x0025b01c01007387 */ /* 0x000fe20000100800 */
[----:B------:R-:W0:Y:S03]  /*33b50*/  S2R R26, SR_TID.X ;  /* 0x00000000001a7919 */ /* 0x000e260000002100 */
        /* <DEDUP_REMOVED lines=8> */
[----:B0-----:R-:W-:-:S02]  /*33be0*/  SHF.R.U32.HI R12, RZ, 0x4, R26 ;  /* 0x00000004ff0c7819 */ /* 0x001fc4000001161a */
[----:B------:R-:W-:Y:S01]  /*33bf0*/  SHF.R.U32.HI R3, RZ, 0x4, R26 ;  /* 0x00000004ff037819 */ /* 0x000fe2000001161a */
[----:B------:R-:W-:Y:S01]  /*33c00*/  STL [R1+0x25f8], R28 ;  /* 0x0025f81c01007387 */ /* 0x000fe20000100800 */
[----:B------:R-:W-:-:S03]  /*33c10*/  SGXT.U32 R12, R12, 0x3 ;  /* 0x000000030c0c781a */ /* 0x000fc60000000000 */
[----:B------:R-:W-:Y:S01]  /*33c20*/  STL [R1+0x2600], R28 ;  /* 0x0026001c01007387 */ /* 0x000fe20000100800 */
[C---:B------:R-:W-:Y:S01]  /*33c30*/  LOP3.LUT R0, R12.reuse, 0x8, RZ, 0xfc, !PT ;  /* 0x000000080c007812 */ /* 0x040fe200078efcff */
[C---:B------:R-:W-:Y:S01]  /*33c40*/  VIADD R4, R3.reuse, 0x38 ;  /* 0x0000003803047836 */ /* 0x040fe20000000000 */
[----:B------:R-:W-:Y:S01]  /*33c50*/  LOP3.LUT R2, R12, 0x10, RZ, 0xfc, !PT ;  /* 0x000000100c027812 */ /* 0x000fe200078efcff */
[----:B------:R-:W-:Y:S01]  /*33c60*/  STL [R1+0x2608], R28 ;  /* 0x0026081c01007387 */ /* 0x000fe20000100800 */
[----:B------:R-:W-:Y:S02]  /*33c70*/  ISETP.GE.AND P5, PT, R0, UR12, PT ;  /* 0x0000000c00007c0c */ /* 0x000fe4000bfa6270 */
[----:B------:R-:W-:Y:S01]  /*33c80*/  ISETP.GE.AND P1, PT, R4, UR12, PT ;  /* 0x0000000c04007c0c */ /* 0x000fe2000bf26270 */
[----:B------:R-:W-:Y:S01]  /*33c90*/  STL [R1+0x2610], R28 ;  /* 0x0026101c01007387 */ /* 0x000fe20000100800 */
[----:B------:R-:W-:Y:S01]  /*33ca0*/  VIADD R4, R3, 0x78 ;  /* 0x0000007803047836 */ /* 0x000fe20000000000 */
[----:B------:R-:W-:-:S02]  /*33cb0*/  ISETP.GE.AND P2, PT, R2, UR12, PT ;  /* 0x0000000c02007c0c */ /* 0x000fc4000bf46270 */
[----:B------:R-:W-:Y:S01]  /*33cc0*/  STL [R1+0x2618], R28 ;  /* 0x0026181c01007387 */ /* 0x000fe20000100800 */
[----:B------:R-:W-:Y:S02]  /*33cd0*/  LOP3.LUT R0, R12, 0x18, RZ, 0xfc, !PT ;  /* 0x000000180c007812 */ /* 0x000fe400078efcff */
[----:B------:R-:W-:Y:S01]  /*33ce0*/  ISETP.GE.AND P0, PT, R4, UR12, PT ;  /* 0x0000000c04007c0c */ /* 0x000fe2000bf06270 */
[----:B------:R-:W-:Y:S01]  /*33cf0*/  STL [R1+0x2620], R28 ;  /* 0x0026201c01007387 */ /* 0x000fe20000100800 */
[----:B------:R-:W-:Y:S01]  /*33d00*/  ISETP.GE.AND P3, PT, R0, UR12, PT ;  /* 0x0000000c00007c0c */ /* 0x000fe2000bf66270 */
[----:B----4-:R-:W-:Y:S01]  /*33d10*/  @!P5 IMAD.MOV.U32 R4, RZ, RZ, R5 ;  /* 0x000000ffff04d224 */ /* 0x010fe200078e0005 */
[----:B------:R-:W-:Y:S01]  /*33d20*/  PRMT R0, RZ, 0x7610, R0 ;  /* 0x00007610ff007816 */ /* 0x000fe20000000000 */
[----:B------:R-:W-:Y:S01]  /*33d30*/  STL [R1+0x2628], R28 ;  /* 0x0026281c01007387 */ /* 0x000fe20000100800 */
[C---:B------:R-:W-:Y:S01]  /*33d40*/  LOP3.LUT R2, R12.reuse, 0x28, RZ, 0xfc, !PT ;  /* 0x000000280c027812 */ /* 0x040fe200078efcff */
[----:B--2---:R-:W-:Y:S01]  /*33d50*/  @!P5 IMAD.MOV.U32 R5, RZ, RZ, R6 ;  /* 0x000000ffff05d224 */ /* 0x004fe200078e0006 */
[----:B------:R-:W-:Y:S01]  /*33d60*/  LOP3.LUT R3, R12, 0x20, RZ, 0xfc, !PT ;  /* 0x000000200c037812 */ /* 0x000fe200078efcff */
[----:B------:R-:W-:Y:S01]  /*33d70*/  STL [R1+0x2630], R28 ;  /* 0x0026301c01007387 */ /* 0x000fe20000100800 */
[----:B------:R-:W-:-:S02]  /*33d80*/  ISETP.GE.AND P6, PT, R2, UR12, PT ;  /* 0x0000000c02007c0c */ /* 0x000fc4000bfc6270 */
[----:B------:R-:W-:Y:S01]  /*33d90*/  PRMT R2, RZ, 0x7610, R2 ;  /* 0x00007610ff027816 */ /* 0x000fe20000000002 */
[----:B------:R-:W-:Y:S01]  /*33da0*/  STL [R1+0x2638], R28 ;  /* 0x0026381c01007387 */ /* 0x000fe20000100800 */
[----:B------:R-:W-:Y:S02]  /*33db0*/  ISETP.GE.AND P4, PT, R3, UR12, PT ;  /* 0x0000000c03007c0c */ /* 0x000fe4000bf86270 */
[C---:B------:R-:W-:Y:S01]  /*33dc0*/  LOP3.LUT R3, R12.reuse, 0x30, RZ, 0xfc, !PT ;  /* 0x000000300c037812 */ /* 0x040fe200078efcff */
        /* <DEDUP_REMOVED lines=45> */
[----:B------:R-:W-:-:S03]  /*340a0*/  LOP3.LUT R6, R12, 0x40, RZ, 0xfc, !PT ;  /* 0x000000400c067812 */ /* 0x000fc600078efcff */
[----:B------:R-:W-:Y:S04]  /*340b0*/  STL [R1+0x27a8], R28 ;  /* 0x0027a81c01007387 */ /* 0x000fe80000100800 */
[----:B------:R3:W2:Y:S04]  /*340c0*/  @!P5 LDG.E.U8 R0, desc[UR8][R4.64] ;  /* 0x000000080400d981 */ /* 0x0006a8000c1e1100 */
[----:B------:R-:W-:Y:S04]  /*340d0*/  STL [R1+0x27b0], R28 ;  /* 0x0027b01c01007387 */ /* 0x000fe80000100800 */
[----:B------:R-:W-:Y:S01]  /*340e0*/  STL [R1+0x27b8], R28 ;  /* 0x0027b81c01007387 */ /* 0x000fe20000100800 */
[----:B---3--:R-:W-:-:S02]  /*340f0*/  @!P2 IMAD.MOV.U32 R4, RZ, RZ, R9 ;  /* 0x000000ffff04a224 */ /* 0x008fc400078e0009 */
[----:B-----5:R-:W-:Y:S01]  /*34100*/  @!P2 IMAD.MOV.U32 R5, RZ, RZ, R10 ;  /* 0x000000ffff05a224 */ /* 0x020fe200078e000a */
[----:B------:R-:W-:Y:S01]  /*34110*/  STL [R1+0x27c0], R28 ;  /* 0x0027c01c01007387 */ /* 0x000fe20000100800 */
[----:B------:R-:W-:-:S03]  /*34120*/  ISETP.GE.AND P5, PT, R3, UR12, PT ;  /* 0x0000000c03007c0c */ /* 0x000fc6000bfa6270 */
[----:B------:R-:W-:Y:S01]  /*34130*/  STL [R1+0x27c8], R28 ;  /* 0x0027c81c01007387 */ /* 0x000fe20000100800 */
[----:B------:R-:W-:-:S03]  /*34140*/  PRMT R3, RZ, 0x7610, R3 ;  /* 0x00007610ff037816 */ /* 0x000fc60000000003 */
[----:B------:R-:W-:Y:S04]  /*34150*/  STL [R1+0x27d0], R28 ;  /* 0x0027d01c01007387 */ /* 0x000fe80000100800 */
[----:B------:R-:W-:Y:S04]  /*34160*/  STL [R1+0x27d8], R28 ;  /* 0x0027d81c01007387 */ /* 0x000fe80000100800 */
[----:B------:R0:W3:Y:S01]  /*34170*/  @!P2 LDG.E.U8 R2, desc[UR8][R4.64] ;  /* 0x000000080402a981 */ /* 0x0000e2000c1e1100 */
[----:B------:R-:W-:Y:S01]  /*34180*/  ISETP.GE.AND P2, PT, R6, UR12, PT ;  /* 0x0000000c06007c0c */ /* 0x000fe2000bf46270 */
[----:B------:R-:W-:-:S02]  /*34190*/  @!P3 IMAD.MOV.U32 R6, RZ, RZ, R7 ;  /* 0x000000ffff06b224 */ /* 0x000fc400078e0007 */
[----:B------:R-:W-:Y:S01]  /*341a0*/  STL [R1+0x208c], R20 ;  /* 0x00208c1401007387 */ /* 0x000fe20000100800 */
[----:B------:R-:W-:-:S03]  /*341b0*/  @!P3 IMAD.MOV.U32 R7, RZ, RZ, R8 ;  /* 0x000000ffff07b224 */ /* 0x000fc600078e0008 */
[----:B------:R-:W-:Y:S04]  /*341c0*/  STL [R1+0x27e0], R20 ;  /* 0x0027e01401007387 */ /* 0x000fe80000100800 */
[----:B------:R-:W-:Y:S04]  /*341d0*/  STL [R1+0x2088], R22 ;  /* 0x0020881601007387 */ /* 0x000fe80000100800 */
[----:B------:R-:W-:Y:S04]  /*341e0*/  STL [R1+0x2084], R19 ;  /* 0x0020841301007387 */ /* 0x000fe80000100800 */
[----:B------:R-:W-:Y:S04]  /*341f0*/  STL [R1+0x2080], R21 ;  /* 0x0020801501007387 */ /* 0x000fe80000100800 */
[----:B------:R-:W-:Y:S04]  /*34200*/  STL [R1+0x207c], R23 ;  /* 0x00207c1701007387 */ /* 0x000fe80000100800 */
[----:B------:R-:W-:Y:S04]  /*34210*/  STL [R1+0x2078], R24 ;  /* 0x0020781801007387 */ /* 0x000fe80000100800 */
[----:B------:R-:W-:Y:S04]  /*34220*/  STL [R1+0x2074], R25 ;  /* 0x0020741901007387 */ /* 0x000fe80000100800 */
[----:B------:R1:W4:Y:S01]  /*34230*/  @!P3 LDG.E.U8 R3, desc[UR8][R6.64] ;  /* 0x000000080603b981 */ /* 0x000322000c1e1100 */
[----:B0-----:R-:W-:-:S02]  /*34240*/  PRMT R4, RZ, 0x7610, R4 ;  /* 0x00007610ff047816 */ /* 0x001fc40000000004 */
[C---:B------:R-:W-:Y:S01]  /*34250*/  LOP3.LUT R8, R12.reuse, 0x50, RZ, 0xfc, !PT ;  /* 0x000000500c087812 */ /* 0x040fe200078efcff */
[----:B------:R-:W5:Y:S04]  /*34260*/  LDL R9, [R1+0x9b4] ;  /* 0x0009b40001097983 */ /* 0x000f680000100800 */
[----:B------:R-:W2:Y:S04]  /*34270*/  LDL R11, [R1+0x998] ;  /* 0x00099800010b7983 */ /* 0x000ea80000100800 */
[----:B------:R-:W1:Y:S04]  /*34280*/  LDL R6, [R1+0x9b8] ;  /* 0x0009b80001067983 */ /* 0x000e680000100800 */
[----:B------:R-:W1:Y:S04]  /*34290*/  LDL R7, [R1+0x9bc] ;  /* 0x0009bc0001077983 */ /* 0x000e680000100800 */
[----:B------:R-:W2:Y:S01]  /*342a0*/  LDL R10, [R1+0x99c] ;  /* 0x00099c00010a7983 */ /* 0x000ea20000100800 */
[----:B------:R-:W-:-:S03]  /*342b0*/  LOP3.LUT R5, R12, 0x48, RZ, 0xfc, !PT ;  /* 0x000000480c057812 */ /* 0x000fc600078efcff */
[----:B------:R-:W2:Y:S04]  /*342c0*/  LDL R27, [R1+0x9a8] ;  /* 0x0009a800011b7983 */ /* 0x000ea80000100800 */
[----:B------:R-:W2:Y:S01]  /*342d0*/  LDL R13, [R1+0x9ac] ;  /* 0x0009ac00010d7983 */ /* 0x000ea20000100800 */
[----:B-1----:R-:W-:-:S04]  /*342e0*/  @!P4 LOP3.LUT R7, R7, R6, RZ, 0x3c, !PT ;  /* 0x000000060707c212 */ /* 0x002fc800078e3cff */
[----:B------:R-:W-:-:S04]  /*342f0*/  @!P4 LOP3.LUT R6, R7, R6, RZ, 0x3c, !PT ;  /* 0x000000060706c212 */ /* 0x000fc800078e3cff */
[----:B------:R-:W-:-:S05]  /*34300*/  @!P4 LOP3.LUT R7, R7, R6, RZ, 0x3c, !PT ;  /* 0x000000060707c212 */ /* 0x000fca00078e3cff */
[----:B------:R0:W2:Y:S01]  /*34310*/  @!P4 LDG.E.U8 R4, desc[UR8][R6.64] ;  /* 0x000000080604c981 */ /* 0x0000a2000c1e1100 */
[----:B------:R-:W-:-:S03]  /*34320*/  ISETP.GE.AND P4, PT, R8, UR12, PT ;  /* 0x0000000c08007c0c */ /* 0x000fc6000bf86270 */
[----:B------:R-:W5:Y:S01]  /*34330*/  LDL R8, [R1+0x9b0] ;  /* 0x0009b00001087983 */ /* 0x000f620000100800 */
[----:B------:R-:W-:Y:S02]  /*34340*/  ISETP.GE.AND P3, PT, R5, UR12, PT ;  /* 0x0000000c05007c0c */ /* 0x000fe4000bf66270 */
[----:B------:R-:W-:Y:S02]  /*34350*/  PRMT R5, RZ, 0x7610, R5 ;  /* 0x00007610ff057816 */ /* 0x000fe40000000005 */
[----:B0-----:R-:W-:Y:S02]  /*34360*/  LOP3.LUT R7, R12, 0x58, RZ, 0xfc, !PT ;  /* 0x000000580c077812 */ /* 0x001fe400078efcff */
[----:B-----5:R-:W-:-:S04]  /*34370*/  @!P6 LOP3.LUT R9, R9, R8, RZ, 0x3c, !PT ;  /* 0x000000080909e212 */ /* 0x020fc800078e3cff */
[----:B------:R-:W-:-:S04]  /*34380*/  @!P6 LOP3.LUT R8, R9, R8, RZ, 0x3c, !PT ;  /* 0x000000080908e212 */ /* 0x000fc800078e3cff */
[----:B------:R-:W-:-:S05]  /*34390*/  @!P6 LOP3.LUT R9, R9, R8, RZ, 0x3c, !PT ;  /* 0x000000080909e212 */ /* 0x000fca00078e3cff */
[----:B------:R0:W5:Y:S01]  /*343a0*/  @!P6 LDG.E.U8 R5, desc[UR8][R8.64] ;  /* 0x000000080805e981 */ /* 0x000162000c1e1100 */
[----:B------:R-:W-:Y:S02]  /*343b0*/  ISETP.GE.AND P6, PT, R7, UR12, PT ;  /* 0x0000000c07007c0c */ /* 0x000fe4000bfc6270 */
[----:B------:R-:W-:-:S06]  /*343c0*/  PRMT R7, RZ, 0x7610, R7 ;  /* 0x00007610ff077816 */ /* 0x000fcc0000000007 */
[----:B--2---:R-:W2:Y:S04]  /*343d0*/  @!P2 LDG.E.U8 R7, desc[UR8][R10.64] ;  /* 0x000000080a07a981 */ /* 0x004ea8000c1e1100 */
[----:B------:R-:W2:Y:S04]  /*343e0*/  LDL R10, [R1+0x990] ;  /* 0x00099000010a7983 */ /* 0x000ea80000100800 */
[----:B------:R-:W2:Y:S01]  /*343f0*/  LDL R11, [R1+0x994] ;  /* 0x00099400010b7983 */ /* 0x000ea20000100800 */
[----:B------:R-:W-:Y:S01]  /*34400*/  PRMT R6, RZ, 0x7610, R6 ;  /* 0x00007610ff067816 */ /* 0x000fe20000000006 */
[----:B0-----:R-:W-:-:S02]  /*34410*/  @!P5 IMAD.MOV.U32 R8, RZ, RZ, R13 ;  /* 0x000000ffff08d224 */ /* 0x001fc400078e000d */
[----:B------:R-:W-:Y:S01]  /*34420*/  @!P5 IMAD.MOV.U32 R9, RZ, RZ, R27 ;  /* 0x000000ffff09d224 */ /* 0x000fe200078e001b */
[C---:B------:R-:W-:Y:S01]  /*34430*/  LOP3.LUT R13, R12.reuse, 0x70, RZ, 0xfc, !PT ;  /* 0x000000700c0d7812 */ /* 0x040fe200078efcff */
[----:B------:R-:W3:Y:S04]  /*34440*/  LDL R27, [R1+0x9a4] ;  /* 0x0009a400011b7983 */ /* 0x000ee80000100800 */
[----:B------:R0:W3:Y:S01]  /*34450*/  @!P5 LDG.E.U8 R6, desc[UR8][R8.64] ;  /* 0x000000080806d981 */ /* 0x0000e2000c1e1100 */
[C---:B------:R-:W-:Y:S02]  /*34460*/  ISETP.GE.AND P5, PT, R12.reuse, UR12, PT ;  /* 0x0000000c0c007c0c */ /* 0x040fe4000bfa6270 */
[----:B0-----:R-:W-:Y:S02]  /*34470*/  PRMT R8, RZ, 0x7610, R8 ;  /* 0x00007610ff087816 */ /* 0x001fe40000000008 */
[----:B------:R-:W-:-:S02]  /*34480*/  LOP3.LUT R9, R12, 0x60, RZ, 0xfc, !PT ;  /* 0x000000600c097812 */ /* 0x000fc400078efcff */
[----:B--2---:R-:W-:-:S04]  /*34490*/  @!P3 LOP3.LUT R11, R11, R10, RZ, 0x3c, !PT ;  /* 0x0000000a0b0bb212 */ /* 0x004fc800078e3cff */
[----:B------:R-:W-:-:S04]  /*344a0*/  @!P3 LOP3.LUT R10, R11, R10, RZ, 0x3c, !PT ;  /* 0x0000000a0b0ab212 */ /* 0x000fc800078e3cff */
[----:B------:R-:W-:-:S05]  /*344b0*/  @!P3 LOP3.LUT R11, R11, R10, RZ, 0x3c, !PT ;  /* 0x0000000a0b0bb212 */ /* 0x000fca00078e3cff */
[----:B------:R0:W2:Y:S01]  /*344c0*/  @!P3 LDG.E.U8 R8, desc[UR8][R10.64] ;  /* 0x000000080a08b981 */ /* 0x0000a2000c1e1100 */
[----:B------:R-:W-:-:S03]  /*344d0*/  ISETP.GE.AND P3, PT, R13, UR12, PT ;  /* 0x0000000c0d007c0c */ /* 0x000fc6000bf66270 */
[----:B------:R-:W2:Y:S01]  /*344e0*/  LDL R13, [R1+0x9d8] ;  /* 0x0009d800010d7983 */ /* 0x000ea20000100800 */
[----:B0-----:R-:W-:-:S03]  /*344f0*/  LOP3.LUT R11, R12, 0x68, RZ, 0xfc, !PT ;  /* 0x000000680c0b7812 */ /* 0x001fc600078efcff */
[----:B------:R-:W2:Y:S01]  /*34500*/  LDL R12, [R1+0x9c8] ;  /* 0x0009c800010c7983 */ /* 0x000ea20000100800 */
[----:B------:R-:W-:Y:S02]  /*34510*/  ISETP.GE.AND P2, PT, R9, UR12, PT ;  /* 0x0000000c09007c0c */ /* 0x000fe4000bf46270 */
[----:B------:R-:W-:Y:S02]  /*34520*/  PRMT R9, RZ, 0x7610, R9 ;  /* 0x00007610ff097816 */ /* 0x000fe40000000009 */
[----:B--2---:R-:W-:-:S04]  /*34530*/  @!P5 LOP3.LUT R13, R13, R12, RZ, 0x3c, !PT ;  /* 0x0000000c0d0dd212 */ /* 0x004fc800078e3cff */
[----:B------:R-:W-:-:S04]  /*34540*/  @!P5 LOP3.LUT R12, R13, R12, RZ, 0x3c, !PT ;  /* 0x0000000c0d0cd212 */ /* 0x000fc800078e3cff */
[----:B------:R-:W-:-:S05]  /*34550*/  @!P5 LOP3.LUT R13, R13, R12, RZ, 0x3c, !PT ;  /* 0x0000000c0d0dd212 */ /* 0x000fca00078e3cff */
[----:B------:R3:W2:Y:S04]  /*34560*/  @!P5 LDG.E.U8 R9, desc[UR8][R12.64] ;  /* 0x000000080c09d981 */ /* 0x0006a8000c1e1100 */
[----:B------:R-:W2:Y:S01]  /*34570*/  LDL R13, [R1+0x9a0] ;  /* 0x0009a000010d7983 */ /* 0x000ea20000100800 */
[----:B------:R-:W-:Y:S01]  /*34580*/  PRMT R10, RZ, 0x7610, R10 ;  /* 0x00007610ff0a7816 */ /* 0x000fe2000000000a */
[----:B---3--:R-:W-:Y:S01]  /*34590*/  @!P1 IMAD.MOV.U32 R12, RZ, RZ, R27 ;  /* 0x000000ffff0c9224 */ /* 0x008fe200078e001b */
[----:B------:R-:W-:Y:S01]  /*345a0*/  ISETP.GE.AND P5, PT, R11, UR12, PT ;  /* 0x0000000c0b007c0c */ /* 0x000fe2000bfa6270 */
[----:B------:R-:W3:Y:S04]  /*345b0*/  LDL R27, [R1+0x964] ;  /* 0x00096400011b7983 */ /* 0x000ee80000100800 */
[----:B--2---:R0:W2:Y:S04]  /*345c0*/  @!P1 LDG.E.U8 R10, desc[UR8][R12.64] ;  /* 0x000000080c0a9981 */ /* 0x0040a8000c1e1100 */
[----:B------:R-:W0:Y:S04]  /*345d0*/  LDL R12, [R1+0x988] ;  /* 0x00098800010c7983 */ /* 0x000e280000100800 */
[----:B------:R-:W0:Y:S01]  /*345e0*/  LDL R13, [R1+0x98c] ;  /* 0x00098c00010d7983 */ /* 0x000e220000100800 */
[----:B------:R-:W-:-:S02]  /*345f0*/  PRMT R11, RZ, 0x7610, R11 ;  /* 0x00007610ff0b7816 */ /* 0x000fc4000000000b */
[----:B0-----:R-:W-:-:S04]  /*34600*/  @!P4 LOP3.LUT R13, R13, R12, RZ, 0x3c, !PT ;  /* 0x0000000c0d0dc212 */ /* 0x001fc800078e3cff */
[----:B------:R-:W-:-:S04]  /*34610*/  @!P4 LOP3.LUT R12, R13, R12, RZ, 0x3c, !PT ;  /* 0x0000000c0d0cc212 */ /* 0x000fc800078e3cff */
[----:B------:R-:W-:-:S05]  /*34620*/  @!P4 LOP3.LUT R13, R13, R12, RZ, 0x3c, !PT ;  /* 0x0000000c0d0dc212 */ /* 0x000fca00078e3cff */
[----:B------:R0:W2:Y:S04]  /*34630*/  @!P4 LDG.E.U8 R11, desc[UR8][R12.64] ;  /* 0x000000080c0bc981 */ /* 0x0000a8000c1e1100 */
[----:B------:R-:W0:Y:S04]  /*34640*/  LDL R12, [R1+0x978] ;  /* 0x00097800010c7983 */ /* 0x000e280000100800 */
[----:B------:R-:W0:Y:S01]  /*34650*/  LDL R13, [R1+0x97c] ;  /* 0x00097c00010d7983 */ /* 0x000e220000100800 */
[----:B------:R-:W-:Y:S02]  /*34660*/  PRMT R14, RZ, 0x7610, R14 ;  /* 0x00007610ff0e7816 */ /* 0x000fe4000000000e */
        /* <DEDUP_REMOVED lines=25> */
[----:B------:R-:W2:Y:S01]  /*34800*/  LDL R13, [R1+0x960] ;  /* 0x00096000010d7983 */ /* 0x000ea20000100800 */
[----:B------:R-:W-:Y:S01]  /*34810*/  PRMT R18, RZ, 0x7610, R18 ;  /* 0x00007610ff127816 */ /* 0x000fe20000000012 */
[----:B---3--:R-:W-:Y:S01]  /*34820*/  @!P0 IMAD.MOV.U32 R12, RZ, RZ, R27 ;  /* 0x000000ffff0c8224 */ /* 0x008fe200078e001b */
[----:B------:R-:W0:Y:S01]  /*34830*/  S2UR UR6, SR_CgaCtaId ;  /* 0x00000000000679c3 */ /* 0x000e220000008800 */
[----:B------:R-:W-:Y:S01]  /*34840*/  UMOV UR5, 0x400 ;  /* 0x0000040000057882 */ /* 0x000fe20000000000 */
[----:B------:R-:W-:Y:S02]  /*34850*/  LOP3.LUT R27, R26, 0x7f, RZ, 0xc0, !PT ;  /* 0x0000007f1a1b7812 */ /* 0x000fe400078ec0ff */
[----:B--2---:R-:W2:Y:S01]  /*34860*/  @!P0 LDG.E.U8 R18, desc[UR8][R12.64] ;  /* 0x000000080c128981 */ /* 0x004ea2000c1e1100 */
[----:B0-----:R-:W-:-:S03]  /*34870*/  ULEA UR5, UR6, UR5, 0x18 ;  /* 0x0000000506057291 */ /* 0x001fc6000f8ec0ff */
[----:B------:R-:W-:Y:S06]  /*34880*/  BAR.SYNC.DEFER_BLOCKING 0x0 ;  /* 0x0000000000007b1d */ /* 0x000fec0000010000 */
[----:B------:R-:W-:Y:S04]  /*34890*/  STS.U8 [R27+UR5], R9 ;  /* 0x000000091b007988 */ /* 0x000fe80008000005 */
[----:B------:R0:W-:Y:S04]  /*348a0*/  STS.U8 [R27+UR5+0x100], R2 ;  /* 0x000100021b007988 */ /* 0x0001e80008000005 */
[----:B------:R-:W-:Y:S04]  /*348b0*/  STS.U8 [R27+UR5+0x200], R4 ;  /* 0x000200041b007988 */ /* 0x000fe80008000005 */
[----:B------:R-:W-:Y:S01]  /*348c0*/  STS.U8 [R27+UR5+0x300], R6 ;  /* 0x000300061b007988 */ /* 0x000fe20008000005 */
[----:B0-----:R-:W-:-:S03]  /*348d0*/  LOP3.LUT R2, R27, 0x8, RZ, 0x3c, !PT ;  /* 0x000000081b027812 */ /* 0x001fc600078e3cff */
[----:B------:R-:W-:Y:S04]  /*348e0*/  STS.U8 [R27+UR5+0x400], R7 ;  /* 0x000400071b007988 */ /* 0x000fe80008000005 */
[----:B------:R-:W-:Y:S04]  /*348f0*/  STS.U8 [R27+UR5+0x500], R11 ;  /* 0x0005000b1b007988 */ /* 0x000fe80008000005 */
[----:B------:R-:W-:Y:S04]  /*34900*/  STS.U8 [R27+UR5+0x600], R14 ;  /* 0x0006000e1b007988 */ /* 0x000fe80008000005 */
[----:B------:R-:W-:Y:S04]  /*34910*/  STS.U8 [R27+UR5+0x700], R15 ;  /* 0x0007000f1b007988 */ /* 0x000fe80008000005 */
[----:B------:R-:W-:Y:S04]  /*34920*/  STS.U8 [R2+UR5+0x80], R0 ;  /* 0x0000800002007988 */ /* 0x000fe80008000005 */
[----:B----4-:R0:W-:Y:S04]  /*34930*/  STS.U8 [R2+UR5+0x180], R3 ;  /* 0x0001800302007988 */ /* 0x0101e80008000005 */
[----:B-----5:R1:W-:Y:S04]  /*34940*/  STS.U8 [R2+UR5+0x280], R5 ;  /* 0x0002800502007988 */ /* 0x0203e80008000005 */
[----:B------:R-:W-:Y:S04]  /*34950*/  STS.U8 [R2+UR5+0x380], R10 ;  /* 0x0003800a02007988 */ /* 0x000fe80008000005 */
[----:B------:R-:W-:Y:S04]  /*34960*/  STS.U8 [R2+UR5+0x480], R8 ;  /* 0x0004800802007988 */ /* 0x000fe80008000005 */
[----:B------:R-:W-:Y:S04]  /*34970*/  STS.U8 [R2+UR5+0x580], R16 ;  /* 0x0005801002007988 */ /* 0x000fe80008000005 */
[----:B------:R-:W-:Y:S04]  /*34980*/  STS.U8 [R2+UR5+0x680], R17 ;  /* 0x0006801102007988 */ /* 0x000fe80008000005 */
[----:B0-----:R-:W3:Y:S01]  /*34990*/  LDL R3, [R1+0x19c0] ;  /* 0x0019c00001037983 */ /* 0x001ee20000100800 */
[----:B------:R-:W-:-:S02]  /*349a0*/  ISETP.GE.AND P0, PT, R27, UR12, PT ;  /* 0x0000000c1b007c0c */ /* 0x000fc4000bf06270 */
[----:B------:R-:W-:Y:S01]  /*349b0*/  PRMT R20, RZ, 0x7610, R20 ;  /* 0x00007610ff147816 */ /* 0x000fe20000000014 */
[----:B------:R-:W4:Y:S04]  /*349c0*/  LDL R27, [R1+0x9f4] ;  /* 0x0009f400011b7983 */ /* 0x000f280000100800 */
[----:B------:R-:W5:Y:S04]  /*349d0*/  LDL R7, [R1+0x18c4] ;  /* 0x0018c40001077983 */ /* 0x000f680000100800 */
[----:B------:R-:W3:Y:S04]  /*349e0*/  LDL R15, [R1+0x18c0] ;  /* 0x0018c000010f7983 */ /* 0x000ee80000100800 */
[----:B-1----:R-:W3:Y:S04]  /*349f0*/  LDL R5, [R1+0x9f0] ;  /* 0x0009f00001057983 */ /* 0x002ee80000100800 */
[----:B--2---:R0:W-:Y:S04]  /*34a00*/  STS.U8 [R2+UR5+0x780], R18 ;  /* 0x0007801202007988 */ /* 0x0041e80008000005 */
[----:B0-----:R-:W3:Y:S01]  /*34a10*/  LDL R2, [R1+0x19b8] ;  /* 0x0019b80001027983 */ /* 0x001ee20000100800 */
[----:B------:R-:W-:Y:S01]  /*34a20*/  BAR.SYNC.DEFER_BLOCKING 0x0 ;  /* 0x0000000000007b1d */ /* 0x000fe20000010000 */
[----:B---3--:R-:W-:-:S04]  /*34a30*/  @!P0 LOP3.LUT R3, R3, R2, RZ, 0x3c, !PT ;  /* 0x0000000203038212 */ /* 0x008fc800078e3cff */
[----:B------:R-:W-:-:S04]  /*34a40*/  @!P0 LOP3.LUT R2, R3, R2, RZ, 0x3c, !PT ;  /* 0x0000000203028212 */ /* 0x000fc800078e3cff */
[----:B------:R-:W-:-:S05]  /*34a50*/  @!P0 LOP3.LUT R3, R3, R2, RZ, 0x3c, !PT ;  /* 0x0000000203038212 */ /* 0x000fca00078e3cff */
[----:B------:R-:W2:Y:S04]  /*34a60*/  @!P0 LDG.E.U8 R20, desc[UR8][R2.64] ;  /* 0x0000000802148981 */ /* 0x000ea8000c1e1100 */
[----:B--2---:R0:W-:Y:S04]  /*34a70*/  STL [R1+0x918], R20 ;  /* 0x0009181401007387 */ /* 0x0041e80000100800 */
[----:B0-----:R-:W2:Y:S04]  /*34a80*/  LDL.LU R20, [R1+0x27e0] ;  /* 0x0027e00001147983 */ /* 0x001ea80000300800 */
[----:B------:R-:W3:Y:S04]  /*34a90*/  LDL R2, [R1+0x18c8] ;  /* 0x0018c80001027983 */ /* 0x000ee80000100800 */
[----:B------:R-:W3:Y:S01]  /*34aa0*/  LDL R3, [R1+0x18cc] ;  /* 0x0018cc0001037983 */ /* 0x000ee20000100800 */
[----:B------:R-:W-:-:S02]  /*34ab0*/  PRMT R29, RZ, 0x7610, R29 ;  /* 0x00007610ff1d7816 */ /* 0x000fc4000000001d */
[----:B---3--:R-:W-:-:S04]  /*34ac0*/  @!P0 LOP3.LUT R3, R3, R2, RZ, 0x3c, !PT ;  /* 0x0000000203038212 */ /* 0x008fc800078e3cff */
[----:B------:R-:W-:-:S04]  /*34ad0*/  @!P0 LOP3.LUT R2, R3, R2, RZ, 0x3c, !PT ;  /* 0x0000000203028212 */ /* 0x000fc800078e3cff */
[----:B------:R-:W-:-:S05]  /*34ae0*/  @!P0 LOP3.LUT R3, R3, R2, RZ, 0x3c, !PT ;  /* 0x0000000203038212 */ /* 0x000fca00078e3cff */
[----:B------:R-:W3:Y:S04]  /*34af0*/  @!P0 LDG.E.U8 R29, desc[UR8][R2.64] ;  /* 0x00000008021d8981 */ /* 0x000ee8000c1e1100 */
[----:B---3--:R0:W-:Y:S04]  /*34b00*/  STL [R1+0x910], R29 ;  /* 0x0009101d01007387 */ /* 0x0081e80000100800 */
[----:B0-----:R-:W3:Y:S04]  /*34b10*/  LDL.LU R29, [R1+0x27dc] ;  /* 0x0027dc00011d7983 */ /* 0x001ee80000300800 */
[----:B------:R-:W2:Y:S04]  /*34b20*/  LDL R2, [R1+0x95c] ;  /* 0x00095c0001027983 */ /* 0x000ea80000100800 */
[----:B------:R-:W2:Y:S01]  /*34b30*/  LDL R3, [R1+0x9f8] ;  /* 0x0009f80001037983 */ /* 0x000ea20000100800 */
[----:B------:R-:W-:-:S02]  /*34b40*/  PRMT R28, RZ, 0x7610, R28 ;  /* 0x00007610ff1c7816 */ /* 0x000fc4000000001c */
[----:B--2---:R-:W-:-:S04]  /*34b50*/  @!P0 LOP3.LUT R3, R3, R2, RZ, 0x3c, !PT ;  /* 0x0000000203038212 */ /* 0x004fc800078e3cff */
[----:B------:R-:W-:-:S04]  /*34b60*/  @!P0 LOP3.LUT R2, R3, R2, RZ, 0x3c, !PT ;  /* 0x0000000203028212 */ /* 0x000fc800078e3cff */
[----:B------:R-:W-:-:S05]  /*34b70*/  @!P0 LOP3.LUT R3, R3, R2, RZ, 0x3c, !PT ;  /* 0x0000000203038212 */ /* 0x000fca00078e3cff */
[----:B------:R-:W2:Y:S01]  /*34b80*/  @!P0 LDG.E.U8 R28, desc[UR8][R2.64] ;  /* 0x00000008021c8981 */ /* 0x000ea2000c1e1100 */
[----:B---3--:R-:W-:-:S03]  /*34b90*/  PRMT R29, RZ, 0x7610, R29 ;  /* 0x00007610ff1d7816 */ /* 0x008fc6000000001d */
[----:B--2---:R0:W-:Y:S04]  /*34ba0*/  STL [R1+0x914], R28 ;  /* 0x0009141c01007387 */ /* 0x0041e80000100800 */
[----:B0-----:R-:W2:Y:S01]  /*34bb0*/  LDL.LU R28, [R1+0x27d8] ;  /* 0x0027d800011c7983 */ /* 0x001ea20000300800 */
[----:B-----5:R-:W-:Y:S02]  /*34bc0*/  @!P0 IMAD.MOV.U32 R2, RZ, RZ, R7 ;  /* 0x000000ffff028224 */ /* 0x020fe400078e0007 */
[----:B----4-:R-:W-:Y:S01]  /*34bd0*/  @!P0 IMAD.MOV.U32 R3, RZ, RZ, R27 ;  /* 0x000000ffff038224 */ /* 0x010fe200078e001b */
[----:B------:R-:W3:Y:S04]  /*34be0*/  LDL R7, [R1+0x18b0] ;  /* 0x0018b00001077983 */ /* 0x000ee80000100800 */
[----:B------:R0:W4:Y:S04]  /*34bf0*/  @!P0 LDG.E.U8 R29, desc[UR8][R2.64] ;  /* 0x00000008021d8981 */ /* 0x000128000c1e1100 */
[----:B------:R-:W5:Y:S01]  /*34c00*/  LDL R27, [R1+0x9e0] ;  /* 0x0009e000011b7983 */ /* 0x000f620000100800 */
[----:B0-----:R-:W-:-:S02]  /*34c10*/  @!P0 IMAD.MOV.U32 R2, RZ, RZ, R15 ;  /* 0x000000ffff028224 */ /* 0x001fc400078e000f */
[----:B------:R-:W-:Y:S01]  /*34c20*/  @!P0 IMAD.MOV.U32 R3, RZ, RZ, R5 ;  /* 0x000000ffff038224 */ /* 0x000fe200078e0005 */
[----:B--2---:R-:W-:-:S06]  /*34c30*/  PRMT R28, RZ, 0x7610, R28 ;  /* 0x00007610ff1c7816 */ /* 0x004fcc000000001c */
[----:B------:R-:W2:Y:S04]  /*34c40*/  @!P0 LDG.E.U8 R28, desc[UR8][R2.64] ;  /* 0x00000008021c8981 */ /* 0x000ea8000c1e1100 */
[----:B----4-:R0:W-:Y:S04]  /*34c50*/  STL [R1+0x90c], R29 ;  /* 0x00090c1d01007387 */ /* 0x0101e80000100800 */
[----:B0-----:R-:W4:Y:S04]  /*34c60*/  LDL.LU R29, [R1+0x27d4] ;  /* 0x0027d400011d7983 */ /* 0x001f280000300800 */
[----:B------:R-:W3:Y:S04]  /*34c70*/  LDL R15, [R1+0x18a8] ;  /* 0x0018a800010f7983 */ /* 0x000ee80000100800 */
[----:B------:R-:W3:Y:S04]  /*34c80*/  LDL R5, [R1+0x18ac] ;  /* 0x0018ac0001057983 */ /* 0x000ee80000100800 */
[----:B--2---:R0:W-:Y:S04]  /*34c90*/  STL [R1+0x908], R28 ;  /* 0x0009081c01007387 */ /* 0x0041e80000100800 */
[----:B0-----:R-:W2:Y:S04]  /*34ca0*/  LDL.LU R28, [R1+0x27d0] ;  /* 0x0027d000011c7983 */ /* 0x001ea80000300800 */
[----:B------:R-:W2:Y:S04]  /*34cb0*/  LDL R2, [R1+0x9ec] ;  /* 0x0009ec0001027983 */ /* 0x000ea80000100800 */
[----:B------:R-:W2:Y:S01]  /*34cc0*/  LDL R3, [R1+0x18bc] ;  /* 0x0018bc0001037983 */ /* 0x000ea20000100800 */
[----:B----4-:R-:W-:-:S02]  /*34cd0*/  PRMT R29, RZ, 0x7610, R29 ;  /* 0x00007610ff1d7816 */ /* 0x010fc4000000001d */
[----:B--2---:R-:W-:-:S04]  /*34ce0*/  @!P0 LOP3.LUT R3, R3, R2, RZ, 0x3c, !PT ;  /* 0x0000000203038212 */ /* 0x004fc800078e3cff */
[----:B------:R-:W-:-:S04]  /*34cf0*/  @!P0 LOP3.LUT R2, R3, R2, RZ, 0x3c, !PT ;  /* 0x0000000203028212 */ /* 0x000fc800078e3cff */
[----:B------:R-:W-:-:S05]  /*34d00*/  @!P0 LOP3.LUT R3, R3, R2, RZ, 0x3c, !PT ;  /* 0x0000000203038212 */ /* 0x000fca00078e3cff */
[----:B------:R-:W2:Y:S04]  /*34d10*/  @!P0 LDG.E.U8 R29, desc[UR8][R2.64] ;  /* 0x00000008021d8981 */ /* 0x000ea8000c1e1100 */
[----:B--2---:R0:W-:Y:S04]  /*34d20*/  STL [R1+0x904], R29 ;  /* 0x0009041d01007387 */ /* 0x0041e80000100800 */
[----:B0-----:R-:W2:Y:S04]  /*34d30*/  LDL.LU R29, [R1+0x27cc] ;  /* 0x0027cc00011d7983 */ /* 0x001ea80000300800 */
[----:B------:R-:W4:Y:S04]  /*34d40*/  LDL R2, [R1+0x9e8] ;  /* 0x0009e80001027983 */ /* 0x000f280000100800 */
[----:B------:R-:W4:Y:S01]  /*34d50*/  LDL R3, [R1+0x18b8] ;  /* 0x0018b80001037983 */ /* 0x000f220000100800 */
[----:B------:R-:W-:-:S02]  /*34d60*/  PRMT R28, RZ, 0x7610, R28 ;  /* 0x00007610ff1c7816 */ /* 0x000fc4000000001c */
[----:B----4-:R-:W-:-:S04]  /*34d70*/  @!P0 LOP3.LUT R3, R3, R2, RZ, 0x3c, !PT ;  /* 0x0000000203038212 */ /* 0x010fc800078e3cff */
[----:B------:R-:W-:-:S04]  /*34d80*/  @!P0 LOP3.LUT R2, R3, R2, RZ, 0x3c, !PT ;  /* 0x0000000203028212 */ /* 0x000fc800078e3cff */
[----:B------:R-:W-:-:S05]  /*34d90*/  @!P0 LOP3.LUT R3, R3, R2, RZ, 0x3c, !PT ;  /* 0x0000000203038212 */ /* 0x000fca00078e3cff */
[----:B------:R-:W4:Y:S04]  /*34da0*/  @!P0 LDG.E.U8 R28, desc[UR8][R2.64] ;  /* 0x00000008021c8981 */ /* 0x000f28000c1e1100 */
[----:B----4-:R0:W-:Y:S04]  /*34db0*/  STL [R1+0x900], R28 ;  /* 0x0009001c01007387 */ /* 0x0101e80000100800 */
[----:B0-----:R-:W4:Y:S04]  /*34dc0*/  LDL.LU R28, [R1+0x27c8] ;  /* 0x0027c800011c7983 */ /* 0x001f280000300800 */
[----:B------:R-:W3:Y:S04]  /*34dd0*/  LDL R2, [R1+0x9e4] ;  /* 0x0009e40001027983 */ /* 0x000ee80000100800 */
[----:B------:R-:W3:Y:S01]  /*34de0*/  LDL R3, [R1+0x18b4] ;  /* 0x0018b40001037983 */ /* 0x000ee20000100800 */
[----:B--2---:R-:W-:-:S02]  /*34df0*/  PRMT R29, RZ, 0x7610, R29 ;  /* 0x00007610ff1d7816 */ /* 0x004fc4000000001d */
[----:B---3--:R-:W-:-:S04]  /*34e00*/  @!P0 LOP3.LUT R3, R3, R2, RZ, 0x3c, !PT ;  /* 0x0000000203038212 */ /* 0x008fc800078e3cff */
[----:B------:R-:W-:-:S04]  /*34e10*/  @!P0 LOP3.LUT R2, R3, R2, RZ, 0x3c, !PT ;  /* 0x0000000203028212 */ /* 0x000fc800078e3cff */
[----:B------:R-:W-:-:S05]  /*34e20*/  @!P0 LOP3.LUT R3, R3, R2, RZ, 0x3c, !PT ;  /* 0x0000000203038212 */ /* 0x000fca00078e3cff */
[----:B------:R-:W2:Y:S01]  /*34e30*/  @!P0 LDG.E.U8 R29, desc[UR8][R2.64] ;  /* 0x00000008021d8981 */ /* 0x000ea2000c1e1100 */
[----:B----4-:R-:W-:-:S03]  /*34e40*/  PRMT R28, RZ, 0x7610, R28 ;  /* 0x00007610ff1c7816 */ /* 0x010fc6000000001c */
[----:B--2---:R0:W-:Y:S04]  /*34e50*/  STL [R1+0x8fc], R29 ;  /* 0x0008fc1d01007387 */ /* 0x0041e80000100800 */
[----:B0-----:R-:W2:Y:S01]  /*34e60*/  LDL.LU R29, [R1+0x27c4] ;  /* 0x0027c400011d7983 */ /* 0x001ea20000300800 */
[----:B------:R-:W-:Y:S02]  /*34e70*/  @!P0 IMAD.MOV.U32 R2, RZ, RZ, R7 ;  /* 0x000000ffff028224 */ /* 0x000fe400078e0007 */
[----:B-----5:R-:W-:Y:S01]  /*34e80*/  @!P0 IMAD.MOV.U32 R3, RZ, RZ, R27 ;  /* 0x000000ffff038224 */ /* 0x020fe200078e001b */
        /* <DEDUP_REMOVED lines=1549> */
[----:B------:R-:W4:Y:S04]  /*3af60*/  LDL R27, [R1+0x12e8] ;  /* 0x0012e800011b7983 */ /* 0x000f280000100800 */
[----:B------:R0:W5:Y:S02]  /*3af70*/  @!P0 LDG.E.U8 R28, desc[UR8][R2.64] ;  /* 0x00000008021c8981 */ /* 0x000164000c1e1100 */
[----:B0-----:R-:W-:-:S02]  /*3af80*/  @!P0 IMAD.MOV.U32 R2, RZ, RZ, R5 ;  /* 0x000000ffff028224 */ /* 0x001fc400078e0005 */
[----:B------:R-:W-:Y:S01]  /*3af90*/  @!P0 IMAD.MOV.U32 R3, RZ, RZ, R15 ;  /* 0x000000ffff038224 */ /* 0x000fe200078e000f */
[----:B--2---:R-:W-:-:S06]  /*3afa0*/  PRMT R29, RZ, 0x7610, R29 ;  /* 0x00007610ff1d7816 */ /* 0x004fcc000000001d */
[----:B------:R-:W2:Y:S04]  /*3afb0*/  @!P0 LDG.E.U8 R29, desc[UR8][R2.64] ;  /* 0x00000008021d8981 */ /* 0x000ea8000c1e1100 */
[----:B-----5:R0:W-:Y:S04]  /*3afc0*/  STL [R1+0x608], R28 ;  /* 0x0006081c01007387 */ /* 0x0201e80000100800 */
[----:B0-----:R-:W5:Y:S04]  /*3afd0*/  LDL.LU R28, [R1+0x24f0] ;  /* 0x0024f000011c7983 */ /* 0x001f680000300800 */
[----:B------:R-:W3:Y:S04]  /*3afe0*/  LDL R15, [R1+0x12e0] ;  /* 0x0012e000010f7983 */ /* 0x000ee80000100800 */
[----:B------:R-:W3:Y:S04]  /*3aff0*/  LDL R5, [R1+0x12e4] ;  /* 0x0012e40001057983 */ /* 0x000ee80000100800 */
[----:B--2---:R0:W-:Y:S04]  /*3b000*/  STL [R1+0x604], R29 ;  /* 0x0006041d01007387 */ /* 0x0041e80000100800 */
[----:B0-----:R-:W2:Y:S04]  /*3b010*/  LDL.LU R29, [R1+0x24ec] ;  /* 0x0024ec00011d7983 */ /* 0x001ea80000300800 */
[----:B------:R-:W2:Y:S04]  /*3b020*/  LDL R2, [R1+0x1300] ;  /* 0x0013000001027983 */ /* 0x000ea80000100800 */
[----:B------:R-:W2:Y:S01]  /*3b030*/  LDL R3, [R1+0x1304] ;  /* 0x0013040001037983 */ /* 0x000ea20000100800 */
[----:B-----5:R-:W-:-:S02]  /*3b040*/  PRMT R28, RZ, 0x7610, R28 ;  /* 0x00007610ff1c7816 */ /* 0x020fc4000000001c */
[----:B--2---:R-:W-:-:S04]  /*3b050*/  @!P0 LOP3.LUT R3, R3, R2, RZ, 0x3c, !PT ;  /* 0x0000000203038212 */ /* 0x004fc800078e3cff */
[----:B------:R-:W-:-:S04]  /*3b060*/  @!P0 LOP3.LUT R2, R3, R2, RZ, 0x3c, !PT ;  /* 0x0000000203028212 */ /* 0x000fc800078e3cff */
[----:B------:R-:W-:-:S05]  /*3b070*/  @!P0 LOP3.LUT R3, R3, R2, RZ, 0x3c, !PT ;  /* 0x0000000203038212 */ /* 0x000fca00078e3cff */
[----:B------:R-:W2:Y:S04]  /*3b080*/  @!P0 LDG.E.U8 R28, desc[UR8][R2.64] ;  /* 0x00000008021c8981 */ /* 0x000ea8000c1e1100 */
[----:B--2---:R0:W-:Y:S04]  /*3b090*/  STL [R1+0x600], R28 ;  /* 0x0006001c01007387 */ /* 0x0041e80000100800 */
[----:B0-----:R-:W2:Y:S04]  /*3b0a0*/  LDL.LU R28, [R1+0x24e8] ;  /* 0x0024e800011c7983 */ /* 0x001ea80000300800 */
[----:B------:R-:W5:Y:S04]  /*3b0b0*/  LDL R2, [R1+0x12f8] ;  /* 0x0012f80001027983 */ /* 0x000f680000100800 */
[----:B------:R-:W5:Y:S01]  /*3b0c0*/  LDL R3, [R1+0x12fc] ;  /* 0x0012fc0001037983 */ /* 0x000f620000100800 */
[----:B------:R-:W-:-:S02]  /*3b0d0*/  PRMT R29, RZ, 0x7610, R29 ;  /* 0x00007610ff1d7816 */ /* 0x000fc4000000001d */
[----:B-----5:R-:W-:-:S04]  /*3b0e0*/  @!P0 LOP3.LUT R3, R3, R2, RZ, 0x3c, !PT ;  /* 0x0000000203038212 */ /* 0x020fc800078e3cff */
[----:B------:R-:W-:-:S04]  /*3b0f0*/  @!P0 LOP3.LUT R2, R3, R2, RZ, 0x3c, !PT ;  /* 0x0000000203028212 */ /* 0x000fc800078e3cff */
[----:B------:R-:W-:-:S05]  /*3b100*/  @!P0 LOP3.LUT R3, R3, R2, RZ, 0x3c, !PT ;  /* 0x0000000203038212 */ /* 0x000fca00078e3cff */
[----:B------:R-:W5:Y:S04]  /*3b110*/  @!P0 LDG.E.U8 R29, desc[UR8][R2.64] ;  /* 0x00000008021d8981 */ /* 0x000f68000c1e1100 */
[----:B-----5:R0:W-:Y:S04]  /*3b120*/  STL [R1+0x5fc], R29 ;  /* 0x0005fc1d01007387 */ /* 0x0201e80000100800 */
[----:B0-----:R-:W5:Y:S04]  /*3b130*/  LDL.LU R29, [R1+0x24e4] ;  /* 0x0024e400011d7983 */ /* 0x001f680000300800 */
[----:B------:R-:W3:Y:S04]  /*3b140*/  LDL R2, [R1+0x12f0] ;  /* 0x0012f00001027983 */ /* 0x000ee80000100800 */
[----:B------:R-:W3:Y:S01]  /*3b150*/  LDL R3, [R1+0x12f4] ;  /* 0x0012f40001037983 */ /* 0x000ee20000100800 */
[----:B--2---:R-:W-:-:S02]  /*3b160*/  PRMT R28, RZ, 0x7610, R28 ;  /* 0x00007610ff1c7816 */ /* 0x004fc4000000001c */
[----:B---3--:R-:W-:-:S04]  /*3b170*/  @!P0 LOP3.LUT R3, R3, R2, RZ, 0x3c, !PT ;  /* 0x0000000203038212 */ /* 0x008fc800078e3cff */
[----:B------:R-:W-:-:S04]  /*3b180*/  @!P0 LOP3.LUT R2, R3, R2, RZ, 0x3c, !PT ;  /* 0x0000000203028212 */ /* 0x000fc800078e3cff */
[----:B------:R-:W-:-:S05]  /*3b190*/  @!P0 LOP3.LUT R3, R3, R2, RZ, 0x3c, !PT ;  /* 0x0000000203038212 */ /* 0x000fca00078e3cff */
[----:B------:R-:W2:Y:S01]  /*3b1a0*/  @!P0 LDG.E.U8 R28, desc[UR8][R2.64] ;  /* 0x00000008021c8981 */ /* 0x000ea2000c1e1100 */
[----:B-----5:R-:W-:-:S03]  /*3b1b0*/  PRMT R29, RZ, 0x7610, R29 ;  /* 0x00007610ff1d7816 */ /* 0x020fc6000000001d */
[----:B--2---:R0:W-:Y:S04]  /*3b1c0*/  STL [R1+0x5f8], R28 ;  /* 0x0005f81c01007387 */ /* 0x0041e80000100800 */
[----:B0-----:R-:W2:Y:S01]  /*3b1d0*/  LDL.LU R28, [R1+0x24e0] ;  /* 0x0024e000011c7983 */ /* 0x001ea20000300800 */
[----:B------:R-:W-:Y:S02]  /*3b1e0*/  @!P0 IMAD.MOV.U32 R2, RZ, RZ, R7 ;  /* 0x000000ffff028224 */ /* 0x000fe400078e0007 */
[----:B----4-:R-:W-:Y:S01]  /*3b1f0*/  @!P0 IMAD.MOV.U32 R3, RZ, RZ, R27 ;  /* 0x000000ffff038224 */ /* 0x010fe200078e001b */
        /* <DEDUP_REMOVED lines=2356> */
[----:B------:R-:W-:Y:S02]  /*44540*/  PRMT R20, RZ, 0x7610, R20 ;  /* 0x00007610ff147816 */ /* 0x000fe40000000014 */
[----:B---3--:R-:W-:-:S04]  /*44550*/  @!P0 LOP3.LUT R3, R3, R2, RZ, 0x3c, !PT ;  /* 0x0000000203038212 */ /* 0x008fc800078e3cff */
[----:B------:R-:W-:-:S04]  /*44560*/  @!P0 LOP3.LUT R2, R3, R2, RZ, 0x3c, !PT ;  /* 0x0000000203028212 */ /* 0x000fc800078e3cff */
[----:B------:R-:W-:Y:S02]  /*44570*/  @!P0 LOP3.LUT R3, R3, R2, RZ, 0x3c, !PT ;  /* 0x0000000203038212 */ /* 0x000fe400078e3cff */
[----:B-----5:R-:W-:-:S03]  /*44580*/  PRMT R28, RZ, 0x7610, R28 ;  /* 0x00007610ff1c7816 */ /* 0x020fc6000000001c */
[----:B------:R0:W2:Y:S02]  /*44590*/  @!P0 LDG.E.U8 R29, desc[UR8][R2.64] ;  /* 0x00000008021d8981 */ /* 0x0000a4000c1e1100 */
[----:B0-----:R-:W-:Y:S02]  /*445a0*/  @!P0 IMAD.MOV.U32 R2, RZ, RZ, R7 ;  /* 0x000000ffff028224 */ /* 0x001fe400078e0007 */
[----:B----4-:R-:W-:-:S05]  /*445b0*/  @!P0 IMAD.MOV.U32 R3, RZ, RZ, R27 ;  /* 0x000000ffff038224 */ /* 0x010fca00078e001b */
[----:B------:R0:W3:Y:S02]  /*445c0*/  @!P0 LDG.E.U8 R28, desc[UR8][R2.64] ;  /* 0x00000008021c8981 */ /* 0x0000e4000c1e1100 */
[----:B0-----:R-:W-:Y:S02]  /*445d0*/  @!P0 IMAD.MOV.U32 R2, RZ, RZ, R5 ;  /* 0x000000ffff028224 */ /* 0x001fe400078e0005 */
[----:B------:R-:W-:-:S05]  /*445e0*/  @!P0 IMAD.MOV.U32 R3, RZ, RZ, R15 ;  /* 0x000000ffff038224 */ /* 0x000fca00078e000f */
[----:B------:R-:W4:Y:S04]  /*445f0*/  @!P0 LDG.E.U8 R20, desc[UR8][R2.64] ;  /* 0x0000000802148981 */ /* 0x000f28000c1e1100 */
[----:B--2---:R0:W-:Y:S04]  /*44600*/  STL [R1+0x60], R29 ;  /* 0x0000601d01007387 */ /* 0x0041e80000100800 */
[----:B0-----:R-:W2:Y:S04]  /*44610*/  LDL.LU R29, [R1+0x2094] ;  /* 0x00209400011d7983 */ /* 0x001ea80000300800 */
[----:B------:R-:W5:Y:S04]  /*44620*/  LDL R27, [R1+0xa28] ;  /* 0x000a2800011b7983 */ /* 0x000f680000100800 */
[----:B------:R-:W2:Y:S04]  /*44630*/  LDL R7, [R1+0xa2c] ;  /* 0x000a2c0001077983 */ /* 0x000ea80000100800 */
[----:B---3--:R0:W-:Y:S04]  /*44640*/  STL [R1+0x5c], R28 ;  /* 0x00005c1c01007387 */ /* 0x0081e80000100800 */
[----:B0-----:R-:W3:Y:S04]  /*44650*/  LDL.LU R28, [R1+0x2090] ;  /* 0x00209000011c7983 */ /* 0x001ee80000300800 */
[----:B------:R-:W2:Y:S04]  /*44660*/  LDL R15, [R1+0xa20] ;  /* 0x000a2000010f7983 */ /* 0x000ea80000100800 */
[----:B------:R-:W2:Y:S04]  /*44670*/  LDL R5, [R1+0xa24] ;  /* 0x000a240001057983 */ /* 0x000ea80000100800 */
[----:B----4-:R0:W-:Y:S04]  /*44680*/  STL [R1+0x58], R20 ;  /* 0x0000581401007387 */ /* 0x0101e80000100800 */
[----:B0-----:R-:W4:Y:S04]  /*44690*/  LDL.LU R20, [R1+0x208c] ;  /* 0x00208c0001147983 */ /* 0x001f280000300800 */
[----:B------:R-:W2:Y:S04]  /*446a0*/  LDL R2, [R1+0xa40] ;  /* 0x000a400001027983 */ /* 0x000ea80000100800 */
[----:B------:R-:W2:Y:S01]  /*446b0*/  LDL R3, [R1+0xa44] ;  /* 0x000a440001037983 */ /* 0x000ea20000100800 */
[----:B------:R-:W-:-:S02]  /*446c0*/  PRMT R22, RZ, 0x7610, R22 ;  /* 0x00007610ff167816 */ /* 0x000fc40000000016 */
[----:B--2---:R-:W-:-:S04]  /*446d0*/  @!P0 LOP3.LUT R3, R3, R2, RZ, 0x3c, !PT ;  /* 0x0000000203038212 */ /* 0x004fc800078e3cff */
[----:B------:R-:W-:-:S04]  /*446e0*/  @!P0 LOP3.LUT R2, R3, R2, RZ, 0x3c, !PT ;  /* 0x0000000203028212 */ /* 0x000fc800078e3cff */
[----:B------:R-:W-:-:S05]  /*446f0*/  @!P0 LOP3.LUT R3, R3, R2, RZ, 0x3c, !PT ;  /* 0x0000000203038212 */ /* 0x000fca00078e3cff */
[----:B------:R-:W2:Y:S04]  /*44700*/  @!P0 LDG.E.U8 R22, desc[UR8][R2.64] ;  /* 0x0000000802168981 */ /* 0x000ea8000c1e1100 */
[----:B--2---:R0:W-:Y:S04]  /*44710*/  STL [R1+0x54], R22 ;  /* 0x0000541601007387 */ /* 0x0041e80000100800 */
[----:B0-----:R-:W2:Y:S04]  /*44720*/  LDL.LU R22, [R1+0x2088] ;  /* 0x0020880001167983 */ /* 0x001ea80000300800 */
        /* <DEDUP_REMOVED lines=12> */
[----:B------:R-:W-:Y:S02]  /*447f0*/  PRMT R23, RZ, 0x7610, R23 ;  /* 0x00007610ff177816 */ /* 0x000fe40000000017 */
[----:B------:R-:W-:Y:S02]  /*44800*/  PRMT R24, RZ, 0x7610, R24 ;  /* 0x00007610ff187816 */ /* 0x000fe40000000018 */
[----:B--2---:R-:W-:-:S04]  /*44810*/  @!P0 LOP3.LUT R3, R3, R2, RZ, 0x3c, !PT ;  /* 0x0000000203038212 */ /* 0x004fc800078e3cff */
[----:B------:R-:W-:-:S04]  /*44820*/  @!P0 LOP3.LUT R2, R3, R2, RZ, 0x3c, !PT ;  /* 0x0000000203028212 */ /* 0x000fc800078e3cff */
[----:B------:R-:W-:-:S05]  /*44830*/  @!P0 LOP3.LUT R3, R3, R2, RZ, 0x3c, !PT ;  /* 0x0000000203038212 */ /* 0x000fca00078e3cff */
[----:B------:R0:W2:Y:S02]  /*44840*/  @!P0 LDG.E.U8 R21, desc[UR8][R2.64] ;  /* 0x0000000802158981 */ /* 0x0000a4000c1e1100 */
[----:B0-----:R-:W-:Y:S02]  /*44850*/  @!P0 IMAD.MOV.U32 R2, RZ, RZ, R7 ;  /* 0x000000ffff028224 */ /* 0x001fe400078e0007 */
[----:B-----5:R-:W-:-:S05]  /*44860*/  @!P0 IMAD.MOV.U32 R3, RZ, RZ, R27 ;  /* 0x000000ffff038224 */ /* 0x020fca00078e001b */
[----:B------:R0:W5:Y:S02]  /*44870*/  @!P0 LDG.E.U8 R23, desc[UR8][R2.64] ;  /* 0x0000000802178981 */ /* 0x000164000c1e1100 */
[----:B0-----:R-:W-:Y:S02]  /*44880*/  @!P0 IMAD.MOV.U32 R2, RZ, RZ, R5 ;  /* 0x000000ffff028224 */ /* 0x001fe400078e0005 */
[----:B------:R-:W-:-:S05]  /*44890*/  @!P0 IMAD.MOV.U32 R3, RZ, RZ, R15 ;  /* 0x000000ffff038224 */ /* 0x000fca00078e000f */
[----:B------:R-:W3:Y:S04]  /*448a0*/  @!P0 LDG.E.U8 R24, desc[UR8][R2.64] ;  /* 0x0000000802188981 */ /* 0x000ee8000c1e1100 */
[----:B--2---:R0:W-:Y:S04]  /*448b0*/  STL [R1+0x4c], R21 ;  /* 0x00004c1501007387 */ /* 0x0041e80000100800 */
[----:B0-----:R-:W2:Y:S04]  /*448c0*/  LDL.LU R21, [R1+0x2080] ;  /* 0x0020800001157983 */ /* 0x001ea80000300800 */
[----:B------:R-:W2:Y:S04]  /*448d0*/  LDL R27, [R1+0xa0c] ;  /* 0x000a0c00011b7983 */ /* 0x000ea80000100800 */
[----:B------:R-:W2:Y:S04]  /*448e0*/  LDL R7, [R1+0x18e4] ;  /* 0x0018e40001077983 */ /* 0x000ea80000100800 */
[----:B-----5:R0:W-:Y:S04]  /*448f0*/  STL [R1+0x48], R23 ;  /* 0x0000481701007387 */ /* 0x0201e80000100800 */
[----:B0-----:R-:W5:Y:S04]  /*44900*/  LDL.LU R23, [R1+0x207c] ;  /* 0x00207c0001177983 */ /* 0x001f680000300800 */
[----:B------:R-:W2:Y:S04]  /*44910*/  LDL R15, [R1+0xa08] ;  /* 0x000a0800010f7983 */ /* 0x000ea80000100800 */
[----:B------:R-:W2:Y:S04]  /*44920*/  LDL R5, [R1+0x18ec] ;  /* 0x0018ec0001057983 */ /* 0x000ea80000100800 */
        /* <DEDUP_REMOVED lines=17> */
[----:B------:R0:W2:Y:S04]  /*44a40*/  @!P0 LDG.E.U8 R9, desc[UR8][R2.64] ;  /* 0x0000000802098981 */ /* 0x0000a8000c1e1100 */
[----:B------:R-:W0:Y:S04]  /*44a50*/  LDL R2, [R1+0xa10] ;  /* 0x000a100001027983 */ /* 0x000e280000100800 */
[----:B------:R-:W0:Y:S01]  /*44a60*/  LDL R3, [R1+0x18dc] ;  /* 0x0018dc0001037983 */ /* 0x000e220000100800 */
[----:B------:R-:W-:Y:S02]  /*44a70*/  PRMT R26, RZ, 0x7610, R26 ;  /* 0x00007610ff1a7816 */ /* 0x000fe4000000001a */
[----:B------:R-:W-:-:S02]  /*44a80*/  PRMT R6, RZ, 0x7610, R6 ;  /* 0x00007610ff067816 */ /* 0x000fc40000000006 */
[----:B0-----:R-:W-:-:S04]  /*44a90*/  @!P0 LOP3.LUT R3, R3, R2, RZ, 0x3c, !PT ;  /* 0x0000000203038212 */ /* 0x001fc800078e3cff */
[----:B------:R-:W-:-:S04]  /*44aa0*/  @!P0 LOP3.LUT R2, R3, R2, RZ, 0x3c, !PT ;  /* 0x0000000203028212 */ /* 0x000fc800078e3cff */
[----:B------:R-:W-:-:S05]  /*44ab0*/  @!P0 LOP3.LUT R3, R3, R2, RZ, 0x3c, !PT ;  /* 0x0000000203038212 */ /* 0x000fca00078e3cff */
[----:B------:R0:W3:Y:S02]  /*44ac0*/  @!P0 LDG.E.U8 R26, desc[UR8][R2.64] ;  /* 0x00000008021a8981 */ /* 0x0000e4000c1e1100 */
[----:B0-----:R-:W-:Y:S02]  /*44ad0*/  @!P0 IMAD.MOV.U32 R2, RZ, RZ, R7 ;  /* 0x000000ffff028224 */ /* 0x001fe400078e0007 */
[----:B------:R-:W-:-:S05]  /*44ae0*/  @!P0 IMAD.MOV.U32 R3, RZ, RZ, R27 ;  /* 0x000000ffff038224 */ /* 0x000fca00078e001b */
[----:B------:R0:W4:Y:S01]  /*44af0*/  @!P0 LDG.E.U8 R6, desc[UR8][R2.64] ;  /* 0x0000000802068981 */ /* 0x000122000c1e1100 */
[----:B------:R-:W-:-:S03]  /*44b00*/  PRMT R4, RZ, 0x7610, R4 ;  /* 0x00007610ff047816 */ /* 0x000fc60000000004 */
[----:B--2---:R1:W-:Y:S01]  /*44b10*/  STL [R1+0x3c], R9 ;  /* 0x00003c0901007387 */ /* 0x0043e20000100800 */
[----:B0-----:R-:W-:Y:S02]  /*44b20*/  @!P0 IMAD.MOV.U32 R2, RZ, RZ, R5 ;  /* 0x000000ffff028224 */ /* 0x001fe400078e0005 */
[----:B------:R-:W-:Y:S01]  /*44b30*/  @!P0 IMAD.MOV.U32 R3, RZ, RZ, R15 ;  /* 0x000000ffff038224 */ /* 0x000fe200078e000f */
[----:B-1----:R-:W2:Y:S04]  /*44b40*/  LDL R9, [R1+0x18f4] ;  /* 0x0018f40001097983 */ /* 0x002ea80000100800 */
[----:B------:R2:W2:Y:S04]  /*44b50*/  @!P0 LDG.E.U8 R4, desc[UR8][R2.64] ;  /* 0x0000000802048981 */ /* 0x0004a8000c1e1100 */
[----:B---3--:R-:W-:Y:S04]  /*44b60*/  STL [R1+0x38], R26 ;  /* 0x0000381a01007387 */ /* 0x008fe80000100800 */
[----:B------:R-:W3:Y:S04]  /*44b70*/  LDL R7, [R1+0x9fc] ;  /* 0x0009fc0001077983 */ /* 0x000ee80000100800 */
[----:B----4-:R0:W-:Y:S04]  /*44b80*/  STL [R1+0x34], R6 ;  /* 0x0000340601007387 */ /* 0x0101e80000100800 */
[----:B------:R-:W4:Y:S01]  /*44b90*/  LDL R3, [R1+0xa04] ;  /* 0x000a040001037983 */ /* 0x000f220000100800 */
[----:B------:R-:W-:-:S03]  /*44ba0*/  PRMT R8, RZ, 0x7610, R8 ;  /* 0x00007610ff087816 */ /* 0x000fc60000000008 */
[----:B------:R-:W3:Y:S04]  /*44bb0*/  LDL R27, [R1+0x18d0] ;  /* 0x0018d000011b7983 */ /* 0x000ee80000100800 */
[----:B------:R-:W3:Y:S04]  /*44bc0*/  LDL R15, [R1+0x190c] ;  /* 0x00190c00010f7983 */ /* 0x000ee80000100800 */
[----:B------:R-:W3:Y:S04]  /*44bd0*/  LDL R5, [R1+0x18d8] ;  /* 0x0018d80001057983 */ /* 0x000ee80000100800 */
[----:B0-----:R-:W3:Y:S01]  /*44be0*/  LDL R6, [R1+0x1904] ;  /* 0x0019040001067983 */ /* 0x001ee20000100800 */
[----:B--2---:R-:W-:-:S03]  /*44bf0*/  @!P0 IMAD.MOV.U32 R2, RZ, RZ, R9 ;  /* 0x000000ffff028224 */ /* 0x004fc600078e0009 */
[----:B------:R0:W-:Y:S04]  /*44c00*/  STL [R1+0x30], R4 ;  /* 0x0000300401007387 */ /* 0x0001e80000100800 */
[----:B------:R-:W2:Y:S04]  /*44c10*/  LDL R9, [R1+0x1900] ;  /* 0x0019000001097983 */ /* 0x000ea80000100800 */
[----:B0-----:R-:W2:Y:S04]  /*44c20*/  LDL R4, [R1+0x1914] ;  /* 0x0019140001047983 */ /* 0x001ea80000100800 */
[----:B----4-:R-:W4:Y:S04]  /*44c30*/  @!P0 LDG.E.U8 R8, desc[UR8][R2.64] ;  /* 0x0000000802088981 */ /* 0x010f28000c1e1100 */
[----:B------:R-:W2:Y:S04]  /*44c40*/  LDL R2, [R1+0xa00] ;  /* 0x000a000001027983 */ /* 0x000ea80000100800 */
[----:B------:R-:W2:Y:S01]  /*44c50*/  LDL R3, [R1+0x18fc] ;  /* 0x0018fc0001037983 */ /* 0x000ea20000100800 */
[----:B------:R-:W-:-:S02]  /*44c60*/  PRMT R29, RZ, 0x7610, R29 ;  /* 0x00007610ff1d7816 */ /* 0x000fc4000000001d */
[----:B------:R-:W-:Y:S02]  /*44c70*/  PRMT R28, RZ, 0x7610, R28 ;  /* 0x00007610ff1c7816 */ /* 0x000fe4000000001c */
[----:B------:R-:W-:Y:S01]  /*44c80*/  PRMT R13, RZ, 0x7610, R13 ;  /* 0x00007610ff0d7816 */ /* 0x000fe2000000000d */
[----:B----4-:R0:W-:Y:S04]  /*44c90*/  STL [R1+0x2c], R8 ;  /* 0x00002c0801007387 */ /* 0x0101e80000100800 */
[----:B0-----:R-:W4:Y:S01]  /*44ca0*/  LDL R8, [R1+0x193c] ;  /* 0x00193c0001087983 */ /* 0x001f220000100800 */
[----:B--2---:R-:W-:-:S04]  /*44cb0*/  @!P0 LOP3.LUT R3, R3, R2, RZ, 0x3c, !PT ;  /* 0x0000000203038212 */ /* 0x004fc800078e3cff */
[----:B------:R-:W-:-:S04]  /*44cc0*/  @!P0 LOP3.LUT R2, R3, R2, RZ, 0x3c, !PT ;  /* 0x0000000203028212 */ /* 0x000fc800078e3cff */
[----:B------:R-:W-:-:S05]  /*44cd0*/  @!P0 LOP3.LUT R3, R3, R2, RZ, 0x3c, !PT ;  /* 0x0000000203038212 */ /* 0x000fca00078e3cff */
[----:B------:R3:W2:Y:S02]  /*44ce0*/  @!P0 LDG.E.U8 R29, desc[UR8][R2.64] ;  /* 0x00000008021d8981 */ /* 0x0006a4000c1e1100 */
[----:B---3--:R-:W-:Y:S02]  /*44cf0*/  @!P0 IMAD.MOV.U32 R2, RZ, RZ, R6 ;  /* 0x000000ffff028224 */ /* 0x008fe400078e0006 */
[----:B------:R-:W-:Y:S01]  /*44d00*/  @!P0 IMAD.MOV.U32 R3, RZ, RZ, R7 ;  /* 0x000000ffff038224 */ /* 0x000fe200078e0007 */
[----:B------:R-:W3:Y:S04]  /*44d10*/  LDL R6, [R1+0x197c] ;  /* 0x00197c0001067983 */ /* 0x000ee80000100800 */
[----:B------:R-:W2:Y:S04]  /*44d20*/  LDL R7, [R1+0x1940] ;  /* 0x0019400001077983 */ /* 0x000ea80000100800 */
[----:B------:R0:W5:Y:S02]  /*44d30*/  @!P0 LDG.E.U8 R28, desc[UR8][R2.64] ;  /* 0x00000008021c8981 */ /* 0x000164000c1e1100 */
[----:B0-----:R-:W-:-:S02]  /*44d40*/  @!P0 IMAD.MOV.U32 R2, RZ, RZ, R15 ;  /* 0x000000ffff028224 */ /* 0x001fc400078e000f */
[----:B------:R-:W-:Y:S01]  /*44d50*/  @!P0 IMAD.MOV.U32 R3, RZ, RZ, R27 ;  /* 0x000000ffff038224 */ /* 0x000fe200078e001b */
[----:B------:R-:W-:Y:S02]  /*44d60*/  PRMT R12, RZ, 0x7610, R12 ;  /* 0x00007610ff0c7816 */ /* 0x000fe4000000000c */
[----:B------:R-:W-:Y:S02]  /*44d70*/  PRMT R20, RZ, 0x7610, R20 ;  /* 0x00007610ff147816 */ /* 0x000fe40000000014 */
[----:B------:R-:W-:Y:S01]  /*44d80*/  PRMT R0, RZ, 0x7610, R0 ;  /* 0x00007610ff007816 */ /* 0x000fe20000000000 */
[----:B------:R-:W5:Y:S04]  /*44d90*/  LDL R27, [R1+0x18e0] ;  /* 0x0018e000011b7983 */ /* 0x000f680000100800 */
[----:B------:R0:W5:Y:S04]  /*44da0*/  @!P0 LDG.E.U8 R13, desc[UR8][R2.64] ;  /* 0x00000008020d8981 */ /* 0x000168000c1e1100 */
[----:B------:R-:W5:Y:S01]  /*44db0*/  LDL R15, [R1+0x191c] ;  /* 0x00191c00010f7983 */ /* 0x000f620000100800 */
[----:B0-----:R-:W-:-:S02]  /*44dc0*/  @!P0 IMAD.MOV.U32 R2, RZ, RZ, R4 ;  /* 0x000000ffff028224 */ /* 0x001fc400078e0004 */
[----:B------:R-:W-:Y:S01]  /*44dd0*/  @!P0 IMAD.MOV.U32 R3, RZ, RZ, R5 ;  /* 0x000000ffff038224 */ /* 0x000fe200078e0005 */
[----:B------:R-:W5:Y:S04]  /*44de0*/  LDL R4, [R1+0x19bc] ;  /* 0x0019bc0001047983 */ /* 0x000f680000100800 */
[----:B------:R-:W5:Y:S04]  /*44df0*/  LDL R5, [R1+0x1980] ;  /* 0x0019800001057983 */ /* 0x000f680000100800 */
[----:B------:R0:W5:Y:S02]  /*44e00*/  @!P0 LDG.E.U8 R12, desc[UR8][R2.64] ;  /* 0x00000008020c8981 */ /* 0x000164000c1e1100 */
[----:B0-----:R-:W-:-:S02]  /*44e10*/  @!P0 IMAD.MOV.U32 R3, RZ, RZ, R9 ;  /* 0x000000ffff038224 */ /* 0x001fc400078e0009 */
[----:B----4-:R-:W-:-:S05]  /*44e20*/  @!P0 IMAD.MOV.U32 R2, RZ, RZ, R8 ;  /* 0x000000ffff028224 */ /* 0x010fca00078e0008 */
[----:B------:R3:W4:Y:S02]  /*44e30*/  @!P0 LDG.E.U8 R20, desc[UR8][R2.64] ;  /* 0x0000000802148981 */ /* 0x000724000c1e1100 */
[----:B---3--:R-:W-:Y:S02]  /*44e40*/  @!P0 IMAD.MOV.U32 R2, RZ, RZ, R6 ;  /* 0x000000ffff028224 */ /* 0x008fe400078e0006 */
[----:B--2---:R-:W-:-:S05]  /*44e50*/  @!P0 IMAD.MOV.U32 R3, RZ, RZ, R7 ;  /* 0x000000ffff038224 */ /* 0x004fca00078e0007 */
[----:B------:R0:W2:Y:S02]  /*44e60*/  @!P0 LDG.E.U8 R0, desc[UR8][R2.64] ;  /* 0x0000000802008981 */ /* 0x0000a4000c1e1100 */
[----:B0-----:R-:W-:-:S06]  /*44e70*/  PRMT R2, RZ, 0x7610, R2 ;  /* 0x00007610ff027816 */ /* 0x001fcc0000000002 */
[----:B-----5:R-:W3:Y:S04]  /*44e80*/  @!P0 LDG.E.U8 R2, desc[UR8][R4.64] ;  /* 0x0000000804028981 */ /* 0x020ee8000c1e1100 */
[----:B----4-:R-:W-:Y:S04]  /*44e90*/  STL [R1+0x2054], R20 ;  /* 0x0020541401007387 */ /* 0x010fe80000100800 */
[----:B------:R0:W-:Y:S04]  /*44ea0*/  STL [R1+0x18], R13 ;  /* 0x0000180d01007387 */ /* 0x0001e80000100800 */
[----:B0-----:R-:W4:Y:S04]  /*44eb0*/  LDL R13, [R1+0x18e8] ;  /* 0x0018e800010d7983 */ /* 0x001f280000100800 */
[----:B------:R0:W-:Y:S04]  /*44ec0*/  STL [R1+0x14], R12 ;  /* 0x0000140c01007387 */ /* 0x0001e80000100800 */
[----:B------:R-:W5:Y:S04]  /*44ed0*/  LDL R9, [R1+0x18f0] ;  /* 0x0018f00001097983 */ /* 0x000f680000100800 */
[----:B------:R-:W5:Y:S04]  /*44ee0*/  LDL R8, [R1+0x192c] ;  /* 0x00192c0001087983 */ /* 0x000f680000100800 */
[----:B0-----:R-:W5:Y:S04]  /*44ef0*/  LDL R12, [R1+0x1924] ;  /* 0x00192400010c7983 */ /* 0x001f680000100800 */
[----:B--2---:R0:W-:Y:S04]  /*44f00*/  STL [R1+0x2058], R0 ;  /* 0x0020580001007387 */ /* 0x0041e80000100800 */
[----:B------:R-:W-:Y:S04]  /*44f10*/  STL [R1+0x10], R29 ;  /* 0x0000101d01007387 */ /* 0x000fe80000100800 */
[----:B------:R-:W2:Y:S04]  /*44f20*/  LDL R7, [R1+0x18f8] ;  /* 0x0018f80001077983 */ /* 0x000ea80000100800 */
[----:B------:R-:W2:Y:S04]  /*44f30*/  LDL R6, [R1+0x1934] ;  /* 0x0019340001067983 */ /* 0x000ea80000100800 */
[----:B---3--:R1:W-:Y:S04]  /*44f40*/  STL [R1+0x205c], R2 ;  /* 0x00205c0201007387 */ /* 0x0083e80000100800 */
[----:B------:R-:W-:Y:S04]  /*44f50*/  STL [R1+0xc], R28 ;  /* 0x00000c1c01007387 */ /* 0x000fe80000100800 */
[----:B0-----:R-:W3:Y:S04]  /*44f60*/  LDL R0, [R1+0x1944] ;  /* 0x0019440001007983 */ /* 0x001ee80000100800 */
[----:B-1----:R-:W3:Y:S01]  /*44f70*/  LDL R2, [R1+0x1908] ;  /* 0x0019080001027983 */ /* 0x002ee20000100800 */
[----:B------:R-:W-:Y:S01]  /*44f80*/  PRMT R14, RZ, 0x7610, R14 ;  /* 0x00007610ff0e7816 */ /* 0x000fe2000000000e */
[----:B------:R-:W-:-:S02]  /*44f90*/  @!P0 IMAD.MOV.U32 R4, RZ, RZ, R15 ;  /* 0x000000ffff048224 */ /* 0x000fc400078e000f */
[----:B------:R-:W-:Y:S01]  /*44fa0*/  @!P0 IMAD.MOV.U32 R5, RZ, RZ, R27 ;  /* 0x000000ffff058224 */ /* 0x000fe200078e001b */
[----:B------:R-:W-:-:S04]  /*44fb0*/  PRMT R11, RZ, 0x7610, R11 ;  /* 0x00007610ff0b7816 */ /* 0x000fc8000000000b */
[----:B------:R4:W3:Y:S01]  /*44fc0*/  @!P0 LDG.E.U8 R14, desc[UR8][R4.64] ;  /* 0x00000008040e8981 */ /* 0x0008e2000c1e1100 */
[----:B------:R-:W-:Y:S02]  /*44fd0*/  PRMT R10, RZ, 0x7610, R10 ;  /* 0x00007610ff0a7816 */ /* 0x000fe4000000000a */
[----:B------:R-:W-:Y:S02]  /*44fe0*/  PRMT R22, RZ, 0x7610, R22 ;  /* 0x00007610ff167816 */ /* 0x000fe40000000016 */
[----:B------:R-:W-:Y:S01]  /*44ff0*/  PRMT R18, RZ, 0x7610, R18 ;  /* 0x00007610ff127816 */ /* 0x000fe20000000012 */
[----:B----4-:R-:W-:Y:S02]  /*45000*/  @!P0 IMAD.MOV.U32 R5, RZ, RZ, R13 ;  /* 0x000000ffff058224 */ /* 0x010fe400078e000d */
[----:B-----5:R-:W-:-:S05]  /*45010*/  @!P0 IMAD.MOV.U32 R4, RZ, RZ, R12 ;  /* 0x000000ffff048224 */ /* 0x020fca00078e000c */
[----:B------:R0:W4:Y:S02]  /*45020*/  @!P0 LDG.E.U8 R11, desc[UR8][R4.64] ;  /* 0x00000008040b8981 */ /* 0x000124000c1e1100 */
[----:B0-----:R-:W-:Y:S02]  /*45030*/  @!P0 IMAD.MOV.U32 R4, RZ, RZ, R8 ;  /* 0x000000ffff048224 */ /* 0x001fe400078e0008 */
[----:B------:R-:W-:Y:S01]  /*45040*/  @!P0 IMAD.MOV.U32 R5, RZ, RZ, R9 ;  /* 0x000000ffff058224 */ /* 0x000fe200078e0009 */
[----:B------:R-:W5:Y:S04]  /*45050*/  LDL R8, [R1+0x194c] ;  /* 0x00194c0001087983 */ /* 0x000f680000100800 */
[----:B------:R-:W5:Y:S04]  /*45060*/  LDL R9, [R1+0x1910] ;  /* 0x0019100001097983 */ /* 0x000f680000100800 */
[----:B------:R2:W5:Y:S02]  /*45070*/  @!P0 LDG.E.U8 R10, desc[UR8][R4.64] ;  /* 0x00000008040a8981 */ /* 0x000564000c1e1100 */
[----:B--2---:R-:W-:-:S02]  /*45080*/  @!P0 IMAD.MOV.U32 R4, RZ, RZ, R6 ;  /* 0x000000ffff048224 */ /* 0x004fc400078e0006 */
[----:B------:R-:W-:-:S05]  /*45090*/  @!P0 IMAD.MOV.U32 R5, RZ, RZ, R7 ;  /* 0x000000ffff058224 */ /* 0x000fca00078e0007 */
[----:B------:R3:W2:Y:S02]  /*450a0*/  @!P0 LDG.E.U8 R22, desc[UR8][R4.64] ;  /* 0x0000000804168981 */ /* 0x0006a4000c1e1100 */
[----:B---3--:R-:W-:Y:S02]  /*450b0*/  @!P0 IMAD.MOV.U32 R4, RZ, RZ, R0 ;  /* 0x000000ffff048224 */ /* 0x008fe400078e0000 */
[----:B------:R-:W-:-:S05]  /*450c0*/  @!P0 IMAD.MOV.U32 R5, RZ, RZ, R2 ;  /* 0x000000ffff058224 */ /* 0x000fca00078e0002 */
[----:B------:R0:W3:Y:S04]  /*450d0*/  @!P0 LDG.E.U8 R18, desc[UR8][R4.64] ;  /* 0x0000000804128981 */ /* 0x0000e8000c1e1100 */
[----:B----4-:R1:W-:Y:S04]  /*450e0*/  STL [R1+0x4], R11 ;  /* 0x0000040b01007387 */ /* 0x0103e80000100800 */
[----:B-1----:R-:W4:Y:S04]  /*450f0*/  LDL R11, [R1+0x1918] ;  /* 0x00191800010b7983 */ /* 0x002f280000100800 */
[----:B-----5:R1:W-:Y:S04]  /*45100*/  STL [R1], R10 ;  /* 0x0000000a01007387 */ /* 0x0203e80000100800 */
[----:B-1----:R-:W5:Y:S04]  /*45110*/  LDL R10, [R1+0x1954] ;  /* 0x00195400010a7983 */ /* 0x002f680000100800 */
[----:B--2---:R-:W-:Y:S04]  /*45120*/  STL [R1+0x1fc0], R22 ;  /* 0x001fc01601007387 */ /* 0x004fe80000100800 */
[----:B------:R-:W2:Y:S04]  /*45130*/  LDL R7, [R1+0x1920] ;  /* 0x0019200001077983 */ /* 0x000ea80000100800 */
[----:B------:R-:W2:Y:S04]  /*45140*/  LDL R6, [R1+0x195c] ;  /* 0x00195c0001067983 */ /* 0x000ea80000100800 */
[----:B------:R-:W2:Y:S04]  /*45150*/  LDL R2, [R1+0x1928] ;  /* 0x0019280001027983 */ /* 0x000ea80000100800 */
[----:B------:R-:W2:Y:S01]  /*45160*/  LDL R0, [R1+0x1964] ;  /* 0x0019640001007983 */ /* 0x000ea20000100800 */
[----:B0-----:R-:W-:-:S02]  /*45170*/  @!P0 IMAD.MOV.U32 R4, RZ, RZ, R8 ;  /* 0x000000ffff048224 */ /* 0x001fc400078e0008 */
[----:B------:R-:W-:Y:S01]  /*45180*/  @!P0 IMAD.MOV.U32 R5, RZ, RZ, R9 ;  /* 0x000000ffff058224 */ /* 0x000fe200078e0009 */
[----:B---3--:R-:W-:Y:S04]  /*45190*/  STL [R1+0x2034], R18 ;  /* 0x0020341201007387 */ /* 0x008fe80000100800 */
[----:B------:R-:W3:Y:S04]  /*451a0*/  LDL R9, [R1+0x1948] ;  /* 0x0019480001097983 */ /* 0x000ee80000100800 */
[----:B------:R-:W3:Y:S01]  /*451b0*/  LDL R8, [R1+0x1984] ;  /* 0x0019840001087983 */ /* 0x000ee20000100800 */
[----:B------:R-:W-:-:S02]  /*451c0*/  PRMT R16, RZ, 0x7610, R16 ;  /* 0x00007610ff107816 */ /* 0x000fc40000000010 */
[----:B------:R-:W-:-:S04]  /*451d0*/  PRMT R3, RZ, 0x7610, R3 ;  /* 0x00007610ff037816 */ /* 0x000fc80000000003 */
[----:B------:R4:W3:Y:S02]  /*451e0*/  @!P0 LDG.E.U8 R16, desc[UR8][R4.64] ;  /* 0x0000000804108981 */ /* 0x0008e4000c1e1100 */
[----:B----4-:R-:W-:Y:S02]  /*451f0*/  @!P0 IMAD.MOV.U32 R5, RZ, RZ, R11 ;  /* 0x000000ffff058224 */ /* 0x010fe400078e000b */
[----:B-----5:R-:W-:-:S05]  /*45200*/  @!P0 IMAD.MOV.U32 R4, RZ, RZ, R10 ;  /* 0x000000ffff048224 */ /* 0x020fca00078e000a */
[----:B------:R0:W4:Y:S02]  /*45210*/  @!P0 LDG.E.U8 R3, desc[UR8][R4.64] ;  /* 0x0000000804038981 */ /* 0x000124000c1e1100 */
[----:B0-----:R-:W-:-:S06]  /*45220*/  PRMT R4, RZ, 0x7610, R4 ;  /* 0x00007610ff047816 */ /* 0x001fcc0000000004 */
[----:B--2---:R0:W2:Y:S01]  /*45230*/  @!P0 LDG.E.U8 R4, desc[UR8][R6.64] ;  /* 0x0000000806048981 */ /* 0x0040a2000c1e1100 */
[----:B------:R-:W-:Y:S01]  /*45240*/  PRMT R5, RZ, 0x7610, R5 ;  /* 0x00007610ff057816 */ /* 0x000fe20000000005 */
[----:B0-----:R-:W-:Y:S02]  /*45250*/  @!P0 IMAD.MOV.U32 R6, RZ, RZ, R0 ;  /* 0x000000ffff068224 */ /* 0x001fe400078e0000 */
[----:B------:R-:W-:-:S05]  /*45260*/  @!P0 IMAD.MOV.U32 R7, RZ, RZ, R2 ;  /* 0x000000ffff078224 */ /* 0x000fca00078e0002 */
[----:B------:R0:W5:Y:S02]  /*45270*/  @!P0 LDG.E.U8 R5, desc[UR8][R6.64] ;  /* 0x0000000806058981 */ /* 0x000164000c1e1100 */
[----:B0-----:R-:W-:-:S06]  /*45280*/  PRMT R6, RZ, 0x7610, R6 ;  /* 0x00007610ff067816 */ /* 0x001fcc0000000006 */
[----:B---3--:R-:W3:Y:S04]  /*45290*/  @!P0 LDG.E.U8 R6, desc[UR8][R8.64] ;  /* 0x0000000808068981 */ /* 0x008ee8000c1e1100 */
[----:B------:R-:W-:Y:S04]  /*452a0*/  STL [R1+0x2028], R16 ;  /* 0x0020281001007387 */ /* 0x000fe80000100800 */
[----:B------:R0:W-:Y:S04]  /*452b0*/  STL [R1+0x8], R14 ;  /* 0x0000080e01007387 */ /* 0x0001e80000100800 */
[----:B------:R-:W3:Y:S04]  /*452c0*/  LDL R11, [R1+0x1988] ;  /* 0x00198800010b7983 */ /* 0x000ee80000100800 */
[----:B------:R-:W3:Y:S04]  /*452d0*/  LDL R10, [R1+0x19d8] ;  /* 0x0019d800010a7983 */ /* 0x000ee80000100800 */
[----:B----4-:R-:W-:Y:S04]  /*452e0*/  STL [R1+0x2008], R3 ;  /* 0x0020080301007387 */ /* 0x010fe80000100800 */
[----:B--2---:R-:W-:Y:S04]  /*452f0*/  STL [R1+0x1ff4], R4 ;  /* 0x001ff40401007387 */ /* 0x004fe80000100800 */
[----:B------:R-:W2:Y:S04]  /*45300*/  LDL R2, [R1+0x1930] ;  /* 0x0019300001027983 */ /* 0x000ea80000100800 */
[----:B------:R-:W4:Y:S04]  /*45310*/  LDL R0, [R1+0x196c] ;  /* 0x00196c0001007983 */ /* 0x000f280000100800 */
[----:B-----5:R1:W-:Y:S04]  /*45320*/  STL [R1+0x1fdc], R5 ;  /* 0x001fdc0501007387 */ /* 0x0203e80000100800 */
[----:B0-----:R-:W5:Y:S04]  /*45330*/  LDL R14, [R1+0x1938] ;  /* 0x00193800010e7983 */ /* 0x001f680000100800 */
[----:B-1----:R-:W5:Y:S04]  /*45340*/  LDL R5, [R1+0x1974] ;  /* 0x0019740001057983 */ /* 0x002f680000100800 */
[----:B---3--:R0:W-:Y:S04]  /*45350*/  STL [R1+0x2038], R6 ;  /* 0x0020380601007387 */ /* 0x0081e80000100800 */
[----:B------:R-:W3:Y:S04]  /*45360*/  LDL R13, [R1+0x1950] ;  /* 0x00195000010d7983 */ /* 0x000ee80000100800 */
[----:B------:R-:W3:Y:S01]  /*45370*/  LDL R12, [R1+0x198c] ;  /* 0x00198c00010c7983 */ /* 0x000ee20000100800 */
[----:B------:R-:W-:Y:S01]  /*45380*/  PRMT R7, RZ, 0x7610, R7 ;  /* 0x00007610ff077816 */ /* 0x000fe20000000007 */
[----:B------:R-:W-:-:S02]  /*45390*/  @!P0 IMAD.MOV.U32 R8, RZ, RZ, R10 ;  /* 0x000000ffff088224 */ /* 0x000fc400078e000a */
[----:B------:R-:W-:Y:S01]  /*453a0*/  @!P0 IMAD.MOV.U32 R9, RZ, RZ, R11 ;  /* 0x000000ffff098224 */ /* 0x000fe200078e000b */
[----:B------:R-:W3:Y:S04]  /*453b0*/  LDL R4, [R1+0x1958] ;  /* 0x0019580001047983 */ /* 0x000ee80000100800 */
[----:B------:R-:W3:Y:S04]  /*453c0*/  LDL R3, [R1+0x1994] ;  /* 0x0019940001037983 */ /* 0x000ee80000100800 */
[----:B------:R1:W3:Y:S02]  /*453d0*/  @!P0 LDG.E.U8 R7, desc[UR8][R8.64] ;  /* 0x0000000808078981 */ /* 0x0002e4000c1e1100 */
[----:B-1----:R-:W-:-:S02]  /*453e0*/  PRMT R8, RZ, 0x7610, R8 ;  /* 0x00007610ff087816 */ /* 0x002fc40000000008 */
[----:B------:R-:W-:Y:S01]  /*453f0*/  PRMT R9, RZ, 0x7610, R9 ;  /* 0x00007610ff097816 */ /* 0x000fe20000000009 */
[----:B--2---:R-:W-:Y:S02]  /*45400*/  @!P0 IMAD.MOV.U32 R11, RZ, RZ, R2 ;  /* 0x000000ffff0b8224 */ /* 0x004fe400078e0002 */
[----:B----4-:R-:W-:-:S05]  /*45410*/  @!P0 IMAD.MOV.U32 R10, RZ, RZ, R0 ;  /* 0x000000ffff0a8224 */ /* 0x010fca00078e0000 */
[----:B------:R5:W2:Y:S02]  /*45420*/  @!P0 LDG.E.U8 R8, desc[UR8][R10.64] ;  /* 0x000000080a088981 */ /* 0x000aa4000c1e1100 */
[----:B-----5:R-:W-:Y:S02]  /*45430*/  @!P0 IMAD.MOV.U32 R11, RZ, RZ, R14 ;  /* 0x000000ffff0b8224 */ /* 0x020fe400078e000e */
[----:B------:R-:W-:-:S05]  /*45440*/  @!P0 IMAD.MOV.U32 R10, RZ, RZ, R5 ;  /* 0x000000ffff0a8224 */ /* 0x000fca00078e0005 */
[----:B------:R1:W4:Y:S02]  /*45450*/  @!P0 LDG.E.U8 R9, desc[UR8][R10.64] ;  /* 0x000000080a098981 */ /* 0x000324000c1e1100 */
[----:B-1----:R-:W-:-:S06]  /*45460*/  PRMT R10, RZ, 0x7610, R10 ;  /* 0x00007610ff0a7816 */ /* 0x002fcc000000000a */
[----:B---3--:R1:W3:Y:S04]  /*45470*/  @!P0 LDG.E.U8 R10, desc[UR8][R12.64] ;  /* 0x000000080c0a8981 */ /* 0x0082e8000c1e1100 */
[----:B------:R-:W-:Y:S04]  /*45480*/  STL [R1+0x203c], R7 ;  /* 0x00203c0701007387 */ /* 0x000fe80000100800 */
[----:B------:R-:W5:Y:S04]  /*45490*/  LDL R2, [R1+0x1960] ;  /* 0x0019600001027983 */ /* 0x000f680000100800 */
[----:B------:R-:W5:Y:S01]  /*454a0*/  LDL R0, [R1+0x199c] ;  /* 0x00199c0001007983 */ /* 0x000f620000100800 */
[----:B------:R-:W-:Y:S01]  /*454b0*/  PRMT R11, RZ, 0x7610, R11 ;  /* 0x00007610ff0b7816 */ /* 0x000fe2000000000b */
[----:B-1----:R-:W-:-:S02]  /*454c0*/  @!P0 IMAD.MOV.U32 R12, RZ, RZ, R3 ;  /* 0x000000ffff0c8224 */ /* 0x002fc400078e0003 */
[----:B------:R-:W-:-:S05]  /*454d0*/  @!P0 IMAD.MOV.U32 R13, RZ, RZ, R4 ;  /* 0x000000ffff0d8224 */ /* 0x000fca00078e0004 */
[----:B------:R1:W5:Y:S04]  /*454e0*/  @!P0 LDG.E.U8 R11, desc[UR8][R12.64] ;  /* 0x000000080c0b8981 */ /* 0x000368000c1e1100 */
[----:B--2---:R-:W-:Y:S04]  /*454f0*/  STL [R1+0x1fcc], R8 ;  /* 0x001fcc0801007387 */ /* 0x004fe80000100800 */
[----:B0-----:R-:W2:Y:S04]  /*45500*/  LDL R6, [R1+0x1968] ;  /* 0x0019680001067983 */ /* 0x001ea80000100800 */
[----:B------:R-:W2:Y:S04]  /*45510*/  LDL R5, [R1+0x19a4] ;  /* 0x0019a40001057983 */ /* 0x000ea80000100800 */
[----:B----4-:R-:W-:Y:S04]  /*45520*/  STL [R1+0x1fc4], R9 ;  /* 0x001fc40901007387 */ /* 0x010fe80000100800 */
[----:B---3--:R0:W-:Y:S04]  /*45530*/  STL [R1+0x202c], R10 ;  /* 0x00202c0a01007387 */ /* 0x0081e80000100800 */
[----:B------:R-:W3:Y:S04]  /*45540*/  LDL R4, [R1+0x1970] ;  /* 0x0019700001047983 */ /* 0x000ee80000100800 */
[----:B------:R-:W4:Y:S01]  /*45550*/  LDL R3, [R1+0x19ac] ;  /* 0x0019ac0001037983 */ /* 0x000f220000100800 */
[----:B-1----:R-:W-:Y:S01]  /*45560*/  PRMT R12, RZ, 0x7610, R12 ;  /* 0x00007610ff0c7816 */ /* 0x002fe2000000000c */
[----:B-----5:R-:W-:-:S02]  /*45570*/  @!P0 IMAD.MOV.U32 R14, RZ, RZ, R0 ;  /* 0x000000ffff0e8224 */ /* 0x020fc400078e0000 */
[----:B------:R-:W-:-:S05]  /*45580*/  @!P0 IMAD.MOV.U32 R15, RZ, RZ, R2 ;  /* 0x000000ffff0f8224 */ /* 0x000fca00078e0002 */
[----:B------:R2:W5:Y:S01]  /*45590*/  @!P0 LDG.E.U8 R12, desc[UR8][R14.64] ;  /* 0x000000080e0c8981 */ /* 0x000562000c1e1100 */
[----:B------:R-:W-:Y:S02]  /*455a0*/  PRMT R13, RZ, 0x7610, R13 ;  /* 0x00007610ff0d7816 */ /* 0x000fe4000000000d */
[----:B------:R-:W-:Y:S01]  /*455b0*/  PRMT R17, RZ, 0x7610, R17 ;  /* 0x00007610ff117816 */ /* 0x000fe20000000011 */
[----:B------:R-:W-:Y:S04]  /*455c0*/  STL [R1+0x200c], R11 ;  /* 0x00200c0b01007387 */ /* 0x000fe80000100800 */
[----:B------:R-:W5:Y:S04]  /*455d0*/  LDL R2, [R1+0x1978] ;  /* 0x0019780001027983 */ /* 0x000f680000100800 */
[----:B------:R-:W5:Y:S01]  /*455e0*/  LDL R0, [R1+0x19b4] ;  /* 0x0019b40001007983 */ /* 0x000f620000100800 */
[----:B--2---:R-:W-:-:S02]  /*455f0*/  @!P0 IMAD.MOV.U32 R15, RZ, RZ, R6 ;  /* 0x000000ffff0f8224 */ /* 0x004fc400078e0006 */
[----:B------:R-:W-:-:S05]  /*45600*/  @!P0 IMAD.MOV.U32 R14, RZ, RZ, R5 ;  /* 0x000000ffff0e8224 */ /* 0x000fca00078e0005 */
[----:B------:R3:W2:Y:S02]  /*45610*/  @!P0 LDG.E.U8 R13, desc[UR8][R14.64] ;  /* 0x000000080e0d8981 */ /* 0x0006a4000c1e1100 */
[----:B---3--:R-:W-:Y:S02]  /*45620*/  @!P0 IMAD.MOV.U32 R15, RZ, RZ, R4 ;  /* 0x000000ffff0f8224 */ /* 0x008fe400078e0004 */
[----:B----4-:R-:W-:-:S05]  /*45630*/  @!P0 IMAD.MOV.U32 R14, RZ, RZ, R3 ;  /* 0x000000ffff0e8224 */ /* 0x010fca00078e0003 */
[----:B------:R1:W3:Y:S04]  /*45640*/  @!P0 LDG.E.U8 R17, desc[UR8][R14.64] ;  /* 0x000000080e118981 */ /* 0x0002e8000c1e1100 */
[----:B-----5:R-:W-:Y:S04]  /*45650*/  STL [R1+0x1ff8], R12 ;  /* 0x001ff80c01007387 */ /* 0x020fe80000100800 */
[----:B0-----:R-:W4:Y:S04]  /*45660*/  LDL R10, [R1+0x1990] ;  /* 0x00199000010a7983 */ /* 0x001f280000100800 */
[----:B------:R-:W5:Y:S04]  /*45670*/  LDL R9, [R1+0x19d4] ;  /* 0x0019d40001097983 */ /* 0x000f680000100800 */
[----:B------:R-:W4:Y:S04]  /*45680*/  LDL R8, [R1+0x1998] ;  /* 0x0019980001087983 */ /* 0x000f280000100800 */
[----:B------:R-:W4:Y:S01]  /*45690*/  LDL R7, [R1+0x19d0] ;  /* 0x0019d00001077983 */ /* 0x000f220000100800 */
[----:B-1----:R-:W-:-:S02]  /*456a0*/  @!P0 IMAD.MOV.U32 R15, RZ, RZ, R2 ;  /* 0x000000ffff0f8224 */ /* 0x002fc400078e0002 */
[----:B------:R-:W-:Y:S01]  /*456b0*/  @!P0 IMAD.MOV.U32 R14, RZ, RZ, R0 ;  /* 0x000000ffff0e8224 */ /* 0x000fe200078e0000 */
[----:B--2---:R-:W-:Y:S04]  /*456c0*/  STL [R1+0x1fe0], R13 ;  /* 0x001fe00d01007387 */ /* 0x004fe80000100800 */
[----:B------:R-:W2:Y:S04]  /*456d0*/  LDL R6, [R1+0x19a0] ;  /* 0x0019a00001067983 */ /* 0x000ea80000100800 */
[----:B------:R-:W2:Y:S04]  /*456e0*/  LDL R5, [R1+0x19cc] ;  /* 0x0019cc0001057983 */ /* 0x000ea80000100800 */
[----:B------:R-:W2:Y:S04]  /*456f0*/  LDL R4, [R1+0x19a8] ;  /* 0x0019a80001047983 */ /* 0x000ea80000100800 */
[----:B------:R-:W2:Y:S04]  /*45700*/  LDL R3, [R1+0x19c8] ;  /* 0x0019c80001037983 */ /* 0x000ea80000100800 */
[----:B---3--:R-:W-:Y:S04]  /*45710*/  STL [R1+0x1fd0], R17 ;  /* 0x001fd01101007387 */ /* 0x008fe80000100800 */
[----:B------:R-:W3:Y:S04]  /*45720*/  LDL R2, [R1+0x19b0] ;  /* 0x0019b00001027983 */ /* 0x000ee80000100800 */
[----:B------:R-:W3:Y:S01]  /*45730*/  LDL R0, [R1+0x19c4] ;  /* 0x0019c40001007983 */ /* 0x000ee20000100800 */
[----:B------:R-:W0:Y:S01]  /*45740*/  S2R R26, SR_TID.X ;  /* 0x00000000001a7919 */ /* 0x000e220000002100 */
[----:B------:R-:W-:-:S02]  /*45750*/  PRMT R19, RZ, 0x7610, R19 ;  /* 0x00007610ff137816 */ /* 0x000fc40000000013 */
[----:B------:R-:W-:-:S04]  /*45760*/  PRMT R21, RZ, 0x7610, R21 ;  /* 0x00007610ff157816 */ /* 0x000fc80000000015 */
[----:B------:R5:W3:Y:S01]  /*45770*/  @!P0 LDG.E.U8 R19, desc[UR8][R14.64] ;  /* 0x000000080e138981 */ /* 0x000ae2000c1e1100 */
[----:B------:R-:W-:Y:S01]  /*45780*/  PRMT R23, RZ, 0x7610, R23 ;  /* 0x00007610ff177816 */ /* 0x000fe20000000017 */
[----:B-----5:R-:W-:Y:S02]  /*45790*/  @!P0 IMAD.MOV.U32 R14, RZ, RZ, R9 ;  /* 0x000000ffff0e8224 */ /* 0x020fe400078e0009 */
[----:B----4-:R-:W-:-:S05]  /*457a0*/  @!P0 IMAD.MOV.U32 R15, RZ, RZ, R10 ;  /* 0x000000ffff0f8224 */ /* 0x010fca00078e000a */
[----:B------:R1:W4:Y:S01]  /*457b0*/  @!P0 LDG.E.U8 R21, desc[UR8][R14.64] ;  /* 0x000000080e158981 */ /* 0x000322000c1e1100 */
[----:B------:R-:W-:Y:S01]  /*457c0*/  PRMT R24, RZ, 0x7610, R24 ;  /* 0x00007610ff187816 */ /* 0x000fe20000000018 */
[----:B-1----:R-:W-:Y:S02]  /*457d0*/  @!P0 IMAD.MOV.U32 R14, RZ, RZ, R7 ;  /* 0x000000ffff0e8224 */ /* 0x002fe400078e0007 */
[----:B------:R-:W-:-:S05]  /*457e0*/  @!P0 IMAD.MOV.U32 R15, RZ, RZ, R8 ;  /* 0x000000ffff0f8224 */ /* 0x000fca00078e0008 */
[----:B------:R2:W5:Y:S01]  /*457f0*/  @!P0 LDG.E.U8 R23, desc[UR8][R14.64] ;  /* 0x000000080e178981 */ /* 0x000562000c1e1100 */
[----:B------:R-:W-:Y:S01]  /*45800*/  PRMT R25, RZ, 0x7610, R25 ;  /* 0x00007610ff197816 */ /* 0x000fe20000000019 */
[----:B0-----:R-:W-:Y:S01]  /*45810*/  IMAD.SHL.U32 R27, R26, 0x20, RZ ;  /* 0x000000201a1b7824 */ /* 0x001fe200078e00ff */
[----:B------:R-:W-:-:S04]  /*45820*/  SHF.R.S32.HI R28, RZ, 0x1, R26 ;  /* 0x00000001ff1c7819 */ /* 0x000fc8000001141a */
[----:B------:R-:W-:Y:S01]  /*45830*/  LOP3.LUT R27, R27, 0xc00, RZ, 0xc0, !PT ;  /* 0x00000c001b1b7812 */ /* 0x000fe200078ec0ff */
[----:B------:R-:W-:Y:S01]  /*45840*/  IMAD.SHL.U32 R29, R26, 0x2, RZ ;  /* 0x000000021a1d7824 */ /* 0x000fe200078e00ff */
[----:B------:R-:W-:Y:S01]  /*45850*/  SGXT R28, R28, 0x1 ;  /* 0x000000011c1c781a */ /* 0x000fe20000000200 */
[----:B--2---:R-:W-:Y:S02]  /*45860*/  @!P0 IMAD.MOV.U32 R15, RZ, RZ, R6 ;  /* 0x000000ffff0f8224 */ /* 0x004fe400078e0006 */
[----:B------:R-:W-:-:S05]  /*45870*/  @!P0 IMAD.MOV.U32 R14, RZ, RZ, R5 ;  /* 0x000000ffff0e8224 */ /* 0x000fca00078e0005 */
[----:B------:R0:W2:Y:S02]  /*45880*/  @!P0 LDG.E.U8 R24, desc[UR8][R14.64] ;  /* 0x000000080e188981 */ /* 0x0000a4000c1e1100 */
[----:B0-----:R-:W-:Y:S02]  /*45890*/  @!P0 IMAD.MOV.U32 R14, RZ, RZ, R3 ;  /* 0x000000ffff0e8224 */ /* 0x001fe400078e0003 */
[----:B------:R-:W-:-:S05]  /*458a0*/  @!P0 IMAD.MOV.U32 R15, RZ, RZ, R4 ;  /* 0x000000ffff0f8224 */ /* 0x000fca00078e0004 */
[----:B------:R0:W2:Y:S02]  /*458b0*/  @!P0 LDG.E.U8 R25, desc[UR8][R14.64] ;  /* 0x000000080e198981 */ /* 0x0000a4000c1e1100 */
[----:B0-----:R-:W-:Y:S01]  /*458c0*/  SHF.R.U32.HI R14, RZ, 0x2, R26 ;  /* 0x00000002ff0e7819 */ /* 0x001fe2000001161a */
[----:B------:R-:W-:-:S03]  /*458d0*/  IMAD.SHL.U32 R15, R26, 0x40, RZ ;  /* 0x000000401a0f7824 */ /* 0x000fc600078e00ff */
[----:B------:R-:W-:-:S04]  /*458e0*/  SGXT.U32 R14, R14, 0x3 ;  /* 0x000000030e0e781a */ /* 0x000fc80000000000 */
[----:B------:R-:W-:Y:S02]  /*458f0*/  LOP3.LUT R14, R14, 0x40, R15, 0xf8, !PT ;  /* 0x000000400e0e7812 */ /* 0x000fe400078ef80f */
[----:B------:R-:W-:-:S05]  /*45900*/  LOP3.LUT R15, R26, 0x7, RZ, 0xc0, !PT ;  /* 0x000000071a0f7812 */ /* 0x000fca00078ec0ff */
[C---:B------:R-:W-:Y:S02]  /*45910*/  IMAD R26, R15.reuse, 0x80, R27 ;  /* 0x000000800f1a7824 */ /* 0x040fe400078e021b */
[----:B------:R-:W-:Y:S01]  /*45920*/  IMAD.SHL.U32 R27, R15, 0x10, RZ ;  /* 0x000000100f1b7824 */ /* 0x000fe200078e00ff */
[----:B------:R-:W-:Y:S01]  /*45930*/  LOP3.LUT R28, R14, 0x88, R28, 0xf8, !PT ;  /* 0x000000880e1c7812 */ /* 0x000fe200078ef81c */
[----:B---3--:R-:W-:Y:S02]  /*45940*/  @!P0 IMAD.MOV.U32 R14, RZ, RZ, R0 ;  /* 0x000000ffff0e8224 */ /* 0x008fe400078e0000 */
[----:B------:R-:W-:Y:S01]  /*45950*/  @!P0 IMAD.MOV.U32 R15, RZ, RZ, R2 ;  /* 0x000000ffff0f8224 */ /* 0x000fe200078e0002 */
[--C-:B------:R-:W-:Y:S02]  /*45960*/  LOP3.LUT R27, R27, 0x30, R29.reuse, 0x78, !PT ;  /* 0x000000301b1b7812 */ /* 0x100fe400078e781d */
[----:B------:R-:W-:Y:S01]  /*45970*/  PRMT R29, RZ, 0x7610, R29 ;  /* 0x00007610ff1d7816 */ /* 0x000fe2000000001d */
[----:B------:R-:W-:Y:S04]  /*45980*/  STL [R1+0x1fc8], R19 ;  /* 0x001fc81301007387 */ /* 0x000fe80000100800 */
[----:B------:R-:W-:Y:S04]  /*45990*/  LDS.U8 R3, [R28+UR5+0x20] ;  /* 0x000020051c037984 */ /* 0x000fe80008000000 */
[----:B------:R-:W-:Y:S04]  /*459a0*/  LDS.U8 R2, [R28+UR5+0x30] ;  /* 0x000030051c027984 */ /* 0x000fe80008000000 */
[----:B------:R0:W3:Y:S01]  /*459b0*/  @!P0 LDG.E.U8 R29, desc[UR8][R14.64] ;  /* 0x000000080e1d8981 */ /* 0x0000e2000c1e1100 */
[----:B------:R-:W-:-:S03]  /*459c0*/  IMAD.IADD R0, R26, 0x1, R27 ;  /* 0x000000011a007824 */ /* 0x000fc600078e021b */
[----:B------:R-:W1:Y:S04]  /*459d0*/  LDS.U8 R26, [R28+UR5] ;  /* 0x000000051c1a7984 */ /* 0x000e680008000000 */
[----:B----4-:R-:W-:Y:S04]  /*459e0*/  STL [R1+0x2030], R21 ;  /* 0x0020301501007387 */ /* 0x010fe80000100800 */
[----:B0-----:R-:W0:Y:S04]  /*459f0*/  LDS.U8 R15, [R28+UR5+0x10] ;  /* 0x000010051c0f7984 */ /* 0x001e280008000000 */
[----:B-----5:R-:W-:Y:S04]  /*45a00*/  STL [R1+0x2010], R23 ;  /* 0x0020101701007387 */ /* 0x020fe80000100800 */
[----:B--2---:R-:W-:Y:S04]  /*45a10*/  STL [R1+0x1ffc], R24 ;  /* 0x001ffc1801007387 */ /* 0x004fe80000100800 */
[----:B------:R-:W-:Y:S04]  /*45a20*/  STL [R1+0x1fe4], R25 ;  /* 0x001fe41901007387 */ /* 0x000fe80000100800 */
[----:B---3--:R-:W-:Y:S04]  /*45a30*/  STL [R1+0x1fd4], R29 ;  /* 0x001fd41d01007387 */ /* 0x008fe80000100800 */
[----:B------:R-:W-:Y:S04]  /*45a40*/  STL [R1+0x214], R0 ;  /* 0x0002140001007387 */ /* 0x000fe80000100800 */
[----:B------:R-:W2:Y:S04]  /*45a50*/  LDS.U8 R0, [R28+UR5+0x100] ;  /* 0x000100051c007984 */ /* 0x000ea80008000000 */
[----:B-1----:R-:W-:Y:S04]  /*45a60*/  STL [R1+0x1fe8], R26 ;  /* 0x001fe81a01007387 */ /* 0x002fe80000100800 */
[----:B0-----:R-:W-:Y:S04]  /*45a70*/  STL [R1+0x1fd8], R15 ;  /* 0x001fd80f01007387 */ /* 0x001fe80000100800 */
[----:B------:R-:W-:Y:S04]  /*45a80*/  STL [R1+0x3b8], R3 ;  /* 0x0003b80301007387 */ /* 0x000fe80000100800 */
[----:B------:R-:W0:Y:S04]  /*45a90*/  LDS.U8 R3, [R28+UR5+0x110] ;  /* 0x000110051c037984 */ /* 0x000e280008000000 */
[----:B------:R-:W-:Y:S04]  /*45aa0*/  STL [R1+0x3b4], R2 ;  /* 0x0003b40201007387 */ /* 0x000fe80000100800 */
[----:B------:R-:W1:Y:S04]  /*45ab0*/  LDS.U8 R2, [R28+UR5+0x120] ;  /* 0x000120051c027984 */ /* 0x000e680008000000 */
[----:B--2---:R-:W-:Y:S04]  /*45ac0*/  STL [R1+0x20], R0 ;  /* 0x0000200001007387 */ /* 0x004fe80000100800 */
[----:B------:R-:W2:Y:S04]  /*45ad0*/  LDS.U8 R0, [R28+UR5+0x130] ;  /* 0x000130051c007984 */ /* 0x000ea80008000000 */
[----:B0-----:R-:W-:Y:S04]  /*45ae0*/  STL [R1+0x1c], R3 ;  /* 0x00001c0301007387 */ /* 0x001fe80000100800 */
[----:B------:R-:W0:Y:S04]  /*45af0*/  LDS.U8 R3, [R28+UR5+0x200] ;  /* 0x000200051c037984 */ /* 0x000e280008000000 */
[----:B-1----:R-:W-:Y:S04]  /*45b00*/  STL [R1+0x3c8], R2 ;  /* 0x0003c80201007387 */ /* 0x002fe80000100800 */
        /* <DEDUP_REMOVED lines=38> */
[----:B------:R-:W2:Y:S01]  /*45d70*/  LDS.U8 R0, [R28+UR5+0x700] ;  /* 0x000700051c007984 */ /* 0x000ea20008000000 */
[----:B------:R-:W-:-:S03]  /*45d80*/  LOP3.LUT R14, R28, 0x8, RZ, 0x3c, !PT ;  /* 0x000000081c0e7812 */ /* 0x000fc600078e3cff */
[----:B0-----:R-:W-:Y:S04]  /*45d90*/  STL [R1+0x1a04], R3 ;  /* 0x001a040301007387 */ /* 0x001fe80000100800 */
[----:B-1----:R-:W-:Y:S04]  /*45da0*/  STL [R1+0x1a00], R2 ;  /* 0x001a000201007387 */ /* 0x002fe80000100800 */
[----:B------:R-:W0:Y:S04]  /*45db0*/  LDS.U8 R3, [R28+UR5+0x710] ;  /* 0x000710051c037984 */ /* 0x000e280008000000 */
[----:B------:R-:W1:Y:S04]  /*45dc0*/  LDS.U8 R2, [R28+UR5+0x720] ;  /* 0x000720051c027984 */ /* 0x000e680008000000 */
[----:B------:R-:W-:Y:S04]  /*45dd0*/  LDS.U8 R27, [R14+UR5+0x10] ;  /* 0x000010050e1b7984 */ /* 0x000fe80008000000 */
[----:B--2---:R-:W-:Y:S04]  /*45de0*/  STL [R1+0x19f0], R0 ;  /* 0x0019f00001007387 */ /* 0x004fe80000100800 */
[----:B------:R-:W-:Y:S04]  /*45df0*/  LDS.U8 R0, [R28+UR5+0x730] ;  /* 0x000730051c007984 */ /* 0x000fe80008000000 */
[----:B------:R-:W2:Y:S04]  /*45e00*/  LDS.U8 R28, [R14+UR5] ;  /* 0x000000050e1c7984 */ /* 0x000ea80008000000 */
[----:B0-----:R-:W-:Y:S04]  /*45e10*/  STL [R1+0x19ec], R3 ;  /* 0x0019ec0301007387 */ /* 0x001fe80000100800 */
[----:B-1----:R-:W-:Y:S04]  /*45e20*/  STL [R1+0x1a14], R2 ;  /* 0x001a140201007387 */ /* 0x002fe80000100800 */
[----:B------:R-:W-:Y:S04]  /*45e30*/  LDS.U8 R3, [R14+UR5+0x30] ;  /* 0x000030050e037984 */ /* 0x000fe80008000000 */
[----:B------:R-:W-:Y:S04]  /*45e40*/  LDS.U8 R2, [R14+UR5+0x100] ;  /* 0x000100050e027984 */ /* 0x000fe80008000000 */
[----:B--2---:R-:W-:Y:S04]  /*45e50*/  STL [R1+0x1fec], R28 ;  /* 0x001fec1c01007387 */ /* 0x004fe80000100800 */
[----:B------:R-:W-:Y:S04]  /*45e60*/  STL [R1+0x19fc], R0 ;  /* 0x0019fc0001007387 */ /* 0x000fe80000100800 */
[----:B------:R-:W0:Y:S04]  /*45e70*/  LDS.U8 R0, [R14+UR5+0x20] ;  /* 0x000020050e007984 */ /* 0x000e280008000000 */
[----:B------:R-:W-:Y:S04]  /*45e80*/  STL [R1+0x1ff0], R27 ;  /* 0x001ff01b01007387 */ /* 0x000fe80000100800 */
[----:B0-----:R-:W-:Y:S04]  /*45e90*/  STL [R1+0x3c0], R0 ;  /* 0x0003c00001007387 */ /* 0x001fe80000100800 */
[----:B------:R-:W0:Y:S04]  /*45ea0*/  LDS.U8 R0, [R14+UR5+0x110] ;  /* 0x000110050e007984 */ /* 0x000e280008000000 */
[----:B------:R-:W-:Y:S04]  /*45eb0*/  STL [R1+0x3bc], R3 ;  /* 0x0003bc0301007387 */ /* 0x000fe80000100800 */
[----:B------:R-:W1:Y:S04]  /*45ec0*/  LDS.U8 R3, [R14+UR5+0x120] ;  /* 0x000120050e037984 */ /* 0x000e680008000000 */
[----:B------:R-:W-:Y:S04]  /*45ed0*/  STL [R1+0x28], R2 ;  /* 0x0000280201007387 */ /* 0x000fe80000100800 */
        /* <DEDUP_REMOVED lines=45> */
[----:B-1----:R1:W-:Y:S04]  /*461b0*/  STL [R1+0x1a0c], R3 ;  /* 0x001a0c0301007387 */ /* 0x0023e80000100800 */
[----:B--2---:R-:W-:Y:S04]  /*461c0*/  STL [R1+0x19f8], R2 ;  /* 0x0019f80201007387 */ /* 0x004fe80000100800 */
[----:B------:R-:W2:Y:S04]  /*461d0*/  LDS.U8 R2, [R14+UR5+0x720] ;  /* 0x000720050e027984 */ /* 0x000ea80008000000 */
[----:B0-----:R-:W-:Y:S04]  /*461e0*/  STL [R1+0x19f4], R0 ;  /* 0x0019f40001007387 */ /* 0x001fe80000100800 */
[----:B------:R0:W3:Y:S01]  /*461f0*/  LDS.U8 R0, [R14+UR5+0x730] ;  /* 0x000730050e007984 */ /* 0x0000e20008000000 */
[----:B-1----:R-:W1:Y:S01]  /*46200*/  S2R R3, SR_TID.X ;  /* 0x0000000000037919 */ /* 0x002e620000002100 */
[----:B------:R-:W-:Y:S06]  /*46210*/  BAR.SYNC.DEFER_BLOCKING 0x0 ;  /* 0x0000000000007b1d */ /* 0x000fec0000010000 */
[----:B0-----:R-:W4:Y:S04]  /*46220*/  LDL.LU R14, [R1+0x8d4] ;  /* 0x0008d400010e7983 */ /* 0x001f280000300800 */
[----:B--2---:R-:W-:Y:S04]  /*46230*/  STL [R1+0x1a18], R2 ;  /* 0x001a180201007387 */ /* 0x004fe80000100800 */
[----:B----4-:R0:W-:Y:S04]  /*46240*/  STL [R1+0x206c], R14 ;  /* 0x00206c0e01007387 */ /* 0x0101e80000100800 */
[----:B---3--:R-:W-:Y:S04]  /*46250*/  STL [R1+0x1a08], R0 ;  /* 0x001a080001007387 */ /* 0x008fe80000100800 */
[----:B0-----:R-:W2:Y:S01]  /*46260*/  LDL.LU R14, [R1+0x8f4] ;  /* 0x0008f400010e7983 */ /* 0x001ea20000300800 */
[----:B-1----:R-:W-:-:S03]  /*46270*/  LOP3.LUT R3, R3, 0x7f, RZ, 0xc0, !PT ;  /* 0x0000007f03037812 */ /* 0x002fc600078ec0ff */
[----:B--2---:R0:W-:Y:S04]  /*46280*/  STL [R1+0x2070], R14 ;  /* 0x0020700e01007387 */ /* 0x0041e80000100800 */
[----:B0-----:R-:W2:Y:S04]  /*46290*/  LDL.LU R14, [R1+0x910] ;  /* 0x00091000010e7983 */ /* 0x001ea80000300800 */
        /* <DEDUP_REMOVED lines=27> */
[----:B--2---:R0:W-:Y:S04]  /*46450*/  STS.U8 [R3+UR5], R14 ;  /* 0x0000000e03007988 */ /* 0x0041e80008000005 */
[----:B0-----:R-:W2:Y:S04]  /*46460*/  LDL.LU R14, [R1+0x2070] ;  /* 0x00207000010e7983 */ /* 0x001ea80000300800 */
[----:B--2---:R0:W-:Y:S04]  /*46470*/  STS.U8 [R3+UR5+0x400], R14 ;  /* 0x0004000e03007988 */ /* 0x0041e80008000005 */
[----:B0-----:R-:W2:Y:S04]  /*46480*/  LDL.LU R14, [R1+0x206c] ;  /* 0x00206c00010e7983 */ /* 0x001ea80000300800 */
[----:B--2---:R-:W-:Y:S04]  /*46490*/  STS.U8 [R3+UR5+0x800], R14 ;  /* 0x0008000e03007988 */ /* 0x004fe80008000005 */
[----:B---3--:R-:W-:Y:S04]  /*464a0*/  STS.U8 [R3+UR5+0xc00], R27 ;  /* 0x000c001b03007988 */ /* 0x008fe80008000005 */
[----:B----4-:R-:W-:Y:S04]  /*464b0*/  STS.U8 [R3+UR5+0x1000], R28 ;  /* 0x0010001c03007988 */ /* 0x010fe80008000005 */
[----:B-----5:R-:W-:Y:S04]  /*464c0*/  STS.U8 [R3+UR5+0x1400], R15 ;  /* 0x0014000f03007988 */ /* 0x020fe80008000005 */
[----:B------:R-:W-:Y:S04]  /*464d0*/  STS.U8 [R3+UR5+0x1800], R26 ;  /* 0x0018001a03007988 */ /* 0x000fe80008000005 */
        /* <DEDUP_REMOVED lines=20> */
[----:B------:R0:W-:Y:S04]  /*46620*/  STS.U8 [R3+UR5+0x6c00], R2 ;  /* 0x006c000203007988 */ /* 0x0001e80008000005 */
[----:B0-----:R-:W2:Y:S04]  /*46630*/  LDL.LU R2, [R1+0x4b4] ;  /* 0x0004b40001027983 */ /* 0x001ea80000300800 */
[----:B--2---:R0:W-:Y:S04]  /*46640*/  STL [R1+0x2060], R2 ;  /* 0x0020600201007387 */ /* 0x0041e80000100800 */
[----:B0-----:R-:W2:Y:S04]  /*46650*/  LDL.LU R2, [R1+0x4d4] ;  /* 0x0004d40001027983 */ /* 0x001ea80000300800 */
[----:B--2---:R0:W-:Y:S04]  /*46660*/  STL [R1+0x2064], R2 ;  /* 0x0020640201007387 */ /* 0x0041e80000100800 */
[----:B0-----:R-:W2:Y:S04]  /*46670*/  LDL.LU R2, [R1+0x4f4] ;  /* 0x0004f40001027983 */ /* 0x001ea80000300800 */
[----:B------:R-:W-:Y:S04]  /*46680*/  STS.U8 [R3+UR5+0x7000], R0 ;  /* 0x0070000003007988 */ /* 0x000fe80008000005 */
[----:B------:R-:W-:Y:S04]  /*46690*/  STS.U8 [R3+UR5+0x7400], R20 ;  /* 0x0074001403007988 */ /* 0x000fe80008000005 */
        /* <DEDUP_REMOVED lines=29> */
[----:B--2---:R0:W-:Y:S04]  /*46870*/  STS.U8 [R3+UR5+0x7800], R2 ;  /* 0x0078000203007988 */ /* 0x0041e80008000005 */
[----:B0-----:R-:W2:Y:S04]  /*46880*/  LDL.LU R2, [R1+0x2068] ;  /* 0x0020680001027983 */ /* 0x001ea80000300800 */
[----:B--2---:R0:W-:Y:S04]  /*46890*/  STS.U8 [R3+UR5+0x7c00], R2 ;  /* 0x007c000203007988 */ /* 0x0041e80008000005 */
[----:B0-----:R-:W2:Y:S04]  /*468a0*/  LDL.LU R2, [R1+0x2064] ;  /* 0x0020640001027983 */ /* 0x001ea80000300800 */
[----:B--2---:R0:W-:Y:S04]  /*468b0*/  STS.U8 [R3+UR5+0x8000], R2 ;  /* 0x0080000203007988 */ /* 0x0041e80008000005 */
[----:B0-----:R-:W2:Y:S04]  /*468c0*/  LDL.LU R2, [R1+0x2060] ;  /* 0x0020600001027983 */ /* 0x001ea80000300800 */
[----:B--2---:R0:W-:Y:S04]  /*468d0*/  STS.U8 [R3+UR5+0x8400], R2 ;  /* 0x0084000203007988 */ /* 0x0041e80008000005 */
[----:B---3--:R1:W-:Y:S04]  /*468e0*/  STS.U8 [R3+UR5+0x8800], R0 ;  /* 0x0088000003007988 */ /* 0x0083e80008000005 */
[----:B----4-:R2:W-:Y:S04]  /*468f0*/  STS.U8 [R3+UR5+0x8c00], R20 ;  /* 0x008c001403007988 */ /* 0x0105e80008000005 */
[----:B-----5:R3:W-:Y:S04]  /*46900*/  STS.U8 [R3+UR5+0x9000], R14 ;  /* 0x0090000e03007988 */ /* 0x0207e80008000005 */
[----:B0-----:R-:W4:Y:S04]  /*46910*/  LDL.LU R2, [R1+0x205c] ;  /* 0x00205c0001027983 */ /* 0x001f280000300800 */
[----:B-1----:R-:W5:Y:S04]  /*46920*/  LDL.LU R0, [R1+0x2058] ;  /* 0x0020580001007983 */ /* 0x002f680000300800 */
[----:B--2---:R-:W2:Y:S04]  /*46930*/  LDL.LU R20, [R1+0x2054] ;  /* 0x0020540001147983 */ /* 0x004ea80000300800 */
[----:B---3--:R-:W3:Y:S04]  /*46940*/  LDL.LU R14, [R1+0x870] ;  /* 0x00087000010e7983 */ /* 0x008ee80000300800 */
[----:B---3--:R0:W-:Y:S04]  /*46950*/  STL [R1+0x204c], R14 ;  /* 0x00204c0e01007387 */ /* 0x0081e80000100800 */
[----:B0-----:R-:W3:Y:S04]  /*46960*/  LDL.LU R14, [R1+0x8f0] ;  /* 0x0008f000010e7983 */ /* 0x001ee80000300800 */
        /* <DEDUP_REMOVED lines=15> */
[----:B---3--:R0:W-:Y:S04]  /*46a60*/  STL [R1+0x2050], R14 ;  /* 0x0020500e01007387 */ /* 0x0081e80000100800 */
[----:B0-----:R-:W3:Y:S04]  /*46a70*/  LDL.LU R14, [R1+0x914] ;  /* 0x00091400010e7983 */ /* 0x001ee80000300800 */
        /* <DEDUP_REMOVED lines=11> */
[----:B------:R0:W-:Y:S04]  /*46b30*/  STS.U8 [R3+UR5+0xd000], R9 ;  /* 0x00d0000903007988 */ /* 0x0001e80008000005 */
        /* <DEDUP_REMOVED lines=8> */
[----:B------:R2:W-:Y:S04]  /*46bc0*/  STS.U8 [R3+UR5+0xe400], R4 ;  /* 0x00e4000403007988 */ /* 0x0005e80008000005 */
[----:B0-----:R-:W3:Y:S04]  /*46bd0*/  LDL.LU R9, [R1+0x650] ;  /* 0x0006500001097983 */ /* 0x001ee80000300800 */
[----:B-1----:R-:W3:Y:S04]  /*46be0*/  LDL.LU R8, [R1+0x630] ;  /* 0x0006300001087983 */ /* 0x002ee80000300800 */
[----:B------:R0:W-:Y:S04]  /*46bf0*/  STS.U8 [R3+UR5+0xe800], R16 ;  /* 0x00e8001003007988 */ /* 0x0001e80008000005 */
[----:B------:R-:W3:Y:S04]  /*46c00*/  LDL.LU R7, [R1+0x610] ;  /* 0x0006100001077983 */ /* 0x000ee80000300800 */
[----:B------:R1:W-:Y:S04]  /*46c10*/  STS.U8 [R3+UR5+0xec00], R18 ;  /* 0x00ec001203007988 */ /* 0x0003e80008000005 */
[----:B------:R-:W3:Y:S04]  /*46c20*/  LDL.LU R6, [R1+0x5f0] ;  /* 0x0005f00001067983 */ /* 0x000ee80000300800 */
[----:B------:R0:W-:Y:S04]  /*46c30*/  STS.U8 [R3+UR5+0xf000], R22 ;  /* 0x00f0001603007988 */ /* 0x0001e80008000005 */
[----:B--2---:R2:W-:Y:S04]  /*46c40*/  STS.U8 [R3+UR5+0xf400], R20 ;  /* 0x00f4001403007988 */ /* 0x0045e80008000005 */
[----:B------:R-:W3:Y:S04]  /*46c50*/  LDL.LU R5, [R1+0x5d0] ;  /* 0x0005d00001057983 */ /* 0x000ee80000300800 */
[----:B------:R-:W3:Y:S04]  /*46c60*/  LDL.LU R4, [R1+0x5a0] ;  /* 0x0005a00001047983 */ /* 0x000ee80000300800 */
[----:B-----5:R5:W-:Y:S04]  /*46c70*/  STS.U8 [R3+UR5+0xf800], R0 ;  /* 0x00f8000003007988 */ /* 0x020be80008000005 */
[----:B0-----:R-:W3:Y:S04]  /*46c80*/  LDL.LU R16, [R1+0x570] ;  /* 0x0005700001107983 */ /* 0x001ee80000300800 */
[----:B-1----:R-:W3:Y:S04]  /*46c90*/  LDL.LU R18, [R1+0x550] ;  /* 0x0005500001127983 */ /* 0x002ee80000300800 */
[----:B----4-:R0:W-:Y:S04]  /*46ca0*/  STS.U8 [R3+UR5+0xfc00], R2 ;  /* 0x00fc000203007988 */ /* 0x0101e80008000005 */
[----:B------:R-:W4:Y:S04]  /*46cb0*/  LDL.LU R22, [R1+0x530] ;  /* 0x0005300001167983 */ /* 0x000f280000300800 */
[----:B--2---:R-:W2:Y:S01]  /*46cc0*/  LDL.LU R20, [R1+0x890] ;  /* 0x0008900001147983 */ /* 0x004ea20000300800 */
[----:B-----5:R-:W-:-:S03]  /*46cd0*/  LOP3.LUT R0, R3, 0x10, RZ, 0x3c, !PT ;  /* 0x0000001003007812 */ /* 0x020fc600078e3cff */
[----:B0-----:R-:W5:Y:S04]  /*46ce0*/  LDL.LU R2, [R1+0x8b0] ;  /* 0x0008b00001027983 */ /* 0x001f680000300800 */
[----:B------:R0:W-:Y:S04]  /*46cf0*/  STL [R1+0x2040], R3 ;  /* 0x0020400301007387 */ /* 0x0001e80000100800 */
[----:B0-----:R-:W2:Y:S04]  /*46d00*/  LDL.LU R3, [R1+0x8d0] ;  /* 0x0008d00001037983 */ /* 0x001ea80000300800 */
[----:B---3--:R0:W-:Y:S04]  /*46d10*/  STS.U8 [R0+UR5+0x80], R14 ;  /* 0x0000800e00007988 */ /* 0x0081e80008000005 */
[----:B0-----:R-:W3:Y:S04]  /*46d20*/  LDL.LU R14, [R1+0x2050] ;  /* 0x00205000010e7983 */ /* 0x001ee80000300800 */
[----:B------:R-:W-:Y:S04]  /*46d30*/  STS.U8 [R0+UR5+0x6c80], R16 ;  /* 0x006c801000007988 */ /* 0x000fe80008000005 */
[----:B---3--:R0:W-:Y:S04]  /*46d40*/  STS.U8 [R0+UR5+0x480], R14 ;  /* 0x0004800e00007988 */ /* 0x0081e80008000005 */
[----:B0-----:R-:W3:Y:S04]  /*46d50*/  LDL.LU R14, [R1+0x204c] ;  /* 0x00204c00010e7983 */ /* 0x001ee80000300800 */
[----:B------:R-:W3:Y:S04]  /*46d60*/  LDL.LU R16, [R1+0x4f0] ;  /* 0x0004f00001107983 */ /* 0x000ee80000300800 */
[----:B--2---:R-:W-:Y:S04]  /*46d70*/  STS.U8 [R0+UR5+0x880], R3 ;  /* 0x0008800300007988 */ /* 0x004fe80008000005 */
[----:B---3--:R0:W-:Y:S04]  /*46d80*/  STL [R1+0x2048], R16 ;  /* 0x0020481001007387 */ /* 0x0081e80000100800 */
[----:B0-----:R-:W2:Y:S04]  /*46d90*/  LDL.LU R16, [R1+0x510] ;  /* 0x0005100001107983 */ /* 0x001ea80000300800 */
[----:B------:R-:W3:Y:S04]  /*46da0*/  LDL.LU R3, [R1+0x4b0] ;  /* 0x0004b00001037983 */ /* 0x000ee80000300800 */
[----:B------:R-:W-:Y:S04]  /*46db0*/  STS.U8 [R0+UR5+0x5c80], R7 ;  /* 0x005c800700007988 */ /* 0x000fe80008000005 */
[----:B------:R-:W-:Y:S04]  /*46dc0*/  STS.U8 [R0+UR5+0x6080], R6 ;  /* 0x0060800600007988 */ /* 0x000fe80008000005 */
[----:B------:R-:W-:Y:S04]  /*46dd0*/  STS.U8 [R0+UR5+0x7080], R18 ;  /* 0x0070801200007988 */ /* 0x000fe80008000005 */
        /* <DEDUP_REMOVED lines=22> */
[----:B----4-:R-:W-:Y:S04]  /*46f40*/  STS.U8 [R0+UR5+0x7480], R22 ;  /* 0x0074801600007988 */ /* 0x010fe80008000005 */
[----:B---3--:R0:W-:Y:S04]  /*46f50*/  STL [R1+0x2044], R3 ;  /* 0x0020440301007387 */ /* 0x0081e80000100800 */
[----:B0-----:R-:W3:Y:S04]  /*46f60*/  LDL.LU R3, [R1+0x4d0] ;  /* 0x0004d00001037983 */ /* 0x001ee80000300800 */
        /* <DEDUP_REMOVED lines=26> */
[----:B--2---:R0:W-:Y:S04]  /*47110*/  STS.U8 [R0+UR5+0x7880], R16 ;  /* 0x0078801000007988 */ /* 0x0041e80008000005 */
[----:B0-----:R-:W2:Y:S04]  /*47120*/  LDL.LU R16, [R1+0x2048] ;  /* 0x0020480001107983 */ /* 0x001ea80000300800 */
[----:B---3--:R-:W-:Y:S04]  /*47130*/  STS.U8 [R0+UR5+0x8080], R3 ;  /* 0x0080800300007988 */ /* 0x008fe80008000005 */
[----:B--2---:R0:W-:Y:S04]  /*47140*/  STS.U8 [R0+UR5+0x7c80], R16 ;  /* 0x007c801000007988 */ /* 0x0041e80008000005 */
[----:B0-----:R-:W2:Y:S04]  /*47150*/  LDL.LU R16, [R1+0xc] ;  /* 0x00000c0001107983 */ /* 0x001ea80000300800 */
[----:B------:R-:W3:Y:S04]  /*47160*/  LDL.LU R3, [R1+0x2044] ;  /* 0x0020440001037983 */ /* 0x000ee80000300800 */
        /* <DEDUP_REMOVED lines=10> */
[----:B---3--:R0:W-:Y:S04]  /*47210*/  STS.U8 [R0+UR5+0x8480], R3 ;  /* 0x0084800300007988 */ /* 0x0081e80008000005 */
[----:B0-----:R-:W3:Y:S04]  /*47220*/  LDL.LU R3, [R1+0x2040] ;  /* 0x0020400001037983 */ /* 0x001ee80000300800 */
[----:B------:R-:W4:Y:S04]  /*47230*/  LDL.LU R7, [R1+0x203c] ;  /* 0x00203c0001077983 */ /* 0x000f280000300800 */
[----:B------:R-:W5:Y:S04]  /*47240*/  LDL.LU R6, [R1+0x2038] ;  /* 0x0020380001067983 */ /* 0x000f680000300800 */
[----:B------:R-:W4:Y:S04]  /*47250*/  LDL.LU R18, [R1+0x2034] ;  /* 0x0020340001127983 */ /* 0x000f280000300800 */
[----:B------:R-:W5:Y:S04]  /*47260*/  LDL.LU R22, [R1+0x90c] ;  /* 0x00090c0001167983 */ /* 0x000f680000300800 */
[----:B--2---:R0:W-:Y:S04]  /*47270*/  STS.U8 [R0+UR5+0xf080], R16 ;  /* 0x00f0801000007988 */ /* 0x0041e80008000005 */
[----:B0-----:R-:W2:Y:S04]  /*47280*/  LDL.LU R16, [R1+0x8cc] ;  /* 0x0008cc0001107983 */ /* 0x001ea80000300800 */
[----:B------:R-:W2:Y:S04]  /*47290*/  LDL.LU R20, [R1+0x84c] ;  /* 0x00084c0001147983 */ /* 0x000ea80000300800 */
[----:B------:R-:W2:Y:S04]  /*472a0*/  LDL.LU R14, [R1+0x82c] ;  /* 0x00082c00010e7983 */ /* 0x000ea80000300800 */
[----:B------:R-:W2:Y:S04]  /*472b0*/  LDL.LU R27, [R1+0x80c] ;  /* 0x00080c00011b7983 */ /* 0x000ea80000300800 */
[----:B------:R-:W2:Y:S04]  /*472c0*/  LDL.LU R28, [R1+0x7ec] ;  /* 0x0007ec00011c7983 */ /* 0x000ea80000300800 */
[----:B------:R-:W2:Y:S04]  /*472d0*/  LDL.LU R15, [R1+0x7cc] ;  /* 0x0007cc00010f7983 */ /* 0x000ea80000300800 */
[----:B------:R0:W-:Y:S04]  /*472e0*/  STS.U8 [R0+UR5+0xb080], R29 ;  /* 0x00b0801d00007988 */ /* 0x0001e80008000005 */
[----:B------:R-:W2:Y:S04]  /*472f0*/  LDL.LU R26, [R1+0x7ac] ;  /* 0x0007ac00011a7983 */ /* 0x000ea80000300800 */
[----:B------:R1:W-:Y:S04]  /*47300*/  STS.U8 [R0+UR5+0xb480], R25 ;  /* 0x00b4801900007988 */ /* 0x0003e80008000005 */
[----:B------:R0:W-:Y:S04]  /*47310*/  STS.U8 [R0+UR5+0xb880], R24 ;  /* 0x00b8801800007988 */ /* 0x0001e80008000005 */
[----:B------:R0:W-:Y:S04]  /*47320*/  STS.U8 [R0+UR5+0xbc80], R23 ;  /* 0x00bc801700007988 */ /* 0x0001e80008000005 */
[----:B------:R1:W-:Y:S04]  /*47330*/  STS.U8 [R0+UR5+0xc080], R21 ;  /* 0x00c0801500007988 */ /* 0x0003e80008000005 */
[----:B------:R1:W-:Y:S04]  /*47340*/  STS.U8 [R0+UR5+0xc480], R19 ;  /* 0x00c4801300007988 */ /* 0x0003e80008000005 */
[----:B0-----:R-:W2:Y:S04]  /*47350*/  LDL.LU R29, [R1+0x78c] ;  /* 0x00078c00011d7983 */ /* 0x001ea80000300800 */
[----:B-1----:R-:W2:Y:S04]  /*47360*/  LDL.LU R25, [R1+0x74c] ;  /* 0x00074c0001197983 */ /* 0x002ea80000300800 */
        /* <DEDUP_REMOVED lines=15> */
[----:B------:R-:W-:Y:S04]  /*47460*/  STS.U8 [R0+UR5+0x9480], R2 ;  /* 0x0094800200007988 */ /* 0x000fe80008000005 */
[----:B------:R0:W-:Y:S04]  /*47470*/  STS.U8 [R0+UR5+0xe880], R4 ;  /* 0x00e8800400007988 */ /* 0x0001e80008000005 */
[----:B------:R-:W2:Y:S04]  /*47480*/  LDL.LU R9, [R1+0x60c] ;  /* 0x00060c0001097983 */ /* 0x000ea80000300800 */
[----:B------:R-:W-:Y:S04]  /*47490*/  STS.U8 [R0+UR5+0xe080], R8 ;  /* 0x00e0800800007988 */ /* 0x000fe80008000005 */
[----:B------:R-:W-:Y:S04]  /*474a0*/  STS.U8 [R0+UR5+0xe480], R5 ;  /* 0x00e4800500007988 */ /* 0x000fe80008000005 */
[----:B0-----:R-:W2:Y:S01]  /*474b0*/  LDL.LU R4, [R1+0x5ec] ;  /* 0x0005ec0001047983 */ /* 0x001ea20000300800 */
[----:B---3--:R-:W-:-:S03]  /*474c0*/  LOP3.LUT R2, R3, 0x20, RZ, 0x3c, !PT ;  /* 0x0000002003027812 */ /* 0x008fc600078e3cff */
[----:B------:R-:W3:Y:S04]  /*474d0*/  LDL.LU R3, [R1+0x5cc] ;  /* 0x0005cc0001037983 */ /* 0x000ee80000300800 */
[----:B----4-:R0:W-:Y:S04]  /*474e0*/  STS.U8 [R0+UR5+0xf480], R18 ;  /* 0x00f4801200007988 */ /* 0x0101e80008000005 */
[----:B-----5:R1:W-:Y:S04]  /*474f0*/  STS.U8 [R0+UR5+0xf880], R6 ;  /* 0x00f8800600007988 */ /* 0x0203e80008000005 */
[----:B------:R4:W-:Y:S04]  /*47500*/  STS.U8 [R0+UR5+0xfc80], R7 ;  /* 0x00fc800700007988 */ /* 0x0009e80008000005 */
[----:B------:R5:W-:Y:S04]  /*47510*/  STS.U8 [R2+UR5+0x100], R22 ;  /* 0x0001001602007988 */ /* 0x000be80008000005 */
[----:B0-----:R-:W3:Y:S04]  /*47520*/  LDL.LU R18, [R1+0x86c] ;  /* 0x00086c0001127983 */ /* 0x001ee80000300800 */
[----:B-1----:R-:W3:Y:S04]  /*47530*/  LDL.LU R6, [R1+0x88c] ;  /* 0x00088c0001067983 */ /* 0x002ee80000300800 */
[----:B----4-:R-:W4:Y:S04]  /*47540*/  LDL.LU R7, [R1+0x8ec] ;  /* 0x0008ec0001077983 */ /* 0x010f280000300800 */
[----:B------:R-:W4:Y:S04]  /*47550*/  LDL.LU R0, [R1+0x8ac] ;  /* 0x0008ac0001007983 */ /* 0x000f280000300800 */
[----:B------:R-:W4:Y:S04]  /*47560*/  LDL.LU R8, [R1+0x598] ;  /* 0x0005980001087983 */ /* 0x000f280000300800 */
[----:B------:R-:W4:Y:S04]  /*47570*/  LDL.LU R5, [R1+0x56c] ;  /* 0x00056c0001057983 */ /* 0x000f280000300800 */
[----:B-----5:R-:W5:Y:S04]  /*47580*/  LDL.LU R22, [R1+0x54c] ;  /* 0x00054c0001167983 */ /* 0x020f680000300800 */
[----:B--2---:R0:W-:Y:S04]  /*47590*/  STS.U8 [R2+UR5+0x900], R16 ;  /* 0x0009001002007988 */ /* 0x0041e80008000005 */
[----:B0-----:R-:W2:Y:S04]  /*475a0*/  LDL.LU R16, [R1+0x52c] ;  /* 0x00052c0001107983 */ /* 0x001ea80000300800 */
[----:B------:R-:W-:Y:S04]  /*475b0*/  STS.U8 [R2+UR5+0x4100], R21 ;  /* 0x0041001502007988 */ /* 0x000fe80008000005 */
[----:B------:R-:W-:Y:S04]  /*475c0*/  STS.U8 [R2+UR5+0x5900], R10 ;  /* 0x0059000a02007988 */ /* 0x000fe80008000005 */
[----:B------:R0:W-:Y:S04]  /*475d0*/  STS.U8 [R2+UR5+0x6100], R4 ;  /* 0x0061000402007988 */ /* 0x0001e80008000005 */
[----:B0-----:R-:W2:Y:S04]  /*475e0*/  LDL.LU R4, [R1+0x50c] ;  /* 0x00050c0001047983 */ /* 0x001ea80000300800 */
[----:B---3--:R0:W-:Y:S04]  /*475f0*/  STS.U8 [R2+UR5+0x6500], R3 ;  /* 0x0065000302007988 */ /* 0x0081e80008000005 */
[----:B0-----:R-:W3:Y:S04]  /*47600*/  LDL.LU R3, [R1+0x4ec] ;  /* 0x0004ec0001037983 */ /* 0x001ee80000300800 */
[----:B------:R-:W3:Y:S04]  /*47610*/  LDL.LU R21, [R1+0x4cc] ;  /* 0x0004cc0001157983 */ /* 0x000ee80000300800 */
[----:B----4-:R-:W-:Y:S04]  /*47620*/  STS.U8 [R2+UR5+0x500], R7 ;  /* 0x0005000702007988 */ /* 0x010fe80008000005 */
[----:B------:R-:W-:Y:S04]  /*47630*/  STS.U8 [R2+UR5+0xd00], R0 ;  /* 0x000d000002007988 */ /* 0x000fe80008000005 */
[----:B-----5:R0:W-:Y:S04]  /*47640*/  STS.U8 [R2+UR5+0x7100], R22 ;  /* 0x0071001602007988 */ /* 0x0201e80008000005 */
[----:B------:R-:W-:Y:S04]  /*47650*/  STS.U8 [R2+UR5+0x1100], R6 ;  /* 0x0011000602007988 */ /* 0x000fe80008000005 */
[----:B------:R-:W-:Y:S04]  /*47660*/  STS.U8 [R2+UR5+0x1500], R18 ;  /* 0x0015001202007988 */ /* 0x000fe80008000005 */
[----:B0-----:R-:W4:Y:S04]  /*47670*/  LDL.LU R22, [R1+0x4ac] ;  /* 0x0004ac0001167983 */ /* 0x001f280000300800 */
[----:B--2---:R0:W-:Y:S04]  /*47680*/  STS.U8 [R2+UR5+0x7500], R16 ;  /* 0x0075001002007988 */ /* 0x0041e80008000005 */
[----:B------:R-:W2:Y:S04]  /*47690*/  LDL.LU R10, [R1+0x48c] ;  /* 0x00048c00010a7983 */ /* 0x000ea80000300800 */
[----:B0-----:R-:W5:Y:S04]  /*476a0*/  LDL.LU R16, [R1+0x46c] ;  /* 0x00046c0001107983 */ /* 0x001f680000300800 */
[----:B------:R-:W2:Y:S04]  /*476b0*/  LDL.LU R7, [R1+0x44c] ;  /* 0x00044c0001077983 */ /* 0x000ea80000300800 */
[----:B------:R-:W2:Y:S04]  /*476c0*/  LDL.LU R0, [R1+0x428] ;  /* 0x0004280001007983 */ /* 0x000ea80000300800 */
[----:B------:R-:W2:Y:S04]  /*476d0*/  LDL.LU R6, [R1+0x408] ;  /* 0x0004080001067983 */ /* 0x000ea80000300800 */
[----:B------:R-:W2:Y:S04]  /*476e0*/  LDL.LU R18, [R1+0x3e8] ;  /* 0x0003e80001127983 */ /* 0x000ea80000300800 */
[----:B------:R0:W-:Y:S04]  /*476f0*/  STS.U8 [R2+UR5+0x1900], R20 ;  /* 0x0019001402007988 */ /* 0x0001e80008000005 */
[----:B------:R1:W-:Y:S04]  /*47700*/  STS.U8 [R2+UR5+0x1d00], R14 ;  /* 0x001d000e02007988 */ /* 0x0003e80008000005 */
[----:B------:R0:W-:Y:S04]  /*47710*/  STS.U8 [R2+UR5+0x2100], R27 ;  /* 0x0021001b02007988 */ /* 0x0001e80008000005 */
[----:B------:R0:W-:Y:S04]  /*47720*/  STS.U8 [R2+UR5+0x2500], R28 ;  /* 0x0025001c02007988 */ /* 0x0001e80008000005 */
[----:B------:R1:W-:Y:S04]  /*47730*/  STS.U8 [R2+UR5+0x2900], R15 ;  /* 0x0029000f02007988 */ /* 0x0003e80008000005 */
[----:B------:R1:W-:Y:S04]  /*47740*/  STS.U8 [R2+UR5+0x2d00], R26 ;  /* 0x002d001a02007988 */ /* 0x0003e80008000005 */
[----:B0-----:R-:W5:Y:S04]  /*47750*/  LDL.LU R20, [R1+0x3a8] ;  /* 0x0003a80001147983 */ /* 0x001f680000300800 */
[----:B-1----:R-:W5:Y:S04]  /*47760*/  LDL.LU R14, [R1+0x388] ;  /* 0x00038800010e7983 */ /* 0x002f680000300800 */
[----:B------:R-:W5:Y:S04]  /*47770*/  LDL.LU R27, [R1+0x368] ;  /* 0x00036800011b7983 */ /* 0x000f680000300800 */
[----:B------:R-:W5:Y:S04]  /*47780*/  LDL.LU R28, [R1+0x348] ;  /* 0x00034800011c7983 */ /* 0x000f680000300800 */
[----:B------:R-:W5:Y:S04]  /*47790*/  LDL.LU R15, [R1+0x288] ;  /* 0x00028800010f7983 */ /* 0x000f680000300800 */
[----:B------:R0:W-:Y:S04]  /*477a0*/  STS.U8 [R2+UR5+0x3100], R29 ;  /* 0x0031001d02007988 */ /* 0x0001e80008000005 */
[----:B------:R-:W5:Y:S04]  /*477b0*/  LDL.LU R26, [R1+0x268] ;  /* 0x00026800011a7983 */ /* 0x000f680000300800 */
        /* <DEDUP_REMOVED lines=24> */
[----:B0-----:R-:W5:Y:S04]  /*47940*/  LDL.LU R4, [R1+0x60] ;  /* 0x0000600001047983 */ /* 0x001f680000300800 */
[----:B---3--:R0:W-:Y:S04]  /*47950*/  STS.U8 [R2+UR5+0x7d00], R3 ;  /* 0x007d000302007988 */ /* 0x0081e80008000005 */
[----:B------:R1:W-:Y:S04]  /*47960*/  STS.U8 [R2+UR5+0x8100], R21 ;  /* 0x0081001502007988 */ /* 0x0003e80008000005 */
[----:B0-----:R-:W3:Y:S04]  /*47970*/  LDL.LU R3, [R1+0x40] ;  /* 0x0000400001037983 */ /* 0x001ee80000300800 */
[----:B-1----:R-:W3:Y:S04]  /*47980*/  LDL.LU R21, [R1+0x2030] ;  /* 0x0020300001157983 */ /* 0x002ee80000300800 */
[----:B--2---:R0:W-:Y:S02]  /*47990*/  STS.U8 [R2+UR5+0x9d00], R18 ;  /* 0x009d001202007988 */ /* 0x0041e40008000005 */
[----:B0-----:R-:W0:Y:S02]  /*479a0*/  S2R R18, SR_TID.X ;  /* 0x0000000000127919 */ /* 0x001e240000002100 */
[----:B----4-:R1:W-:Y:S04]  /*479b0*/  STS.U8 [R2+UR5+0x8500], R22 ;  /* 0x0085001602007988 */ /* 0x0103e80008000005 */
[----:B------:R2:W-:Y:S04]  /*479c0*/  STS.U8 [R2+UR5+0x8900], R10 ;  /* 0x0089000a02007988 */ /* 0x0005e80008000005 */
[----:B-----5:R4:W-:Y:S04]  /*479d0*/  STS.U8 [R2+UR5+0x8d00], R16 ;  /* 0x008d001002007988 */ /* 0x0209e80008000005 */
[----:B------:R5:W-:Y:S04]  /*479e0*/  STS.U8 [R2+UR5+0x9500], R0 ;  /* 0x0095000002007988 */ /* 0x000be80008000005 */
[----:B-1----:R-:W3:Y:S04]  /*479f0*/  LDL.LU R22, [R1+0x18] ;  /* 0x0000180001167983 */ /* 0x002ee80000300800 */
[----:B--2---:R-:W2:Y:S04]  /*47a00*/  LDL.LU R10, [R1+0x202c] ;  /* 0x00202c00010a7983 */ /* 0x004ea80000300800 */
[----:B----4-:R-:W4:Y:S01]  /*47a10*/  LDL.LU R16, [R1+0x2028] ;  /* 0x0020280001107983 */ /* 0x010f220000300800 */
[----:B0-----:R-:W-:-:S04]  /*47a20*/  LOP3.LUT R18, R18, 0x7f, RZ, 0xc0, !PT ;  /* 0x0000007f12127812 */ /* 0x001fc800078ec0ff */
[----:B-----5:R-:W-:Y:S01]  /*47a30*/  LOP3.LUT R0, R18, 0x30, RZ, 0x3c, !PT ;  /* 0x0000003012007812 */ /* 0x020fe200078e3cff */
[----:B------:R0:W-:Y:S04]  /*47a40*/  STL [R1+0x2014], R18 ;  /* 0x0020141201007387 */ /* 0x0001e80000100800 */
[----:B0-----:R-:W5:Y:S04]  /*47a50*/  LDL.LU R18, [R1+0x848] ;  /* 0x0008480001127983 */ /* 0x001f680000300800 */
[----:B-----5:R0:W-:Y:S04]  /*47a60*/  STL [R1+0x2020], R18 ;  /* 0x0020201201007387 */ /* 0x0201e80000100800 */
[----:B0-----:R-:W5:Y:S04]  /*47a70*/  LDL.LU R18, [R1+0x8e8] ;  /* 0x0008e80001127983 */ /* 0x001f680000300800 */
        /* <DEDUP_REMOVED lines=13> */
[----:B-----5:R0:W-:Y:S04]  /*47b50*/  STL [R1+0x2024], R18 ;  /* 0x0020241201007387 */ /* 0x0201e80000100800 */
[----:B0-----:R-:W5:Y:S04]  /*47b60*/  LDL.LU R18, [R1+0x908] ;  /* 0x0009080001127983 */ /* 0x001f680000300800 */
        /* <DEDUP_REMOVED lines=25> */
[----:B--2---:R-:W2:Y:S04]  /*47d00*/  LDL.LU R8, [R1+0x5c8] ;  /* 0x0005c80001087983 */ /* 0x004ea80000300800 */
[----:B------:R1:W-:Y:S04]  /*47d10*/  STS.U8 [R2+UR5+0xe900], R4 ;  /* 0x00e9000402007988 */ /* 0x0003e80008000005 */
[----:B---3--:R3:W-:Y:S04]  /*47d20*/  STS.U8 [R2+UR5+0xed00], R3 ;  /* 0x00ed000302007988 */ /* 0x0087e80008000005 */
[----:B------:R0:W-:Y:S04]  /*47d30*/  STS.U8 [R2+UR5+0xf100], R22 ;  /* 0x00f1001602007988 */ /* 0x0001e80008000005 */
[----:B----4-:R4:W-:Y:S04]  /*47d40*/  STS.U8 [R2+UR5+0xf500], R16 ;  /* 0x00f5001002007988 */ /* 0x0109e80008000005 */
[----:B------:R3:W-:Y:S04]  /*47d50*/  STS.U8 [R2+UR5+0xf900], R10 ;  /* 0x00f9000a02007988 */ /* 0x0007e80008000005 */
[----:B0-----:R-:W2:Y:S04]  /*47d60*/  LDL.LU R5, [R1+0x590] ;  /* 0x0005900001057983 */ /* 0x001ea80000300800 */
[----:B-1----:R-:W2:Y:S04]  /*47d70*/  LDL.LU R4, [R1+0x568] ;  /* 0x0005680001047983 */ /* 0x002ea80000300800 */
[----:B---3--:R-:W3:Y:S04]  /*47d80*/  LDL.LU R3, [R1+0x548] ;  /* 0x0005480001037983 */ /* 0x008ee80000300800 */
[----:B------:R-:W2:Y:S04]  /*47d90*/  LDL.LU R22, [R1+0x528] ;  /* 0x0005280001167983 */ /* 0x000ea80000300800 */
[----:B----4-:R-:W4:Y:S04]  /*47da0*/  LDL.LU R16, [R1+0x868] ;  /* 0x0008680001107983 */ /* 0x010f280000300800 */
[----:B------:R-:W3:Y:S04]  /*47db0*/  LDL.LU R10, [R1+0x888] ;  /* 0x00088800010a7983 */ /* 0x000ee80000300800 */
[----:B------:R0:W-:Y:S04]  /*47dc0*/  STS.U8 [R2+UR5+0xfd00], R21 ;  /* 0x00fd001502007988 */ /* 0x0001e80008000005 */
[----:B0-----:R-:W3:Y:S04]  /*47dd0*/  LDL.LU R21, [R1+0x8c8] ;  /* 0x0008c80001157983 */ /* 0x001ee80000300800 */
[----:B------:R-:W3:Y:S04]  /*47de0*/  LDL.LU R2, [R1+0x8a8] ;  /* 0x0008a80001027983 */ /* 0x000ee80000300800 */
[----:B-----5:R0:W-:Y:S04]  /*47df0*/  STS.U8 [R0+UR5+0x180], R18 ;  /* 0x0001801200007988 */ /* 0x0201e80008000005 */
[----:B0-----:R-:W5:Y:S04]  /*47e00*/  LDL.LU R18, [R1+0x2024] ;  /* 0x0020240001127983 */ /* 0x001f680000300800 */
[----:B--2---:R-:W-:Y:S04]  /*47e10*/  STS.U8 [R0+UR5+0x7580], R22 ;  /* 0x0075801600007988 */ /* 0x004fe80008000005 */
[----:B-----5:R0:W-:Y:S04]  /*47e20*/  STS.U8 [R0+UR5+0x580], R18 ;  /* 0x0005801200007988 */ /* 0x0201e80008000005 */
[----:B0-----:R-:W2:Y:S04]  /*47e30*/  LDL.LU R18, [R1+0x2020] ;  /* 0x0020200001127983 */ /* 0x001ea80000300800 */
[----:B------:R-:W5:Y:S04]  /*47e40*/  LDL.LU R22, [R1+0x4e8] ;  /* 0x0004e80001167983 */ /* 0x000f680000300800 */
[----:B--2---:R-:W-:Y:S04]  /*47e50*/  STS.U8 [R0+UR5+0x1980], R18 ;  /* 0x0019801200007988 */ /* 0x004fe80008000005 */
[----:B-----5:R0:W-:Y:S04]  /*47e60*/  STL [R1+0x201c], R22 ;  /* 0x00201c1601007387 */ /* 0x0201e80000100800 */
[----:B0-----:R-:W2:Y:S04]  /*47e70*/  LDL.LU R22, [R1+0x508] ;  /* 0x0005080001167983 */ /* 0x001ea80000300800 */
[----:B------:R-:W5:Y:S04]  /*47e80*/  LDL.LU R18, [R1+0x4a8] ;  /* 0x0004a80001127983 */ /* 0x000f680000300800 */
[----:B------:R-:W-:Y:S04]  /*47e90*/  STS.U8 [R0+UR5+0x4980], R23 ;  /* 0x0049801700007988 */ /* 0x000fe80008000005 */
[----:B------:R-:W-:Y:S04]  /*47ea0*/  STS.U8 [R0+UR5+0x5d80], R11 ;  /* 0x005d800b00007988 */ /* 0x000fe80008000005 */
[----:B---3--:R-:W-:Y:S04]  /*47eb0*/  STS.U8 [R0+UR5+0x7180], R3 ;  /* 0x0071800300007988 */ /* 0x008fe80008000005 */
[----:B------:R-:W-:Y:S04]  /*47ec0*/  STS.U8 [R0+UR5+0x980], R21 ;  /* 0x0009801500007988 */ /* 0x000fe80008000005 */
[----:B------:R-:W-:Y:S04]  /*47ed0*/  STS.U8 [R0+UR5+0xd80], R2 ;  /* 0x000d800200007988 */ /* 0x000fe80008000005 */
[----:B------:R-:W-:Y:S04]  /*47ee0*/  STS.U8 [R0+UR5+0x1180], R10 ;  /* 0x0011800a00007988 */ /* 0x000fe80008000005 */
[----:B----4-:R-:W-:Y:S04]  /*47ef0*/  STS.U8 [R0+UR5+0x1580], R16 ;  /* 0x0015801000007988 */ /* 0x010fe80008000005 */
        /* <DEDUP_REMOVED lines=56> */
[----:B---3--:R0:W-:Y:S04]  /*48280*/  STS.U8 [R0+UR5+0x8580], R18 ;  /* 0x0085801200007988 */ /* 0x0081e80008000005 */
[----:B0-----:R-:W3:Y:S04]  /*48290*/  LDL.LU R18, [R1+0x2014] ;  /* 0x0020140001127983 */ /* 0x001ee80000300800 */
[----:B------:R-:W4:Y:S04]  /*482a0*/  LDL.LU R23, [R1+0x2010] ;  /* 0x0020100001177983 */ /* 0x000f280000300800 */
[----:B------:R-:W5:Y:S04]  /*482b0*/  LDL.LU R11, [R1+0x200c] ;  /* 0x00200c00010b7983 */ /* 0x000f680000300800 */
[----:B------:R-:W4:Y:S04]  /*482c0*/  LDL.LU R3, [R1+0x2008] ;  /* 0x0020080001037983 */ /* 0x000f280000300800 */
[----:B--2---:R0:W-:Y:S04]  /*482d0*/  STS.U8 [R0+UR5+0xf180], R22 ;  /* 0x00f1801600007988 */ /* 0x0041e80008000005 */
[----:B------:R1:W-:Y:S04]  /*482e0*/  STS.U8 [R0+UR5+0x9980], R2 ;  /* 0x0099800200007988 */ /* 0x0003e80008000005 */
[----:B------:R2:W-:Y:S04]  /*482f0*/  STS.U8 [R0+UR5+0xed80], R4 ;  /* 0x00ed800400007988 */ /* 0x0005e80008000005 */
        /* <DEDUP_REMOVED lines=22> */
[----:B0-----:R-:W5:Y:S01]  /*48460*/  LDL.LU R22, [R1+0x8e4] ;  /* 0x0008e40001167983 */ /* 0x001f620000300800 */
[----:B-1----:R-:W-:-:S03]  /*48470*/  LOP3.LUT R2, R18, 0x40, RZ, 0x3c, !PT ;  /* 0x0000004012027812 */ /* 0x002fc600078e3cff */
[----:B--2---:R-:W2:Y:S04]  /*48480*/  LDL.LU R4, [R1+0x8c4] ;  /* 0x0008c40001047983 */ /* 0x004ea80000300800 */
[----:B---3--:R-:W3:Y:S04]  /*48490*/  LDL.LU R18, [R1+0x844] ;  /* 0x0008440001127983 */ /* 0x008ee80000300800 */
        /* <DEDUP_REMOVED lines=21> */
[----:B----4-:R0:W-:Y:S04]  /*485f0*/  STS.U8 [R0+UR5+0xf580], R3 ;  /* 0x00f5800300007988 */ /* 0x0101e80008000005 */
[----:B-----5:R1:W-:Y:S04]  /*48600*/  STS.U8 [R0+UR5+0xf980], R11 ;  /* 0x00f9800b00007988 */ /* 0x0203e80008000005 */
[----:B------:R4:W-:Y:S04]  /*48610*/  STS.U8 [R0+UR5+0xfd80], R23 ;  /* 0x00fd801700007988 */ /* 0x0009e80008000005 */
[----:B0-----:R-:W5:Y:S04]  /*48620*/  LDL.LU R3, [R1+0x864] ;  /* 0x0008640001037983 */ /* 0x001f680000300800 */
[----:B-1----:R-:W5:Y:S04]  /*48630*/  LDL.LU R11, [R1+0x884] ;  /* 0x00088400010b7983 */ /* 0x002f680000300800 */
[----:B----4-:R-:W4:Y:S04]  /*48640*/  LDL.LU R23, [R1+0x904] ;  /* 0x0009040001177983 */ /* 0x010f280000300800 */
[----:B------:R-:W4:Y:S04]  /*48650*/  LDL.LU R0, [R1+0x8a4] ;  /* 0x0008a40001007983 */ /* 0x000f280000300800 */
[----:B------:R0:W-:Y:S04]  /*48660*/  STS.U8 [R2+UR5+0x600], R22 ;  /* 0x0006001602007988 */ /* 0x0001e80008000005 */
[----:B--2---:R1:W-:Y:S04]  /*48670*/  STS.U8 [R2+UR5+0xa00], R4 ;  /* 0x000a000402007988 */ /* 0x0043e80008000005 */
[----:B---3--:R-:W-:Y:S04]  /*48680*/  STS.U8 [R2+UR5+0x1a00], R18 ;  /* 0x001a001202007988 */ /* 0x008fe80008000005 */
[----:B0-----:R-:W2:Y:S04]  /*48690*/  LDL.LU R22, [R1+0x544] ;  /* 0x0005440001167983 */ /* 0x001ea80000300800 */
[----:B-1----:R-:W3:Y:S04]  /*486a0*/  LDL.LU R4, [R1+0x524] ;  /* 0x0005240001047983 */ /* 0x002ee80000300800 */
[----:B-----5:R-:W-:Y:S04]  /*486b0*/  STS.U8 [R2+UR5+0x1600], R3 ;  /* 0x0016000302007988 */ /* 0x020fe80008000005 */
[----:B----4-:R-:W-:Y:S04]  /*486c0*/  STS.U8 [R2+UR5+0x200], R23 ;  /* 0x0002001702007988 */ /* 0x010fe80008000005 */
[----:B------:R-:W-:Y:S04]  /*486d0*/  STS.U8 [R2+UR5+0xe00], R0 ;  /* 0x000e000002007988 */ /* 0x000fe80008000005 */
[----:B------:R-:W-:Y:S04]  /*486e0*/  STS.U8 [R2+UR5+0x1200], R11 ;  /* 0x0012000b02007988 */ /* 0x000fe80008000005 */
[----:B------:R-:W-:Y:S04]  /*486f0*/  STS.U8 [R2+UR5+0x1e00], R21 ;  /* 0x001e001502007988 */ /* 0x000fe80008000005 */
[----:B------:R0:W-:Y:S04]  /*48700*/  STS.U8 [R2+UR5+0x6600], R9 ;  /* 0x0066000902007988 */ /* 0x0001e80008000005 */
[----:B0-----:R-:W4:Y:S04]  /*48710*/  LDL.LU R9, [R1+0x4e4] ;  /* 0x0004e40001097983 */ /* 0x001f280000300800 */
        /* <DEDUP_REMOVED lines=9> */
[----:B----4-:R0:W-:Y:S04]  /*487b0*/  STL [R1+0x2004], R9 ;  /* 0x0020040901007387 */ /* 0x0101e80000100800 */
[----:B0-----:R-:W4:Y:S04]  /*487c0*/  LDL.LU R9, [R1+0x504] ;  /* 0x0005040001097983 */ /* 0x001f280000300800 */
[----:B--2---:R0:W-:Y:S04]  /*487d0*/  STS.U8 [R2+UR5+0x7200], R22 ;  /* 0x0072001602007988 */ /* 0x0041e80008000005 */
[----:B---3--:R1:W-:Y:S04]  /*487e0*/  STS.U8 [R2+UR5+0x7600], R4 ;  /* 0x0076000402007988 */ /* 0x0083e80008000005 */
[----:B0-----:R-:W2:Y:S04]  /*487f0*/  LDL.LU R22, [R1+0x4c4] ;  /* 0x0004c40001167983 */ /* 0x001ea80000300800 */
[----:B------:R-:W3:Y:S04]  /*48800*/  LDL.LU R18, [R1+0x4a4] ;  /* 0x0004a40001127983 */ /* 0x000ee80000300800 */
[----:B------:R-:W5:Y:S04]  /*48810*/  LDL.LU R24, [R1+0x484] ;  /* 0x0004840001187983 */ /* 0x000f680000300800 */
[----:B------:R-:W5:Y:S04]  /*48820*/  LDL.LU R12, [R1+0x464] ;  /* 0x00046400010c7983 */ /* 0x000f680000300800 */
[----:B-1----:R-:W5:Y:S04]  /*48830*/  LDL.LU R4, [R1+0x440] ;  /* 0x0004400001047983 */ /* 0x002f680000300800 */
        /* <DEDUP_REMOVED lines=28> */
[----:B0-----:R-:W5:Y:S04]  /*48a00*/  LDL.LU R17, [R1+0x118] ;  /* 0x0001180001117983 */ /* 0x001f680000300800 */
[----:B-1----:R-:W5:Y:S04]  /*48a10*/  LDL.LU R13, [R1+0xf8] ;  /* 0x0000f800010d7983 */ /* 0x002f680000300800 */
[----:B------:R-:W5:Y:S04]  /*48a20*/  LDL.LU R8, [R1+0xd8] ;  /* 0x0000d80001087983 */ /* 0x000f680000300800 */
[----:B------:R-:W5:Y:S04]  /*48a30*/  LDL.LU R5, [R1+0x58] ;  /* 0x0000580001057983 */ /* 0x000f680000300800 */
[----:B----4-:R0:W-:Y:S04]  /*48a40*/  STS.U8 [R2+UR5+0x7a00], R9 ;  /* 0x007a000902007988 */ /* 0x0101e80008000005 */
[----:B0-----:R-:W4:Y:S04]  /*48a50*/  LDL.LU R9, [R1+0x2004] ;  /* 0x0020040001097983 */ /* 0x001f280000300800 */
[----:B--2---:R-:W-:Y:S04]  /*48a60*/  STS.U8 [R2+UR5+0x8200], R22 ;  /* 0x0082001602007988 */ /* 0x004fe80008000005 */
[----:B---3--:R-:W-:Y:S04]  /*48a70*/  STS.U8 [R2+UR5+0x8600], R18 ;  /* 0x0086001202007988 */ /* 0x008fe80008000005 */
[----:B-----5:R-:W-:Y:S04]  /*48a80*/  STS.U8 [R2+UR5+0x8a00], R24 ;  /* 0x008a001802007988 */ /* 0x020fe80008000005 */
[----:B------:R-:W-:Y:S04]  /*48a90*/  STS.U8 [R2+UR5+0x8e00], R12 ;  /* 0x008e000c02007988 */ /* 0x000fe80008000005 */
[----:B------:R-:W-:Y:S04]  /*48aa0*/  STS.U8 [R2+UR5+0x9200], R4 ;  /* 0x0092000402007988 */ /* 0x000fe80008000005 */
[----:B----4-:R0:W-:Y:S04]  /*48ab0*/  STS.U8 [R2+UR5+0x7e00], R9 ;  /* 0x007e000902007988 */ /* 0x0101e80008000005 */
[----:B0-----:R-:W2:Y:S04]  /*48ac0*/  LDL.LU R9, [R1+0x38] ;  /* 0x0000380001097983 */ /* 0x001ea80000300800 */
[----:B------:R-:W3:Y:S04]  /*48ad0*/  LDL.LU R22, [R1+0x8] ;  /* 0x0000080001167983 */ /* 0x000ee80000300800 */
[----:B------:R-:W4:Y:S04]  /*48ae0*/  LDL.LU R18, [R1+0x2000] ;  /* 0x0020000001127983 */ /* 0x000f280000300800 */
[----:B------:R-:W5:Y:S04]  /*48af0*/  LDL.LU R24, [R1+0x1ffc] ;  /* 0x001ffc0001187983 */ /* 0x000f680000300800 */
[----:B------:R-:W2:Y:S04]  /*48b00*/  LDL.LU R12, [R1+0x1ff8] ;  /* 0x001ff800010c7983 */ /* 0x000ea80000300800 */
[----:B------:R-:W2:Y:S04]  /*48b10*/  LDL.LU R4, [R1+0x1ff4] ;  /* 0x001ff40001047983 */ /* 0x000ea80000300800 */
[----:B------:R0:W-:Y:S04]  /*48b20*/  STS.U8 [R2+UR5+0xe600], R8 ;  /* 0x00e6000802007988 */ /* 0x0001e80008000005 */
[----:B------:R1:W-:Y:S04]  /*48b30*/  STS.U8 [R2+UR5+0xea00], R5 ;  /* 0x00ea000502007988 */ /* 0x0003e80008000005 */
[----:B0-----:R-:W2:Y:S04]  /*48b40*/  LDL.LU R8, [R1+0x900] ;  /* 0x0009000001087983 */ /* 0x001ea80000300800 */
[----:B-1----:R-:W2:Y:S04]  /*48b50*/  LDL.LU R5, [R1+0x8e0] ;  /* 0x0008e00001057983 */ /* 0x002ea80000300800 */
        /* <DEDUP_REMOVED lines=38> */
[----:B--2---:R1:W-:Y:S04]  /*48dc0*/  STS.U8 [R2+UR5+0xf600], R4 ;  /* 0x00f6000402007988 */ /* 0x0043e80008000005 */
[----:B------:R2:W-:Y:S04]  /*48dd0*/  STS.U8 [R2+UR5+0xfa00], R12 ;  /* 0x00fa000c02007988 */ /* 0x0005e80008000005 */
[----:B-----5:R5:W-:Y:S04]  /*48de0*/  STS.U8 [R2+UR5+0xfe00], R24 ;  /* 0x00fe001802007988 */ /* 0x020be80008000005 */
[----:B------:R-:W-:Y:S04]  /*48df0*/  STS.U8 [R2+UR5+0xe200], R13 ;  /* 0x00e2000d02007988 */ /* 0x000fe80008000005 */
[----:B------:R2:W-:Y:S04]  /*48e00*/  STS.U8 [R2+UR5+0xee00], R9 ;  /* 0x00ee000902007988 */ /* 0x0005e80008000005 */
[----:B0-----:R-:W3:Y:S01]  /*48e10*/  LDL.LU R17, [R1+0x5e0] ;  /* 0x0005e00001117983 */ /* 0x001ee20000300800 */
[----:B----4-:R-:W-:-:S03]  /*48e20*/  LOP3.LUT R0, R18, 0x50, RZ, 0x3c, !PT ;  /* 0x0000005012007812 */ /* 0x010fc600078e3cff */
[----:B-1----:R-:W4:Y:S04]  /*48e30*/  LDL.LU R4, [R1+0x840] ;  /* 0x0008400001047983 */ /* 0x002f280000300800 */
[----:B--2---:R-:W2:Y:S04]  /*48e40*/  LDL.LU R12, [R1+0x860] ;  /* 0x00086000010c7983 */ /* 0x004ea80000300800 */
[----:B-----5:R-:W5:Y:S04]  /*48e50*/  LDL.LU R24, [R1+0x8a0] ;  /* 0x0008a00001187983 */ /* 0x020f680000300800 */
[----:B------:R-:W2:Y:S04]  /*48e60*/  LDL.LU R2, [R1+0x880] ;  /* 0x0008800001027983 */ /* 0x000ea80000300800 */
[----:B------:R-:W4:Y:S04]  /*48e70*/  LDL.LU R13, [R1+0x5c0] ;  /* 0x0005c000010d7983 */ /* 0x000f280000300800 */
[----:B------:R0:W-:Y:S04]  /*48e80*/  STS.U8 [R0+UR5+0x280], R8 ;  /* 0x0002800800007988 */ /* 0x0001e80008000005 */
[----:B------:R-:W4:Y:S04]  /*48e90*/  LDL.LU R9, [R1+0x588] ;  /* 0x0005880001097983 */ /* 0x000f280000300800 */
[----:B0-----:R-:W4:Y:S04]  /*48ea0*/  LDL.LU R8, [R1+0x560] ;  /* 0x0005600001087983 */ /* 0x001f280000300800 */
[----:B------:R0:W-:Y:S04]  /*48eb0*/  STS.U8 [R0+UR5+0x680], R5 ;  /* 0x0006800500007988 */ /* 0x0001e80008000005 */
[----:B0-----:R-:W4:Y:S04]  /*48ec0*/  LDL.LU R5, [R1+0x540] ;  /* 0x0005400001057983 */ /* 0x001f280000300800 */
[----:B---3--:R0:W-:Y:S04]  /*48ed0*/  STS.U8 [R0+UR5+0xa80], R22 ;  /* 0x000a801600007988 */ /* 0x0081e80008000005 */
[----:B0-----:R-:W3:Y:S04]  /*48ee0*/  LDL.LU R22, [R1+0x520] ;  /* 0x0005200001167983 */ /* 0x001ee80000300800 */
[----:B------:R0:W-:Y:S04]  /*48ef0*/  STS.U8 [R0+UR5+0x4e80], R15 ;  /* 0x004e800f00007988 */ /* 0x0001e80008000005 */
[----:B------:R1:W-:Y:S04]  /*48f00*/  STS.U8 [R0+UR5+0x5680], R29 ;  /* 0x0056801d00007988 */ /* 0x0003e80008000005 */
[----:B------:R1:W-:Y:S04]  /*48f10*/  STS.U8 [R0+UR5+0x5e80], R19 ;  /* 0x005e801300007988 */ /* 0x0003e80008000005 */
[----:B0-----:R-:W3:Y:S04]  /*48f20*/  LDL.LU R15, [R1+0x500] ;  /* 0x00050000010f7983 */ /* 0x001ee80000300800 */
[----:B-1----:R-:W3:Y:S04]  /*48f30*/  LDL.LU R29, [R1+0x4e0] ;  /* 0x0004e000011d7983 */ /* 0x002ee80000300800 */
[----:B------:R-:W3:Y:S04]  /*48f40*/  LDL.LU R19, [R1+0x4c0] ;  /* 0x0004c00001137983 */ /* 0x000ee80000300800 */
[----:B------:R-:W-:Y:S04]  /*48f50*/  STS.U8 [R0+UR5+0x4680], R27 ;  /* 0x0046801b00007988 */ /* 0x000fe80008000005 */
[----:B------:R-:W-:Y:S04]  /*48f60*/  STS.U8 [R0+UR5+0x4a80], R28 ;  /* 0x004a801c00007988 */ /* 0x000fe80008000005 */
[----:B------:R-:W-:Y:S04]  /*48f70*/  STS.U8 [R0+UR5+0x5280], R26 ;  /* 0x0052801a00007988 */ /* 0x000fe80008000005 */
[----:B------:R-:W-:Y:S04]  /*48f80*/  STS.U8 [R0+UR5+0x5a80], R25 ;  /* 0x005a801900007988 */ /* 0x000fe80008000005 */
[----:B-----5:R-:W-:Y:S04]  /*48f90*/  STS.U8 [R0+UR5+0xe80], R24 ;  /* 0x000e801800007988 */ /* 0x020fe80008000005 */
[----:B--2---:R-:W-:Y:S04]  /*48fa0*/  STS.U8 [R0+UR5+0x1280], R2 ;  /* 0x0012800200007988 */ /* 0x004fe80008000005 */
[----:B----4-:R-:W-:Y:S04]  /*48fb0*/  STS.U8 [R0+UR5+0x6680], R13 ;  /* 0x0066800d00007988 */ /* 0x010fe80008000005 */
[----:B------:R0:W-:Y:S04]  /*48fc0*/  STS.U8 [R0+UR5+0x6e80], R8 ;  /* 0x006e800800007988 */ /* 0x0001e80008000005 */
[----:B0-----:R-:W2:Y:S04]  /*48fd0*/  LDL.LU R8, [R1+0x4a0] ;  /* 0x0004a00001087983 */ /* 0x001ea80000300800 */
[----:B------:R-:W4:Y:S04]  /*48fe0*/  LDL.LU R27, [R1+0x480] ;  /* 0x00048000011b7983 */ /* 0x000f280000300800 */
        /* <DEDUP_REMOVED lines=9> */
[----:B0-----:R-:W5:Y:S04]  /*49080*/  LDL.LU R5, [R1+0x3d4] ;  /* 0x0003d40001057983 */ /* 0x001f680000300800 */
[----:B------:R-:W5:Y:S04]  /*49090*/  LDL.LU R24, [R1+0x39c] ;  /* 0x00039c0001187983 */ /* 0x000f680000300800 */
[----:B------:R-:W5:Y:S04]  /*490a0*/  LDL.LU R2, [R1+0x37c] ;  /* 0x00037c0001027983 */ /* 0x000f680000300800 */
[----:B-1----:R-:W5:Y:S04]  /*490b0*/  LDL.LU R12, [R1+0x35c] ;  /* 0x00035c00010c7983 */ /* 0x002f680000300800 */
        /* <DEDUP_REMOVED lines=18> */
[----:B0-----:R-:W5:Y:S04]  /*491e0*/  LDL.LU R20, [R1+0x174] ;  /* 0x0001740001147983 */ /* 0x001f680000300800 */
[----:B-1----:R-:W5:Y:S04]  /*491f0*/  LDL.LU R17, [R1+0x154] ;  /* 0x0001540001117983 */ /* 0x002f680000300800 */
[----:B------:R-:W5:Y:S04]  /*49200*/  LDL.LU R9, [R1+0x134] ;  /* 0x0001340001097983 */ /* 0x000f680000300800 */
[----:B---3--:R0:W-:Y:S04]  /*49210*/  STS.U8 [R0+UR5+0x7680], R22 ;  /* 0x0076801600007988 */ /* 0x0081e80008000005 */
[----:B0-----:R-:W3:Y:S04]  /*49220*/  LDL.LU R22, [R1+0x114] ;  /* 0x0001140001167983 */ /* 0x001ee80000300800 */
[----:B------:R0:W-:Y:S04]  /*49230*/  STS.U8 [R0+UR5+0x4280], R14 ;  /* 0x0042800e00007988 */ /* 0x0001e80008000005 */
[----:B------:R1:W-:Y:S04]  /*49240*/  STS.U8 [R0+UR5+0x7a80], R15 ;  /* 0x007a800f00007988 */ /* 0x0003e80008000005 */
[----:B------:R1:W-:Y:S04]  /*49250*/  STS.U8 [R0+UR5+0x7e80], R29 ;  /* 0x007e801d00007988 */ /* 0x0003e80008000005 */
[----:B------:R1:W-:Y:S04]  /*49260*/  STS.U8 [R0+UR5+0x8280], R19 ;  /* 0x0082801300007988 */ /* 0x0003e80008000005 */
[----:B0-----:R-:W3:Y:S04]  /*49270*/  LDL.LU R14, [R1+0xf4] ;  /* 0x0000f400010e7983 */ /* 0x001ee80000300800 */
[----:B-1----:R-:W3:Y:S04]  /*49280*/  LDL.LU R15, [R1+0xd4] ;  /* 0x0000d400010f7983 */ /* 0x002ee80000300800 */
[----:B------:R-:W3:Y:S04]  /*49290*/  LDL.LU R29, [R1+0x54] ;  /* 0x00005400011d7983 */ /* 0x000ee80000300800 */
[----:B------:R-:W3:Y:S04]  /*492a0*/  LDL.LU R19, [R1+0x34] ;  /* 0x0000340001137983 */ /* 0x000ee80000300800 */
[----:B--2---:R0:W-:Y:S04]  /*492b0*/  STS.U8 [R0+UR5+0x8680], R8 ;  /* 0x0086800800007988 */ /* 0x0041e80008000005 */
[----:B----4-:R1:W-:Y:S04]  /*492c0*/  STS.U8 [R0+UR5+0x8a80], R27 ;  /* 0x008a801b00007988 */ /* 0x0103e80008000005 */
[----:B-----5:R2:W-:Y:S04]  /*492d0*/  STS.U8 [R0+UR5+0x8e80], R28 ;  /* 0x008e801c00007988 */ /* 0x0205e80008000005 */
[----:B0-----:R-:W4:Y:S04]  /*492e0*/  LDL.LU R8, [R1+0x4] ;  /* 0x0000040001087983 */ /* 0x001f280000300800 */
[----:B-1----:R-:W5:Y:S04]  /*492f0*/  LDL.LU R27, [R1+0x1ff0] ;  /* 0x001ff000011b7983 */ /* 0x002f680000300800 */
[----:B--2---:R-:W2:Y:S04]  /*49300*/  LDL.LU R28, [R1+0x1fec] ;  /* 0x001fec00011c7983 */ /* 0x004ea80000300800 */
[----:B------:R0:W-:Y:S04]  /*49310*/  STS.U8 [R0+UR5+0x9280], R26 ;  /* 0x0092801a00007988 */ /* 0x0001e80008000005 */
[----:B------:R1:W-:Y:S04]  /*49320*/  STS.U8 [R0+UR5+0x9680], R25 ;  /* 0x0096801900007988 */ /* 0x0003e80008000005 */
[----:B------:R0:W-:Y:S04]  /*49330*/  STS.U8 [R0+UR5+0x9a80], R13 ;  /* 0x009a800d00007988 */ /* 0x0001e80008000005 */
[----:B------:R1:W-:Y:S04]  /*49340*/  STS.U8 [R0+UR5+0x9e80], R5 ;  /* 0x009e800500007988 */ /* 0x0003e80008000005 */
[----:B0-----:R-:W5:Y:S04]  /*49350*/  LDL.LU R26, [R1+0x1fe8] ;  /* 0x001fe800011a7983 */ /* 0x001f680000300800 */
[----:B-1----:R-:W2:Y:S04]  /*49360*/  LDL.LU R25, [R1+0x1fe4] ;  /* 0x001fe40001197983 */ /* 0x002ea80000300800 */
[----:B------:R-:W2:Y:S04]  /*49370*/  LDL.LU R13, [R1+0x1fe0] ;  /* 0x001fe000010d7983 */ /* 0x000ea80000300800 */
[----:B------:R-:W2:Y:S04]  /*49380*/  LDL.LU R5, [R1+0x1fdc] ;  /* 0x001fdc0001057983 */ /* 0x000ea80000300800 */
[----:B------:R0:W-:Y:S04]  /*49390*/  STS.U8 [R0+UR5+0xd680], R17 ;  /* 0x00d6801100007988 */ /* 0x0001e80008000005 */
[----:B------:R1:W-:Y:S04]  /*493a0*/  STS.U8 [R0+UR5+0xda80], R9 ;  /* 0x00da800900007988 */ /* 0x0003e80008000005 */
[----:B0-----:R-:W5:Y:S04]  /*493b0*/  LDL.LU R17, [R1+0x8fc] ;  /* 0x0008fc0001117983 */ /* 0x001f680000300800 */
[----:B-1----:R-:W5:Y:S04]  /*493c0*/  LDL.LU R9, [R1+0x8dc] ;  /* 0x0008dc0001097983 */ /* 0x002f680000300800 */
[----:B---3--:R0:W-:Y:S04]  /*493d0*/  STS.U8 [R0+UR5+0xde80], R22 ;  /* 0x00de801600007988 */ /* 0x0081e80008000005 */
        /* <DEDUP_REMOVED lines=18> */
[----:B----4-:R0:W-:Y:S04]  /*49500*/  STS.U8 [R0+UR5+0xf280], R8 ;  /* 0x00f2800800007988 */ /* 0x0101e80008000005 */
[----:B0-----:R-:W4:Y:S04]  /*49510*/  LDL.LU R8, [R1+0x89c] ;  /* 0x00089c0001087983 */ /* 0x001f280000300800 */
        /* <DEDUP_REMOVED lines=12> */
[----:B------:R1:W-:Y:S04]  /*495e0*/  STS.U8 [R0+UR5+0xfa80], R13 ;  /* 0x00fa800d00007988 */ /* 0x0003e80008000005 */
[----:B------:R2:W-:Y:S01]  /*495f0*/  STS.U8 [R0+UR5+0xfe80], R25 ;  /* 0x00fe801900007988 */ /* 0x0005e20008000005 */
[----:B------:R-:W-:-:S03]  /*49600*/  LOP3.LUT R2, R18, 0x60, RZ, 0x3c, !PT ;  /* 0x0000006012027812 */ /* 0x000fc600078e3cff */
[----:B0-----:R-:W4:Y:S04]  /*49610*/  LDL.LU R5, [R1+0x7dc] ;  /* 0x0007dc0001057983 */ /* 0x001f280000300800 */
[----:B-1----:R-:W4:Y:S04]  /*49620*/  LDL.LU R13, [R1+0x7fc] ;  /* 0x0007fc00010d7983 */ /* 0x002f280000300800 */
[----:B--2---:R-:W2:Y:S04]  /*49630*/  LDL.LU R25, [R1+0x83c] ;  /* 0x00083c0001197983 */ /* 0x004ea80000300800 */
[----:B------:R-:W2:Y:S04]  /*49640*/  LDL.LU R0, [R1+0x81c] ;  /* 0x00081c0001007983 */ /* 0x000ea80000300800 */
[----:B-----5:R0:W-:Y:S04]  /*49650*/  STL.64 [R1+0x1fb8], R26 ;  /* 0x001fb81a01007387 */ /* 0x0201e80000100a00 */
[----:B0-----:R-:W5:Y:S04]  /*49660*/  LDL.LU R26, [R1+0x87c] ;  /* 0x00087c00011a7983 */ /* 0x001f680000300800 */
        /* <DEDUP_REMOVED lines=8> */
[----:B0-----:R-:W2:Y:S04]  /*496f0*/  LDL.LU R17, [R1+0x584] ;  /* 0x0005840001117983 */ /* 0x001ea80000300800 */
[----:B-1----:R-:W2:Y:S04]  /*49700*/  LDL.LU R9, [R1+0x55c] ;  /* 0x00055c0001097983 */ /* 0x002ea80000300800 */
[----:B---3--:R0:W-:Y:S04]  /*49710*/  STS.U8 [R2+UR5+0xb00], R22 ;  /* 0x000b001602007988 */ /* 0x0081e80008000005 */
[----:B0-----:R-:W3:Y:S04]  /*49720*/  LDL.LU R22, [R1+0x53c] ;  /* 0x00053c0001167983 */ /* 0x001ee80000300800 */
[----:B----4-:R0:W-:Y:S04]  /*49730*/  STS.U8 [R2+UR5+0xf00], R8 ;  /* 0x000f000802007988 */ /* 0x0101e80008000005 */
[----:B0-----:R-:W4:Y:S04]  /*49740*/  LDL.LU R8, [R1+0x51c] ;  /* 0x00051c0001087983 */ /* 0x001f280000300800 */
[----:B------:R0:W-:Y:S04]  /*49750*/  STS.U8 [R2+UR5+0x4700], R10 ;  /* 0x0047000a02007988 */ /* 0x0001e80008000005 */
[----:B------:R1:W-:Y:S04]  /*49760*/  STS.U8 [R2+UR5+0x4b00], R16 ;  /* 0x004b001002007988 */ /* 0x0003e80008000005 */
[----:B------:R1:W-:Y:S04]  /*49770*/  STS.U8 [R2+UR5+0x4f00], R7 ;  /* 0x004f000702007988 */ /* 0x0003e80008000005 */
[----:B------:R1:W-:Y:S04]  /*49780*/  STS.U8 [R2+UR5+0x5300], R6 ;  /* 0x0053000602007988 */ /* 0x0003e80008000005 */
[----:B0-----:R-:W4:Y:S04]  /*49790*/  LDL.LU R10, [R1+0x4fc] ;  /* 0x0004fc00010a7983 */ /* 0x001f280000300800 */
[----:B-1----:R-:W4:Y:S04]  /*497a0*/  LDL.LU R16, [R1+0x4dc] ;  /* 0x0004dc0001107983 */ /* 0x002f280000300800 */
[----:B------:R-:W4:Y:S04]  /*497b0*/  LDL.LU R7, [R1+0x4bc] ;  /* 0x0004bc0001077983 */ /* 0x000f280000300800 */
[----:B------:R-:W4:Y:S04]  /*497c0*/  LDL.LU R6, [R1+0x49c] ;  /* 0x00049c0001067983 */ /* 0x000f280000300800 */
[----:B---3--:R0:W-:Y:S04]  /*497d0*/  STS.U8 [R2+UR5+0x7300], R22 ;  /* 0x0073001602007988 */ /* 0x0081e80008000005 */
[----:B0-----:R-:W3:Y:S04]  /*497e0*/  LDL.LU R22, [R1+0x47c] ;  /* 0x00047c0001167983 */ /* 0x001ee80000300800 */
[----:B--2---:R0:W-:Y:S04]  /*497f0*/  STS.U8 [R2+UR5+0x5f00], R15 ;  /* 0x005f000f02007988 */ /* 0x0041e80008000005 */
[----:B------:R1:W-:Y:S04]  /*49800*/  STS.U8 [R2+UR5+0x6300], R29 ;  /* 0x0063001d02007988 */ /* 0x0003e80008000005 */
[----:B------:R2:W-:Y:S04]  /*49810*/  STS.U8 [R2+UR5+0x6b00], R17 ;  /* 0x006b001102007988 */ /* 0x0005e80008000005 */
[----:B-----5:R-:W-:Y:S04]  /*49820*/  STS.U8 [R2+UR5+0x1300], R26 ;  /* 0x0013001a02007988 */ /* 0x020fe80008000005 */
[----:B------:R-:W-:Y:S04]  /*49830*/  STS.U8 [R2+UR5+0x1700], R27 ;  /* 0x0017001b02007988 */ /* 0x000fe80008000005 */
[----:B------:R-:W-:Y:S04]  /*49840*/  STS.U8 [R2+UR5+0x1b00], R25 ;  /* 0x001b001902007988 */ /* 0x000fe80008000005 */
[----:B0-----:R-:W5:Y:S04]  /*49850*/  LDL.LU R15, [R1+0x45c] ;  /* 0x00045c00010f7983 */ /* 0x001f680000300800 */
[----:B-1----:R-:W5:Y:S04]  /*49860*/  LDL.LU R29, [R1+0x438] ;  /* 0x00043800011d7983 */ /* 0x002f680000300800 */
[----:B--2---:R-:W2:Y:S04]  /*49870*/  LDL.LU R17, [R1+0x418] ;  /* 0x0004180001117983 */ /* 0x004ea80000300800 */
        /* <DEDUP_REMOVED lines=24> */
[----:B------:R0:W-:Y:S04]  /*49a00*/  STS.U8 [R2+UR5+0x3700], R23 ;  /* 0x0037001702007988 */ /* 0x0001e80008000005 */
[----:B------:R-:W4:Y:S04]  /*49a10*/  LDL.LU R9, [R1+0x190] ;  /* 0x0001900001097983 */ /* 0x000f280000300800 */
[----:B------:R1:W-:Y:S04]  /*49a20*/  STS.U8 [R2+UR5+0x3b00], R11 ;  /* 0x003b000b02007988 */ /* 0x0003e80008000005 */
        /* <DEDUP_REMOVED lines=8> */
[----:B------:R-:W4:Y:S04]  /*49ab0*/  LDL.LU R10, [R1+0xf0] ;  /* 0x0000f000010a7983 */ /* 0x000f280000300800 */
[----:B------:R0:W-:Y:S04]  /*49ac0*/  STS.U8 [R2+UR5+0x8300], R7 ;  /* 0x0083000702007988 */ /* 0x0001e80008000005 */
[----:B------:R-:W4:Y:S04]  /*49ad0*/  LDL.LU R16, [R1+0xd0] ;  /* 0x0000d00001107983 */ /* 0x000f280000300800 */
[----:B------:R1:W-:Y:S04]  /*49ae0*/  STS.U8 [R2+UR5+0x8700], R6 ;  /* 0x0087000602007988 */ /* 0x0003e80008000005 */
[----:B0-----:R-:W4:Y:S04]  /*49af0*/  LDL.LU R7, [R1+0x50] ;  /* 0x0000500001077983 */ /* 0x001f280000300800 */
[----:B-1----:R-:W4:Y:S04]  /*49b00*/  LDL.LU R6, [R1+0x30] ;  /* 0x0000300001067983 */ /* 0x002f280000300800 */
[----:B---3--:R0:W-:Y:S04]  /*49b10*/  STS.U8 [R2+UR5+0x8b00], R22 ;  /* 0x008b001602007988 */ /* 0x0081e80008000005 */
[----:B0-----:R-:W3:Y:S04]  /*49b20*/  LDL.LU R22, [R1] ;  /* 0x0000000001167983 */ /* 0x001ee80000300800 */
[----:B-----5:R0:W-:Y:S04]  /*49b30*/  STS.U8 [R2+UR5+0x8f00], R15 ;  /* 0x008f000f02007988 */ /* 0x0201e80008000005 */
[----:B------:R1:W-:Y:S04]  /*49b40*/  STS.U8 [R2+UR5+0x9300], R29 ;  /* 0x0093001d02007988 */ /* 0x0003e80008000005 */
[----:B--2---:R2:W-:Y:S04]  /*49b50*/  STS.U8 [R2+UR5+0x9700], R17 ;  /* 0x0097001102007988 */ /* 0x0045e80008000005 */
[----:B0-----:R-:W5:Y:S04]  /*49b60*/  LDL.LU R15, [R1+0x1fd8] ;  /* 0x001fd800010f7983 */ /* 0x001f680000300800 */
[----:B-1----:R-:W5:Y:S04]  /*49b70*/  LDL.LU R29, [R1+0x1fd4] ;  /* 0x001fd400011d7983 */ /* 0x002f680000300800 */
[----:B--2---:R-:W2:Y:S04]  /*49b80*/  LDL.LU R17, [R1+0x1fd0] ;  /* 0x001fd00001117983 */ /* 0x004ea80000300800 */
        /* <DEDUP_REMOVED lines=12> */
[----:B------:R0:W-:Y:S04]  /*49c50*/  STS.U8 [R2+UR5+0x9f00], R26 ;  /* 0x009f001a02007988 */ /* 0x0001e80008000005 */
[----:B------:R1:W-:Y:S04]  /*49c60*/  STS.U8 [R2+UR5+0xa300], R27 ;  /* 0x00a3001b02007988 */ /* 0x0003e80008000005 */
        /* <DEDUP_REMOVED lines=8> */
[----:B------:R-:W3:Y:S04]  /*49cf0*/  LDL.LU R5, [R1+0x738] ;  /* 0x0007380001057983 */ /* 0x000ee80000300800 */
[----:B------:R0:W-:Y:S04]  /*49d00*/  STS.U8 [R2+UR5+0xdf00], R21 ;  /* 0x00df001502007988 */ /* 0x0001e80008000005 */
[----:B--2---:R-:W2:Y:S04]  /*49d10*/  LDL.LU R3, [R1+0x718] ;  /* 0x0007180001037983 */ /* 0x004ea80000300800 */
[----:B------:R1:W-:Y:S04]  /*49d20*/  STS.U8 [R2+UR5+0xe300], R10 ;  /* 0x00e3000a02007988 */ /* 0x0003e80008000005 */
[----:B------:R0:W-:Y:S04]  /*49d30*/  STS.U8 [R2+UR5+0xe700], R16 ;  /* 0x00e7001002007988 */ /* 0x0001e80008000005 */
[----:B------:R-:W-:Y:S04]  /*49d40*/  STS.U8 [R2+UR5+0xfb00], R17 ;  /* 0x00fb001102007988 */ /* 0x000fe80008000005 */
[----:B-----5:R-:W-:Y:S04]  /*49d50*/  STS.U8 [R2+UR5+0xff00], R29 ;  /* 0x00ff001d02007988 */ /* 0x020fe80008000005 */
[----:B0-----:R-:W5:Y:S04]  /*49d60*/  LDL.LU R21, [R1+0x6f8] ;  /* 0x0006f80001157983 */ /* 0x001f680000300800 */
[----:B-1----:R-:W5:Y:S04]  /*49d70*/  LDL.LU R10, [R1+0x6d8] ;  /* 0x0006d800010a7983 */ /* 0x002f680000300800 */
[----:B------:R-:W5:Y:S04]  /*49d80*/  LDL.LU R16, [R1+0x6b8] ;  /* 0x0006b80001107983 */ /* 0x000f680000300800 */
[----:B------:R-:W-:Y:S04]  /*49d90*/  STS.U8 [R2+UR5+0xab00], R0 ;  /* 0x00ab000002007988 */ /* 0x000fe80008000005 */
[----:B------:R-:W-:Y:S04]  /*49da0*/  STS.U8 [R2+UR5+0xb700], R24 ;  /* 0x00b7001802007988 */ /* 0x000fe80008000005 */
[----:B------:R-:W-:Y:S04]  /*49db0*/  STS.U8 [R2+UR5+0xbb00], R12 ;  /* 0x00bb000c02007988 */ /* 0x000fe80008000005 */
[----:B------:R-:W-:Y:S04]  /*49dc0*/  STS.U8 [R2+UR5+0xbf00], R4 ;  /* 0x00bf000402007988 */ /* 0x000fe80008000005 */
[----:B------:R-:W-:Y:S04]  /*49dd0*/  STS.U8 [R2+UR5+0xd300], R23 ;  /* 0x00d3001702007988 */ /* 0x000fe80008000005 */
[----:B----4-:R0:W-:Y:S04]  /*49de0*/  STS.U8 [R2+UR5+0xf700], R8 ;  /* 0x00f7000802007988 */ /* 0x0101e80008000005 */
[----:B------:R-:W-:Y:S04]  /*49df0*/  STS.U8 [R2+UR5+0xd700], R11 ;  /* 0x00d7000b02007988 */ /* 0x000fe80008000005 */
[----:B------:R-:W-:Y:S04]  /*49e00*/  STS.U8 [R2+UR5+0xeb00], R7 ;  /* 0x00eb000702007988 */ /* 0x000fe80008000005 */
[----:B------:R1:W-:Y:S04]  /*49e10*/  STS.U8 [R2+UR5+0xef00], R6 ;  /* 0x00ef000602007988 */ /* 0x0003e80008000005 */
[----:B0-----:R-:W4:Y:S04]  /*49e20*/  LDL.LU R8, [R1+0x7f8] ;  /* 0x0007f80001087983 */ /* 0x001f280000300800 */
[----:B------:R-:W4:Y:S04]  /*49e30*/  LDL.LU R17, [R1+0x818] ;  /* 0x0008180001117983 */ /* 0x000f280000300800 */
[----:B------:R-:W4:Y:S04]  /*49e40*/  LDL.LU R29, [R1+0x878] ;  /* 0x00087800011d7983 */ /* 0x000f280000300800 */
[----:B-1----:R-:W4:Y:S04]  /*49e50*/  LDL.LU R2, [R1+0x838] ;  /* 0x0008380001027983 */ /* 0x002f280000300800 */
[----:B------:R-:W4:Y:S04]  /*49e60*/  LDL.LU R24, [R1+0x698] ;  /* 0x0006980001187983 */ /* 0x000f280000300800 */
[----:B------:R-:W4:Y:S01]  /*49e70*/  LDL.LU R12, [R1+0x678] ;  /* 0x00067800010c7983 */ /* 0x000f220000300800 */
[----:B------:R-:W-:-:S03]  /*49e80*/  LOP3.LUT R0, R18, 0x70, RZ, 0x3c, !PT ;  /* 0x0000007012007812 */ /* 0x000fc600078e3cff */
        /* <DEDUP_REMOVED lines=16> */
[----:B------:R-:W-:Y:S04]  /*49f90*/  STS.U8 [R0+UR5+0x2780], R26 ;  /* 0x0027801a00007988 */ /* 0x000fe80008000005 */
[----:B------:R-:W-:Y:S04]  /*49fa0*/  STS.U8 [R0+UR5+0x2b80], R27 ;  /* 0x002b801b00007988 */ /* 0x000fe80008000005 */
[----:B------:R-:W-:Y:S04]  /*49fb0*/  STS.U8 [R0+UR5+0x2f80], R25 ;  /* 0x002f801900007988 */ /* 0x000fe80008000005 */
[----:B------:R-:W-:Y:S04]  /*49fc0*/  STS.U8 [R0+UR5+0x3380], R13 ;  /* 0x0033800d00007988 */ /* 0x000fe80008000005 */
[----:B--2---:R0:W-:Y:S04]  /*49fd0*/  STS.U8 [R0+UR5+0x3b80], R3 ;  /* 0x003b800300007988 */ /* 0x0041e80008000005 */
[----:B------:R-:W-:Y:S04]  /*49fe0*/  STS.U8 [R0+UR5+0x3780], R5 ;  /* 0x0037800500007988 */ /* 0x000fe80008000005 */
[----:B0-----:R-:W2:Y:S04]  /*49ff0*/  LDL.LU R3, [R1+0x4d8] ;  /* 0x0004d80001037983 */ /* 0x001ea80000300800 */
[----:B-----5:R0:W-:Y:S04]  /*4a000*/  STS.U8 [R0+UR5+0x3f80], R21 ;  /* 0x003f801500007988 */ /* 0x0201e80008000005 */
[----:B0-----:R-:W5:Y:S04]  /*4a010*/  LDL.LU R21, [R1+0x4b8] ;  /* 0x0004b80001157983 */ /* 0x001f680000300800 */
[----:B----4-:R-:W-:Y:S04]  /*4a020*/  STS.U8 [R0+UR5+0x2380], R8 ;  /* 0x0023800800007988 */ /* 0x010fe80008000005 */
[----:B------:R-:W-:Y:S04]  /*4a030*/  STS.U8 [R0+UR5+0x1380], R29 ;  /* 0x0013801d00007988 */ /* 0x000fe80008000005 */
[----:B------:R-:W-:Y:S04]  /*4a040*/  STS.U8 [R0+UR5+0x1b80], R2 ;  /* 0x001b800200007988 */ /* 0x000fe80008000005 */
[----:B------:R-:W-:Y:S04]  /*4a050*/  STS.U8 [R0+UR5+0x1f80], R17 ;  /* 0x001f801100007988 */ /* 0x000fe80008000005 */
[----:B------:R0:W-:Y:S04]  /*4a060*/  STS.U8 [R0+UR5+0x4380], R10 ;  /* 0x0043800a00007988 */ /* 0x0001e80008000005 */
[----:B------:R1:W-:Y:S04]  /*4a070*/  STS.U8 [R0+UR5+0x4780], R16 ;  /* 0x0047801000007988 */ /* 0x0003e80008000005 */
[----:B------:R-:W-:Y:S04]  /*4a080*/  STS.U8 [R0+UR5+0x6380], R6 ;  /* 0x0063800600007988 */ /* 0x000fe80008000005 */
[----:B0-----:R-:W4:Y:S04]  /*4a090*/  LDL.LU R10, [R1+0x498] ;  /* 0x00049800010a7983 */ /* 0x001f280000300800 */
[----:B-1----:R-:W4:Y:S04]  /*4a0a0*/  LDL.LU R16, [R1+0x478] ;  /* 0x0004780001107983 */ /* 0x002f280000300800 */
[----:B------:R0:W-:Y:S04]  /*4a0b0*/  STS.U8 [R0+UR5+0x7380], R19 ;  /* 0x0073801300007988 */ /* 0x0001e80008000005 */
[----:B------:R1:W-:Y:S04]  /*4a0c0*/  STS.U8 [R0+UR5+0x7780], R9 ;  /* 0x0077800900007988 */ /* 0x0003e80008000005 */
[----:B0-----:R-:W4:Y:S04]  /*4a0d0*/  LDL.LU R19, [R1+0x458] ;  /* 0x0004580001137983 */ /* 0x001f280000300800 */
[----:B------:R-:W4:Y:S04]  /*4a0e0*/  LDL.LU R6, [R1+0x434] ;  /* 0x0004340001067983 */ /* 0x000f280000300800 */
[----:B-1----:R-:W4:Y:S04]  /*4a0f0*/  LDL.LU R9, [R1+0x414] ;  /* 0x0004140001097983 */ /* 0x002f280000300800 */
[----:B---3--:R0:W-:Y:S04]  /*4a100*/  STS.U8 [R0+UR5+0x7b80], R22 ;  /* 0x007b801600007988 */ /* 0x0081e80008000005 */
[----:B0-----:R-:W3:Y:S04]  /*4a110*/  LDL.LU R22, [R1+0x3f4] ;  /* 0x0003f40001167983 */ /* 0x001ee80000300800 */
        /* <DEDUP_REMOVED lines=16> */
[----:B------:R-:W3:Y:S04]  /*4a220*/  LDL.LU R5, [R1+0x1ac] ;  /* 0x0001ac0001057983 */ /* 0x000ee80000300800 */
[----:B------:R0:W-:Y:S04]  /*4a230*/  STS.U8 [R0+UR5+0x4f80], R12 ;  /* 0x004f800c00007988 */ /* 0x0001e80008000005 */
[----:B--2---:R-:W2:Y:S04]  /*4a240*/  LDL.LU R24, [R1+0x18c] ;  /* 0x00018c0001187983 */ /* 0x004ea80000300800 */
[----:B------:R1:W-:Y:S04]  /*4a250*/  STS.U8 [R0+UR5+0x5380], R4 ;  /* 0x0053800400007988 */ /* 0x0003e80008000005 */
[----:B------:R0:W-:Y:S04]  /*4a260*/  STS.U8 [R0+UR5+0x5780], R23 ;  /* 0x0057801700007988 */ /* 0x0001e80008000005 */
[----:B------:R0:W-:Y:S04]  /*4a270*/  STS.U8 [R0+UR5+0x5b80], R11 ;  /* 0x005b800b00007988 */ /* 0x0001e80008000005 */
[----:B------:R1:W-:Y:S04]  /*4a280*/  STS.U8 [R0+UR5+0x7f80], R3 ;  /* 0x007f800300007988 */ /* 0x0003e80008000005 */
[----:B-----5:R5:W-:Y:S04]  /*4a290*/  STS.U8 [R0+UR5+0x8380], R21 ;  /* 0x0083801500007988 */ /* 0x020be80008000005 */
[----:B0-----:R-:W2:Y:S04]  /*4a2a0*/  LDL.LU R12, [R1+0x16c] ;  /* 0x00016c00010c7983 */ /* 0x001ea80000300800 */
[----:B-1----:R-:W2:Y:S04]  /*4a2b0*/  LDL.LU R4, [R1+0x14c] ;  /* 0x00014c0001047983 */ /* 0x002ea80000300800 */
[----:B------:R-:W2:Y:S04]  /*4a2c0*/  LDL.LU R23, [R1+0x12c] ;  /* 0x00012c0001177983 */ /* 0x000ea80000300800 */
[----:B------:R-:W2:Y:S04]  /*4a2d0*/  LDL.LU R11, [R1+0x10c] ;  /* 0x00010c00010b7983 */ /* 0x000ea80000300800 */
[----:B------:R-:W2:Y:S04]  /*4a2e0*/  LDL.LU R3, [R1+0xec] ;  /* 0x0000ec0001037983 */ /* 0x000ea80000300800 */
[----:B----4-:R0:W-:Y:S04]  /*4a2f0*/  STS.U8 [R0+UR5+0x8780], R10 ;  /* 0x0087800a00007988 */ /* 0x0101e80008000005 */
[----:B-----5:R-:W4:Y:S04]  /*4a300*/  LDL.LU R21, [R1+0x6c] ;  /* 0x00006c0001157983 */ /* 0x020f280000300800 */
[----:B------:R1:W-:Y:S04]  /*4a310*/  STS.U8 [R0+UR5+0x8b80], R16 ;  /* 0x008b801000007988 */ /* 0x0003e80008000005 */
[----:B0-----:R-:W5:Y:S04]  /*4a320*/  LDL.LU R10, [R1+0x4c] ;  /* 0x00004c00010a7983 */ /* 0x001f680000300800 */
[----:B-1----:R-:W5:Y:S04]  /*4a330*/  LDL.LU R16, [R1+0x2c] ;  /* 0x00002c0001107983 */ /* 0x002f680000300800 */
[----:B------:R-:W5:Y:S04]  /*4a340*/  LDL R29, [R1+0x214] ;  /* 0x00021400011d7983 */ /* 0x000f680000100800 */
[----:B------:R0:W-:Y:S04]  /*4a350*/  STS.U8 [R0+UR5+0x8f80], R19 ;  /* 0x008f801300007988 */ /* 0x0001e80008000005 */
[----:B------:R1:W-:Y:S04]  /*4a360*/  STS.U8 [R0+UR5+0x9380], R6 ;  /* 0x0093800600007988 */ /* 0x0003e80008000005 */
[----:B------:R1:W-:Y:S04]  /*4a370*/  STS.U8 [R0+UR5+0x9780], R9 ;  /* 0x0097800900007988 */ /* 0x0003e80008000005 */
[----:B0-----:R-:W5:Y:S04]  /*4a380*/  LDL.LU R19, [R1+0x1fc8] ;  /* 0x001fc80001137983 */ /* 0x001f680000300800 */
[----:B-1----:R-:W5:Y:S04]  /*4a390*/  LDL.LU R6, [R1+0x918] ;  /* 0x0009180001067983 */ /* 0x002f680000300800 */
[----:B------:R-:W5:Y:S04]  /*4a3a0*/  LDL.LU R9, [R1+0x1fc4] ;  /* 0x001fc40001097983 */ /* 0x000f680000300800 */
        /* <DEDUP_REMOVED lines=8> */
[----:B------:R0:W-:Y:S04]  /*4a430*/  STS.U8 [R0+UR5+0xb780], R7 ;  /* 0x00b7800700007988 */ /* 0x0001e80008000005 */
[----:B------:R1:W-:Y:S04]  /*4a440*/  STS.U8 [R0+UR5+0xbb80], R18 ;  /* 0x00bb801200007988 */ /* 0x0003e80008000005 */
[----:B------:R0:W-:Y:S04]  /*4a450*/  STS.U8 [R0+UR5+0xbf80], R20 ;  /* 0x00bf801400007988 */ /* 0x0001e80008000005 */
[----:B------:R0:W-:Y:S04]  /*4a460*/  STS.U8 [R0+UR5+0xc380], R14 ;  /* 0x00c3800e00007988 */ /* 0x0001e80008000005 */
[----:B------:R-:W-:Y:S04]  /*4a470*/  STS.U8 [R0+UR5+0xc780], R13 ;  /* 0x00c7800d00007988 */ /* 0x000fe80008000005 */
[----:B------:R-:W-:Y:S04]  /*4a480*/  STS.U8 [R0+UR5+0xcb80], R5 ;  /* 0x00cb800500007988 */ /* 0x000fe80008000005 */
[----:B--2---:R-:W-:Y:S04]  /*4a490*/  STS.U8 [R0+UR5+0xcf80], R24 ;  /* 0x00cf801800007988 */ /* 0x004fe80008000005 */
[----:B0-----:R-:W2:Y:S04]  /*4a4a0*/  LDL.LU R7, [R1+0x20] ;  /* 0x0000200001077983 */ /* 0x001ea80000300800 */
[----:B-1----:R-:W2:Y:S04]  /*4a4b0*/  LDL.LU R18, [R1+0x1c] ;  /* 0x00001c0001127983 */ /* 0x002ea80000300800 */
[----:B------:R-:W2:Y:S04]  /*4a4c0*/  LDL.LU R20, [R1+0x28] ;  /* 0x0000280001147983 */ /* 0x000ea80000300800 */
[----:B------:R-:W2:Y:S04]  /*4a4d0*/  LDL.LU R14, [R1+0x24] ;  /* 0x00002400010e7983 */ /* 0x000ea80000300800 */
[----:B------:R-:W-:Y:S04]  /*4a4e0*/  STS.U8 [R0+UR5+0xd380], R12 ;  /* 0x00d3800c00007988 */ /* 0x000fe80008000005 */
[----:B------:R-:W-:Y:S04]  /*4a4f0*/  STS.U8 [R0+UR5+0xd780], R4 ;  /* 0x00d7800400007988 */ /* 0x000fe80008000005 */
[----:B------:R-:W-:Y:S04]  /*4a500*/  STS.U8 [R0+UR5+0xdb80], R23 ;  /* 0x00db801700007988 */ /* 0x000fe80008000005 */
[----:B------:R-:W-:Y:S04]  /*4a510*/  STS.U8 [R0+UR5+0xdf80], R11 ;  /* 0x00df800b00007988 */ /* 0x000fe80008000005 */
[----:B------:R-:W-:Y:S04]  /*4a520*/  STS.U8 [R0+UR5+0xe380], R3 ;  /* 0x00e3800300007988 */ /* 0x000fe80008000005 */
[----:B----4-:R-:W-:Y:S04]  /*4a530*/  STS.U8 [R0+UR5+0xe780], R21 ;  /* 0x00e7801500007988 */ /* 0x010fe80008000005 */
[----:B-----5:R-:W-:Y:S04]  /*4a540*/  STS.U8 [R0+UR5+0xeb80], R10 ;  /* 0x00eb800a00007988 */ /* 0x020fe80008000005 */
[----:B------:R-:W-:Y:S04]  /*4a550*/  STS.U8 [R0+UR5+0xef80], R16 ;  /* 0x00ef801000007988 */ /* 0x000fe80008000005 */
[----:B------:R-:W-:Y:S04]  /*4a560*/  STS.U8 [R0+UR5+0xfb80], R19 ;  /* 0x00fb801300007988 */ /* 0x000fe80008000005 */
[----:B------:R-:W-:Y:S04]  /*4a570*/  STS.U8 [R0+UR5+0xf780], R9 ;  /* 0x00f7800900007988 */ /* 0x000fe80008000005 */
[----:B------:R-:W-:Y:S04]  /*4a580*/  STS.U8 [R0+UR5+0xff80], R6 ;  /* 0x00ff800600007988 */ /* 0x000fe80008000005 */
[----:B---3--:R-:W-:Y:S01]  /*4a590*/  STS.U8 [R0+UR5+0xf380], R22 ;  /* 0x00f3801600007988 */ /* 0x008fe20008000005 */
[----:B------:R-:W-:Y:S06]  /*4a5a0*/  BAR.SYNC.DEFER_BLOCKING 0x0 ;  /* 0x0000000000007b1d */ /* 0x000fec0000010000 */
[----:B------:R-:W0:Y:S04]  /*4a5b0*/  LDSM.16.M88.4 R24, [R29+UR5] ;  /* 0x000000051d18783b */ /* 0x000e280008000200 */
[----:B0-----:R-:W-:Y:S01]  /*4a5c0*/  STL.64 [R1+0x110], R24 ;  /* 0x0001101801007387 */ /* 0x001fe20000100a00 */
[----:B------:R-:W-:-:S03]  /*4a5d0*/  IMAD.MOV.U32 R9, RZ, RZ, R24 ;  /* 0x000000ffff097224 */ /* 0x000fc600078e0018 */
[----:B------:R-:W-:Y:S01]  /*4a5e0*/  STL.64 [R1+0x118], R26 ;  /* 0x0001181a01007387 */ /* 0x000fe20000100a00 */
[----:B------:R-:W-:-:S03]  /*4a5f0*/  IMAD.MOV.U32 R6, RZ, RZ, R25 ;  /* 0x000000ffff067224 */ /* 0x000fc600078e0019 */
[----:B------:R-:W0:Y:S04]  /*4a600*/  LDSM.16.M88.4 R24, [R29+UR5+0x1000] ;  /* 0x001000051d18783b */ /* 0x000e280008000200 */
[----:B0-----:R-:W-:Y:S01]  /*4a610*/  STL.64 [R1+0x120], R24 ;  /* 0x0001201801007387 */ /* 0x001fe20000100a00 */
[----:B------:R-:W-:-:S03]  /*4a620*/  IMAD.MOV.U32 R8, RZ, RZ, R24 ;  /* 0x000000ffff087224 */ /* 0x000fc600078e0018 */
[----:B------:R-:W-:Y:S01]  /*4a630*/  STL.64 [R1+0x128], R26 ;  /* 0x0001281a01007387 */ /* 0x000fe20000100a00 */
[----:B------:R-:W-:-:S03]  /*4a640*/  IMAD.MOV.U32 R5, RZ, RZ, R25 ;  /* 0x000000ffff057224 */ /* 0x000fc600078e0019 */
[----:B------:R-:W0:Y:S04]  /*4a650*/  LDSM.16.M88.4 R24, [R29+UR5+0x2000] ;  /* 0x002000051d18783b */ /* 0x000e280008000200 */
[----:B------:R-:W-:Y:S04]  /*4a660*/  STL [R1+0x1fb0], R8 ;  /* 0x001fb00801007387 */ /* 0x000fe80000100800 */
[----:B0-----:R-:W-:Y:S01]  /*4a670*/  STL.64 [R1+0x130], R24 ;  /* 0x0001301801007387 */ /* 0x001fe20000100a00 */
[----:B------:R-:W-:-:S03]  /*4a680*/  IMAD.MOV.U32 R13, RZ, RZ, R24 ;  /* 0x000000ffff0d7224 */ /* 0x000fc600078e0018 */
[----:B------:R-:W-:Y:S01]  /*4a690*/  STL.64 [R1+0x138], R26 ;  /* 0x0001381a01007387 */ /* 0x000fe20000100a00 */
[----:B------:R-:W-:-:S03]  /*4a6a0*/  IMAD.MOV.U32 R12, RZ, RZ, R25 ;  /* 0x000000ffff0c7224 */ /* 0x000fc600078e0019 */
[----:B------:R-:W0:Y:S04]  /*4a6b0*/  LDSM.16.M88.4 R24, [R29+UR5+0x3000] ;  /* 0x003000051d18783b */ /* 0x000e280008000200 */
[----:B0-----:R-:W-:Y:S04]  /*4a6c0*/  STL.64 [R1+0x140], R24 ;  /* 0x0001401801007387 */ /* 0x001fe80000100a00 */
[----:B------:R0:W-:Y:S04]  /*4a6d0*/  STL.64 [R1+0x148], R26 ;  /* 0x0001481a01007387 */ /* 0x0001e80000100a00 */
[----:B0-----:R-:W3:Y:S01]  /*4a6e0*/  LDL.LU.64 R26, [R1+0x1fb8] ;  /* 0x001fb800011a7983 */ /* 0x001ee20000300a00 */
[----:B--2---:R-:W-:-:S03]  /*4a6f0*/  IMAD R3, R18, 0x100, R7 ;  /* 0x0000010012037824 */ /* 0x004fc600078e0207 */
[----:B------:R-:W0:Y:S01]  /*4a700*/  LDSM.16.M88.4 R16, [R29+UR5+0x4000] ;  /* 0x004000051d10783b */ /* 0x000e220008000200 */
[----:B------:R-:W-:-:S03]  /*4a710*/  IMAD R0, R14, 0x100, R20 ;  /* 0x000001000e007824 */ /* 0x000fc600078e0214 */
[----:B------:R-:W2:Y:S04]  /*4a720*/  LDL.LU.64 R20, [R1+0x320] ;  /* 0x0003200001147983 */ /* 0x000ea80000300a00 */
[----:B------:R-:W2:Y:S04]  /*4a730*/  LDL.LU.64 R22, [R1+0x328] ;  /* 0x0003280001167983 */ /* 0x000ea80000300a00 */
[----:B0-----:R0:W-:Y:S01]  /*4a740*/  STL.64 [R1+0x150], R16 ;  /* 0x0001501001007387 */ /* 0x0011e20000100a00 */
[----:B------:R-:W-:-:S03]  /*4a750*/  IMAD.MOV.U32 R14, RZ, RZ, R16 ;  /* 0x000000ffff0e7224 */ /* 0x000fc600078e0010 */
[----:B------:R1:W-:Y:S01]  /*4a760*/  STL.64 [R1+0x158], R18 ;  /* 0x0001581201007387 */ /* 0x0003e20000100a00 */
[----:B------:R-:W-:-:S03]  /*4a770*/  IMAD.MOV.U32 R7, RZ, RZ, R17 ;  /* 0x000000ffff077224 */ /* 0x000fc600078e0011 */
[----:B0-----:R-:W4:Y:S04]  /*4a780*/  LDL.LU.64 R16, [R1+0x310] ;  /* 0x0003100001107983 */ /* 0x001f280000300a00 */
[----:B-1----:R-:W4:Y:S01]  /*4a790*/  LDL.LU.64 R18, [R1+0x318] ;  /* 0x0003180001127983 */ /* 0x002f220000300a00 */
[----:B---3--:R-:W-:-:S05]  /*4a7a0*/  IMAD R2, R27, 0x100, R28 ;  /* 0x000001001b027824 */ /* 0x008fca00078e021c */
[----:B------:R-:W-:Y:S02]  /*4a7b0*/  F2FP.F16.E4M3.UNPACK_B R25, R2 ;  /* 0x00000002ff19723e */ /* 0x000fe400020006ff */
[----:B------:R-:W-:Y:S02]  /*4a7c0*/  F2FP.F16.E4M3.UNPACK_B R2, R9 ;  /* 0x00000009ff02723e */ /* 0x000fe400020006ff */
[----:B------:R-:W0:Y:S01]  /*4a7d0*/  LDSM.16.M88.4 R8, [R29+UR5+0x5000] ;  /* 0x005000051d08783b */ /* 0x000e220008000200 */
[----:B------:R-:W-:Y:S01]  /*4a7e0*/  IMAD R4, R15, 0x100, R26 ;  /* 0x000001000f047824 */ /* 0x000fe200078e021a */
[----:B------:R-:W-:Y:S02]  /*4a7f0*/  F2FP.F16.E4M3.UNPACK_B R26, R3 ;  /* 0x00000003ff1a723e */ /* 0x000fe400020006ff */
[----:B------:R-:W-:Y:S01]  /*4a800*/  F2FP.F16.E4M3.UNPACK_B R3, R6 ;  /* 0x00000006ff03723e */ /* 0x000fe200020006ff */
[----:B0-----:R0:W-:Y:S01]  /*4a810*/  STL.64 [R1+0x160], R8 ;  /* 0x0001600801007387 */ /* 0x0011e20000100a00 */
[----:B------:R-:W-:-:S03]  /*4a820*/  IMAD.MOV.U32 R6, RZ, RZ, R8 ;  /* 0x000000ffff067224 */ /* 0x000fc600078e0008 */
[----:B------:R1:W-:Y:S04]  /*4a830*/  STL.64 [R1+0x168], R10 ;  /* 0x0001680a01007387 */ /* 0x0003e80000100a00 */
[----:B0-----:R-:W3:Y:S01]  /*4a840*/  LDL.LU R8, [R1+0x1fb0] ;  /* 0x001fb00001087983 */ /* 0x001ee20000300800 */
[----:B------:R-:W-:Y:S02]  /*4a850*/  F2FP.F16.E4M3.UNPACK_B R24, R4 ;  /* 0x00000004ff18723e */ /* 0x000fe400020006ff */
[----:B------:R-:W-:Y:S01]  /*4a860*/  F2FP.F16.E4M3.UNPACK_B R27, R0 ;  /* 0x00000000ff1b723e */ /* 0x000fe200020006ff */
[----:B------:R-:W5:Y:S04]  /*4a870*/  LDL R28, [R1+0x140] ;  /* 0x00014000011c7983 */ /* 0x000f680000100800 */
[----:B------:R-:W4:Y:S02]  /*4a880*/  LDL R15, [R1+0x144] ;  /* 0x00014400010f7983 */ /* 0x000f240000100800 */
[----:B--2---:R-:W-:Y:S01]  /*4a890*/  HMMA.16816.F32 R20, R24, R2, R20 ;  /* 0x000000021814723c */ /* 0x004fe20000001814 */
[----:B------:R-:W-:-:S15]  /*4a8a0*/  IMAD.MOV.U32 R0, RZ, RZ, R9 ;  /* 0x000000ffff007224 */ /* 0x000fde00078e0009 */
[----:B------:R-:W-:-:S03]  /*4a8b0*/  NOP ;  /* 0x0000000000007918 */ /* 0x000fc60000000000 */
[----:B------:R-:W-:Y:S04]  /*4a8c0*/  STL.64 [R1], R20 ;  /* 0x0000001401007387 */ /* 0x000fe80000100a00 */
[----:B------:R-:W-:Y:S04]  /*4a8d0*/  STL.64 [R1+0x8], R22 ;  /* 0x0000081601007387 */ /* 0x000fe80000100a00 */
[----:B------:R-:W0:Y:S01]  /*4a8e0*/  LDSM.16.M88.4 R20, [R29+UR5+0x6000] ;  /* 0x006000051d14783b */ /* 0x000e220008000200 */
[----:B------:R-:W-:Y:S02]  /*4a8f0*/  F2FP.F16.E4M3.UNPACK_B R3, R5 ;  /* 0x00000005ff03723e */ /* 0x000fe400020006ff */
[----:B---3--:R-:W-:-:S02]  /*4a900*/  F2FP.F16.E4M3.UNPACK_B R2, R8 ;  /* 0x00000008ff02723e */ /* 0x008fc400020006ff */
[----:B------:R-:W2:Y:S04]  /*4a910*/  LDL.LU.64 R8, [R1+0x300] ;  /* 0x0003000001087983 */ /* 0x000ea80000300a00 */
[----:B-1----:R-:W2:Y:S01]  /*4a920*/  LDL.LU.64 R10, [R1+0x308] ;  /* 0x00030800010a7983 */ /* 0x002ea20000300a00 */
[----:B0-----:R-:W-:Y:S02]  /*4a930*/  IMAD.MOV.U32 R5, RZ, RZ, R20 ;  /* 0x000000ffff057224 */ /* 0x001fe400078e0014 */
[----:B------:R-:W-:Y:S01]  /*4a940*/  IMAD.MOV.U32 R4, RZ, RZ, R21 ;  /* 0x000000ffff047224 */ /* 0x000fe200078e0015 */
[----:B------:R-:W-:Y:S04]  /*4a950*/  STL.64 [R1+0x170], R20 ;  /* 0x0001701401007387 */ /* 0x000fe80000100a00 */
[----:B------:R-:W-:Y:S04]  /*4a960*/  STL.64 [R1+0x178], R22 ;  /* 0x0001781601007387 */ /* 0x000fe80000100a00 */
[----:B------:R-:W-:Y:S01]  /*4a970*/  STL.64 [R1+0x1fa8], R6 ;  /* 0x001fa80601007387 */ /* 0x000fe20000100a00 */
[----:B----4-:R-:W-:Y:S03]  /*4a980*/  HMMA.16816.F32 R16, R24, R2, R16 ;  /* 0x000000021810723c */ /* 0x010fe60000001810 */
[----:B------:R-:W-:Y:S04]  /*4a990*/  STL.64 [R1+0x1fa0], R4 ;  /* 0x001fa00401007387 */ /* 0x000fe80000100a00 */
[----:B------:R-:W0:-:S12]  /*4a9a0*/  LDSM.16.M88.4 R4, [R29+UR5+0x7000] ;  /* 0x007000051d04783b */ /* 0x000e180008000200 */
[----:B------:R-:W-:Y:S04]  /*4a9b0*/  STL [R1+0x1f34], R16 ;  /* 0x001f341001007387 */ /* 0x000fe80000100800 */
[----:B------:R1:W-:Y:S04]  /*4a9c0*/  STL [R1+0x1f30], R17 ;  /* 0x001f301101007387 */ /* 0x0003e80000100800 */
[----:B------:R-:W-:Y:S04]  /*4a9d0*/  STL [R1+0x1f2c], R18 ;  /* 0x001f2c1201007387 */ /* 0x000fe80000100800 */
[----:B------:R3:W-:Y:S04]  /*4a9e0*/  STL [R1+0x1f28], R19 ;  /* 0x001f281301007387 */ /* 0x0007e80000100800 */
[----:B-1----:R-:W4:Y:S04]  /*4a9f0*/  LDL.LU.64 R16, [R1+0x2f0] ;  /* 0x0002f00001107983 */ /* 0x002f280000300a00 */
[----:B---3--:R-:W4:Y:S01]  /*4aa00*/  LDL.LU.64 R18, [R1+0x2f8] ;  /* 0x0002f80001127983 */ /* 0x008f220000300a00 */
[----:B------:R-:W-:-:S02]  /*4aa10*/  F2FP.F16.E4M3.UNPACK_B R2, R13 ;  /* 0x0000000dff02723e */ /* 0x000fc400020006ff */
[----:B------:R-:W-:Y:S01]  /*4aa20*/  F2FP.F16.E4M3.UNPACK_B R3, R12 ;  /* 0x0000000cff03723e */ /* 0x000fe200020006ff */
[----:B0-----:R-:W-:Y:S01]  /*4aa30*/  STL.64 [R1+0x180], R4 ;  /* 0x0001800401007387 */ /* 0x001fe20000100a00 */
[----:B------:R-:W-:-:S03]  /*4aa40*/  IMAD.MOV.U32 R13, RZ, RZ, R4 ;  /* 0x000000ffff0d7224 */ /* 0x000fc600078e0004 */
[----:B------:R-:W-:Y:S01]  /*4aa50*/  STL.64 [R1+0x188], R6 ;  /* 0x0001880601007387 */ /* 0x000fe20000100a00 */
[----:B------:R-:W-:-:S03]  /*4aa60*/  IMAD.MOV.U32 R12, RZ, RZ, R5 ;  /* 0x000000ffff0c7224 */ /* 0x000fc600078e0005 */
[----:B------:R-:W0:Y:S01]  /*4aa70*/  LDSM.16.M88.4 R4, [R29+UR5+0x8000] ;  /* 0x008000051d04783b */ /* 0x000e220008000200 */
[----:B--2---:R-:W-:Y:S03]  /*4aa80*/  HMMA.16816.F32 R20, R24, R2, R8 ;  /* 0x000000021814723c */ /* 0x004fe60000001808 */
[----:B------:R-:W2:Y:S04]  /*4aa90*/  LDL.LU.64 R8, [R1+0x2d0] ;  /* 0x0002d00001087983 */ /* 0x000ea80000300a00 */
[----:B------:R-:W2:-:S12]  /*4aaa0*/  LDL.LU.64 R10, [R1+0x2d8] ;  /* 0x0002d800010a7983 */ /* 0x000e980000300a00 */
[----:B------:R-:W-:Y:S04]  /*4aab0*/  STL [R1+0x1f24], R20 ;  /* 0x001f241401007387 */ /* 0x000fe80000100800 */
[----:B------:R1:W-:Y:S04]  /*4aac0*/  STL [R1+0x1f20], R21 ;  /* 0x001f201501007387 */ /* 0x0003e80000100800 */
[----:B------:R-:W-:Y:S04]  /*4aad0*/  STL [R1+0x1f1c], R22 ;  /* 0x001f1c1601007387 */ /* 0x000fe80000100800 */
[----:B------:R3:W-:Y:S04]  /*4aae0*/  STL [R1+0x1f18], R23 ;  /* 0x001f181701007387 */ /* 0x0007e80000100800 */
[----:B-1----:R-:W2:Y:S04]  /*4aaf0*/  LDL.LU.64 R20, [R1+0x2e0] ;  /* 0x0002e00001147983 */ /* 0x002ea80000300a00 */
[----:B---3--:R-:W2:Y:S04]  /*4ab00*/  LDL.LU.64 R22, [R1+0x2e8] ;  /* 0x0002e80001167983 */ /* 0x008ea80000300a00 */
[----:B0-----:R-:W-:Y:S04]  /*4ab10*/  STL.64 [R1+0x190], R4 ;  /* 0x0001900401007387 */ /* 0x001fe80000100a00 */
[----:B------:R0:W-:Y:S04]  /*4ab20*/  STL.64 [R1+0x198], R6 ;  /* 0x0001980601007387 */ /* 0x0001e80000100a00 */
[----:B0-----:R-:W3:Y:S01]  /*4ab30*/  LDL.LU.64 R6, [R1+0x1fa8] ;  /* 0x001fa80001067983 */ /* 0x001ee20000300a00 */
[----:B-----5:R-:W-:-:S02]  /*4ab40*/  F2FP.F16.E4M3.UNPACK_B R2, R28 ;  /* 0x0000001cff02723e */ /* 0x020fc400020006ff */
[----:B------:R-:W-:Y:S01]  /*4ab50*/  F2FP.F16.E4M3.UNPACK_B R3, R15 ;  /* 0x0000000fff03723e */ /* 0x000fe200020006ff */
[----:B------:R-:W5:Y:S06]  /*4ab60*/  LDL.LU.64 R4, [R1+0x1fa0] ;  /* 0x001fa00001047983 */ /* 0x000f6c0000300a00 */
[----:B----4-:R-:W-:-:S15]  /*4ab70*/  HMMA.16816.F32 R16, R24, R2, R16 ;  /* 0x000000021810723c */ /* 0x010fde0000001810 */
[----:B------:R-:W-:-:S04]  /*4ab80*/  NOP ;  /* 0x0000000000007918 */ /* 0x000fc80000000000 */
[----:B------:R0:W-:Y:S04]  /*4ab90*/  STL.64 [R1+0x30], R16 ;  /* 0x0000301001007387 */ /* 0x0001e80000100a00 */
[----:B------:R-:W-:Y:S01]  /*4aba0*/  STL [R1+0x38], R18 ;  /* 0x0000381201007387 */ /* 0x000fe20000100800 */
[----:B0-----:R-:W-:-:S05]  /*4abb0*/  IMAD.MOV.U32 R16, RZ, RZ, R19 ;  /* 0x000000ffff107224 */ /* 0x001fca00078e0013 */
[----:B------:R-:W-:Y:S04]  /*4abc0*/  STL [R1+0x1f38], R16 ;  /* 0x001f381001007387 */ /* 0x000fe80000100800 */
[----:B------:R-:W0:Y:S01]  /*4abd0*/  LDSM.16.M88.4 R16, [R29+UR5+0x9000] ;  /* 0x009000051d10783b */ /* 0x000e220008000200 */
[----:B------:R-:W-:-:S03]  /*4abe0*/  F2FP.F16.E4M3.UNPACK_B R2, R14 ;  /* 0x0000000eff02723e */ /* 0x000fc600020006ff */
[----:B0-----:R-:W-:Y:S04]  /*4abf0*/  STL.64 [R1+0x1a0], R16 ;  /* 0x0001a01001007387 */ /* 0x001fe80000100a00 */
[----:B------:R2:W-:Y:S01]  /*4ac00*/  STL.64 [R1+0x1a8], R18 ;  /* 0x0001a81201007387 */ /* 0x0005e20000100a00 */
[----:B---3--:R-:W-:-:S07]  /*4ac10*/  F2FP.F16.E4M3.UNPACK_B R3, R7 ;  /* 0x00000007ff03723e */ /* 0x008fce00020006ff */
[----:B--2---:R-:W-:Y:S01]  /*4ac20*/  HMMA.16816.F32 R16, R24, R2, R20 ;  /* 0x000000021810723c */ /* 0x004fe20000001814 */
[----:B------:R-:W0:Y:S01]  /*4ac30*/  LDSM.16.M88.4 R20, [R29+UR5+0xa000] ;  /* 0x00a000051d14783b */ /* 0x000e220008000200 */
[----:B------:R-:W-:Y:S02]  /*4ac40*/  F2FP.F16.E4M3.UNPACK_B R2, R6 ;  /* 0x00000006ff02723e */ /* 0x000fe400020006ff */
[----:B------:R-:W-:-:S07]  /*4ac50*/  F2FP.F16.E4M3.UNPACK_B R3, R0 ;  /* 0x00000000ff03723e */ /* 0x000fce00020006ff */
[----:B------:R-:W-:Y:S08]  /*4ac60*/  HMMA.16816.F32 R8, R24, R2, R8 ;  /* 0x000000021808723c */ /* 0x000ff00000001808 */
[----:B------:R1:W-:Y:S04]  /*4ac70*/  STL.64 [R1+0x40], R16 ;  /* 0x0000401001007387 */ /* 0x0003e80000100a00 */
[----:B------:R2:W-:Y:S01]  /*4ac80*/  STL [R1+0x4c], R19 ;  /* 0x00004c1301007387 */ /* 0x0005e20000100800 */
[----:B-1----:R-:W-:-:S06]  /*4ac90*/  IMAD.MOV.U32 R16, RZ, RZ, R18 ;  /* 0x000000ffff107224 */ /* 0x002fcc00078e0012 */
[----:B------:R-:W-:Y:S02]  /*4aca0*/  IMAD.MOV.U32 R17, RZ, RZ, R8 ;  /* 0x000000ffff117224 */ /* 0x000fe400078e0008 */
[----:B------:R-:W-:Y:S02]  /*4acb0*/  IMAD.MOV.U32 R18, RZ, RZ, R9 ;  /* 0x000000ffff127224 */ /* 0x000fe400078e0009 */
[----:B--2---:R-:W-:Y:S01]  /*4acc0*/  IMAD.MOV.U32 R19, RZ, RZ, R10 ;  /* 0x000000ffff137224 */ /* 0x004fe200078e000a */
[----:B0-----:R0:W-:Y:S01]  /*4acd0*/  STL.64 [R1+0x1b0], R20 ;  /* 0x0001b01401007387 */ /* 0x0011e20000100a00 */
[----:B------:R-:W-:-:S03]  /*4ace0*/  IMAD.MOV.U32 R28, RZ, RZ, R20 ;  /* 0x000000ffff1c7224 */ /* 0x000fc600078e0014 */
[----:B------:R-:W-:Y:S04]  /*4acf0*/  STL.64 [R1+0x1b8], R22 ;  /* 0x0001b81601007387 */ /* 0x000fe80000100a00 */
[----:B------:R-:W2:Y:S01]  /*4ad00*/  LDL.LU.64 R8, [R1+0x2c0] ;  /* 0x0002c00001087983 */ /* 0x000ea20000300a00 */
[----:B0-----:R-:W-:-:S03]  /*4ad10*/  IMAD.MOV.U32 R20, RZ, RZ, R11 ;  /* 0x000000ffff147224 */ /* 0x001fc600078e000b */
[----:B------:R-:W2:Y:S01]  /*4ad20*/  LDL.LU.64 R10, [R1+0x2c8] ;  /* 0x0002c800010a7983 */ /* 0x000ea20000300a00 */
[----:B-----5:R-:W-:Y:S02]  /*4ad30*/  F2FP.F16.E4M3.UNPACK_B R2, R5 ;  /* 0x00000005ff02723e */ /* 0x020fe400020006ff */
[----:B------:R-:W-:Y:S02]  /*4ad40*/  F2FP.F16.E4M3.UNPACK_B R3, R4 ;  /* 0x00000004ff03723e */ /* 0x000fe400020006ff */
[----:B------:R-:W0:Y:S04]  /*4ad50*/  LDSM.16.M88.4 R4, [R29+UR5+0xb000] ;  /* 0x00b000051d04783b */ /* 0x000e280008000200 */
[----:B------:R1:W-:Y:S01]  /*4ad60*/  STL [R1+0x1f50], R20 ;  /* 0x001f501401007387 */ /* 0x0003e20000100800 */
[----:B------:R-:W-:-:S03]  /*4ad70*/  IMAD.MOV.U32 R0, RZ, RZ, R21 ;  /* 0x000000ffff007224 */ /* 0x000fc600078e0015 */
[----:B-1----:R-:W3:Y:S04]  /*4ad80*/  LDL R20, [R1+0x1a4] ;  /* 0x0001a40001147983 */ /* 0x002ee80000100800 */
[----:B------:R1:W-:Y:S04]  /*4ad90*/  STL.64 [R1+0x1f48], R18 ;  /* 0x001f481201007387 */ /* 0x0003e80000100a00 */
[----:B-1----:R-:W4:Y:S04]  /*4ada0*/  LDL R19, [R1+0x1a0] ;  /* 0x0001a00001137983 */ /* 0x002f280000100800 */
[----:B------:R1:W-:Y:S04]  /*4adb0*/  STL.64 [R1+0x1f40], R16 ;  /* 0x001f401001007387 */ /* 0x0003e80000100a00 */
[----:B0-----:R0:W-:Y:S01]  /*4adc0*/  STL.64 [R1+0x1c0], R4 ;  /* 0x0001c00401007387 */ /* 0x0011e20000100a00 */
[----:B------:R-:W-:-:S03]  /*4add0*/  IMAD.MOV.U32 R18, RZ, RZ, R4 ;  /* 0x000000ffff127224 */ /* 0x000fc600078e0004 */
[----:B------:R5:W-:Y:S01]  /*4ade0*/  STL.64 [R1+0x1c8], R6 ;  /* 0x0001c80601007387 */ /* 0x000be20000100a00 */
[----:B-1----:R-:W-:-:S03]  /*4adf0*/  IMAD.MOV.U32 R17, RZ, RZ, R5 ;  /* 0x000000ffff117224 */ /* 0x002fc600078e0005 */
[----:B0-----:R-:W3:Y:S04]  /*4ae00*/  LDL.LU.64 R4, [R1+0x2b0] ;  /* 0x0002b00001047983 */ /* 0x001ee80000300a00 */
[----:B-----5:R-:W3:Y:S01]  /*4ae10*/  LDL.LU.64 R6, [R1+0x2b8] ;  /* 0x0002b80001067983 */ /* 0x020ee20000300a00 */
[----:B--2---:R-:W-:-:S15]  /*4ae20*/  HMMA.16816.F32 R8, R24, R2, R8 ;  /* 0x000000021808723c */ /* 0x004fde0000001808 */
[----:B------:R-:W-:-:S04]  /*4ae30*/  NOP ;  /* 0x0000000000007918 */ /* 0x000fc80000000000 */
[----:B------:R-:W-:Y:S02]  /*4ae40*/  IMAD.MOV.U32 R21, RZ, RZ, R8 ;  /* 0x000000ffff157224 */ /* 0x000fe400078e0008 */
[----:B------:R-:W-:Y:S01]  /*4ae50*/  IMAD.MOV.U32 R22, RZ, RZ, R9 ;  /* 0x000000ffff167224 */ /* 0x000fe200078e0009 */
[----:B------:R0:W-:Y:S01]  /*4ae60*/  STL [R1+0x5c], R11 ;  /* 0x00005c0b01007387 */ /* 0x0001e20000100800 */
[----:B------:R-:W-:-:S03]  /*4ae70*/  IMAD.MOV.U32 R23, RZ, RZ, R10 ;  /* 0x000000ffff177224 */ /* 0x000fc600078e000a */
[----:B------:R-:W2:Y:S04]  /*4ae80*/  LDL.LU.64 R8, [R1+0x2a0] ;  /* 0x0002a00001087983 */ /* 0x000ea80000300a00 */
[----:B0-----:R-:W5:Y:S01]  /*4ae90*/  LDL.LU.64 R10, [R1+0x2a8] ;  /* 0x0002a800010a7983 */ /* 0x001f620000300a00 */
[----:B------:R-:W-:Y:S02]  /*4aea0*/  F2FP.F16.E4M3.UNPACK_B R2, R13 ;  /* 0x0000000dff02723e */ /* 0x000fe400020006ff */
[----:B------:R-:W-:Y:S02]  /*4aeb0*/  F2FP.F16.E4M3.UNPACK_B R3, R12 ;  /* 0x0000000cff03723e */ /* 0x000fe400020006ff */
[----:B------:R-:W0:Y:S04]  /*4aec0*/  LDSM.16.M88.4 R12, [R29+UR5+0xc000] ;  /* 0x00c000051d0c783b */ /* 0x000e280008000200 */
[----:B-----5:R1:W-:Y:S04]  /*4aed0*/  STL.64 [R1+0x1f98], R10 ;  /* 0x001f980a01007387 */ /* 0x0203e80000100a00 */
[----:B-1----:R-:W5:Y:S04]  /*4aee0*/  LDL R10, [R1+0x190] ;  /* 0x00019000010a7983 */ /* 0x002f680000100800 */
[----:B------:R-:W4:Y:S01]  /*4aef0*/  LDL R11, [R1+0x194] ;  /* 0x00019400010b7983 */ /* 0x000f220000100800 */
[----:B---3--:R-:W-:Y:S03]  /*4af00*/  HMMA.16816.F32 R4, R24, R2, R4 ;  /* 0x000000021804723c */ /* 0x008fe60000001804 */
[----:B--2---:R-:W-:Y:S04]  /*4af10*/  STL.64 [R1+0x1f90], R8 ;  /* 0x001f900801007387 */ /* 0x004fe80000100a00 */
[----:B------:R-:W-:Y:S04]  /*4af20*/  STL [R1+0x1f58], R22 ;  /* 0x001f581601007387 */ /* 0x000fe80000100800 */
[----:B------:R-:W-:Y:S04]  /*4af30*/  STL [R1+0x1f54], R21 ;  /* 0x001f541501007387 */ /* 0x000fe80000100800 */
[----:B0-----:R0:W-:Y:S04]  /*4af40*/  STL.64 [R1+0x1e0], R12 ;  /* 0x0001e00c01007387 */ /* 0x0011e80000100a00 */
[----:B------:R1:W-:Y:S01]  /*4af50*/  STL.64 [R1+0x1e8], R14 ;  /* 0x0001e80e01007387 */ /* 0x0003e20000100a00 */
[----:B------:R-:W-:-:S03]  /*4af60*/  IMAD.MOV.U32 R16, RZ, RZ, R12 ;  /* 0x000000ffff107224 */ /* 0x000fc600078e000c */
[----:B0-----:R-:W2:Y:S04]  /*4af70*/  LDL.LU.64 R12, [R1+0xc0] ;  /* 0x0000c000010c7983 */ /* 0x001ea80000300a00 */
[----:B-1----:R-:W2:Y:S04]  /*4af80*/  LDL.LU.64 R14, [R1+0xc8] ;  /* 0x0000c800010e7983 */ /* 0x002ea80000300a00 */
[----:B------:R-:W-:Y:S04]  /*4af90*/  STL.64 [R1+0x1ee0], R6 ;  /* 0x001ee00601007387 */ /* 0x000fe80000100a00 */
[----:B------:R0:W-:Y:S04]  /*4afa0*/  STL.64 [R1+0x1ed8], R4 ;  /* 0x001ed80401007387 */ /* 0x0001e80000100a00 */
[----:B0-----:R-:W3:Y:S04]  /*4afb0*/  LDL.LU.64 R4, [R1+0x290] ;  /* 0x0002900001047983 */ /* 0x001ee80000300a00 */
[----:B------:R-:W3:Y:S01]  /*4afc0*/  LDL.LU.64 R6, [R1+0x298] ;  /* 0x0002980001067983 */ /* 0x000ee20000300a00 */
[----:B-----5:R-:W-:-:S02]  /*4afd0*/  F2FP.F16.E4M3.UNPACK_B R2, R10 ;  /* 0x0000000aff02723e */ /* 0x020fc400020006ff */
[----:B----4-:R-:W-:Y:S02]  /*4afe0*/  F2FP.F16.E4M3.UNPACK_B R3, R11 ;  /* 0x0000000bff03723e */ /* 0x010fe400020006ff */
[----:B------:R-:W0:Y:S04]  /*4aff0*/  LDSM.16.M88.4 R8, [R29+UR5+0xd000] ;  /* 0x00d000051d08783b */ /* 0x000e280008000200 */
[----:B0-----:R-:W-:Y:S04]  /*4b000*/  STL.64 [R1+0x1d0], R8 ;  /* 0x0001d00801007387 */ /* 0x001fe80000100a00 */
[----:B------:R0:W-:Y:S04]  /*4b010*/  STL.64 [R1+0x1d8], R10 ;  /* 0x0001d80a01007387 */ /* 0x0001e80000100a00 */
[----:B0-----:R-:W4:Y:S04]  /*4b020*/  LDL.LU.64 R10, [R1+0x1f98] ;  /* 0x001f9800010a7983 */ /* 0x001f280000300a00 */
[----:B------:R-:W4:Y:S02]  /*4b030*/  LDL.LU.64 R8, [R1+0x1f90] ;  /* 0x001f900001087983 */ /* 0x000f240000300a00 */
[----:B----4-:R-:W-:Y:S01]  /*4b040*/  HMMA.16816.F32 R8, R24, R2, R8 ;  /* 0x000000021808723c */ /* 0x010fe20000001808 */
[----:B------:R-:W-:-:S15]  /*4b050*/  F2FP.F16.E4M3.UNPACK_B R2, R19 ;  /* 0x00000013ff02723e */ /* 0x000fde00020006ff */
[----:B------:R-:W-:-:S03]  /*4b060*/  NOP ;  /* 0x0000000000007918 */ /* 0x000fc60000000000 */
[----:B------:R-:W-:Y:S04]  /*4b070*/  STL.64 [R1+0x1ef0], R10 ;  /* 0x001ef00a01007387 */ /* 0x000fe80000100a00 */
[----:B------:R-:W-:Y:S04]  /*4b080*/  STL.64 [R1+0x1ee8], R8 ;  /* 0x001ee80801007387 */ /* 0x000fe80000100a00 */
[----:B------:R-:W0:Y:S01]  /*4b090*/  LDSM.16.M88.4 R8, [R29+UR5+0xe000] ;  /* 0x00e000051d08783b */ /* 0x000e220008000200 */
[----:B------:R-:W-:-:S07]  /*4b0a0*/  F2FP.F16.E4M3.UNPACK_B R3, R20 ;  /* 0x00000014ff03723e */ /* 0x000fce00020006ff */
[----:B---3--:R-:W-:Y:S01]  /*4b0b0*/  HMMA.16816.F32 R4, R24, R2, R4 ;  /* 0x000000021804723c */ /* 0x008fe20000001804 */
[----:B0-----:R-:W-:Y:S04]  /*4b0c0*/  STL.64 [R1+0x200], R8 ;  /* 0x0002000801007387 */ /* 0x001fe80000100a00 */
[----:B------:R-:W-:-:S14]  /*4b0d0*/  STL.64 [R1+0x208], R10 ;  /* 0x0002080a01007387 */ /* 0x000fdc0000100a00 */
[----:B------:R-:W-:Y:S04]  /*4b0e0*/  STL.64 [R1+0x20], R4 ;  /* 0x0000200401007387 */ /* 0x000fe80000100a00 */
[----:B------:R-:W-:Y:S04]  /*4b0f0*/  STL.64 [R1+0x28], R6 ;  /* 0x0000280601007387 */ /* 0x000fe80000100a00 */
[----:B------:R-:W0:Y:S01]  /*4b100*/  LDSM.16.M88.4 R4, [R29+UR5+0xf000] ;  /* 0x00f000051d04783b */ /* 0x000e220008000200 */
[----:B------:R-:W-:Y:S02]  /*4b110*/  F2FP.F16.E4M3.UNPACK_B R2, R28 ;  /* 0x0000001cff02723e */ /* 0x000fe400020006ff */
[----:B------:R-:W-:Y:S01]  /*4b120*/  F2FP.F16.E4M3.UNPACK_B R3, R0 ;  /* 0x00000000ff03723e */ /* 0x000fe200020006ff */
[----:B0-----:R-:W-:Y:S01]  /*4b130*/  STL.64 [R1+0x1f0], R4 ;  /* 0x0001f00401007387 */ /* 0x001fe20000100a00 */
[----:B------:R-:W-:-:S03]  /*4b140*/  IMAD.MOV.U32 R22, RZ, RZ, R4 ;  /* 0x000000ffff167224 */ /* 0x000fc600078e0004 */
[----:B------:R2:W-:Y:S01]  /*4b150*/  STL.64 [R1+0x1f8], R6 ;  /* 0x0001f80601007387 */ /* 0x0005e20000100a00 */
[----:B------:R-:W-:Y:S02]  /*4b160*/  IMAD.MOV.U32 R21, RZ, RZ, R5 ;  /* 0x000000ffff157224 */ /* 0x000fe400078e0005 */
[----:B--2---:R-:W-:Y:S01]  /*4b170*/  HMMA.16816.F32 R4, R24, R2, R12 ;  /* 0x000000021804723c */ /* 0x004fe2000000180c */
[----:B------:R-:W2:Y:S04]  /*4b180*/  LDL.LU.64 R12, [R1+0xb0] ;  /* 0x0000b000010c7983 */ /* 0x000ea80000300a00 */
[----:B------:R-:W2:-:S14]  /*4b190*/  LDL.LU.64 R14, [R1+0xb8] ;  /* 0x0000b800010e7983 */ /* 0x000e9c0000300a00 */
[----:B------:R0:W-:Y:S04]  /*4b1a0*/  STL.64 [R1+0x10], R4 ;  /* 0x0000100401007387 */ /* 0x0001e80000100a00 */
[----:B------:R-:W-:Y:S04]  /*4b1b0*/  STL.64 [R1+0x18], R6 ;  /* 0x0000180601007387 */ /* 0x000fe80000100a00 */
[----:B------:R-:W3:Y:S04]  /*4b1c0*/  LDL.LU R20, [R1+0x3b8] ;  /* 0x0003b80001147983 */ /* 0x000ee80000300800 */
[----:B------:R-:W-:Y:S04]  /*4b1d0*/  STL.64 [R1+0x1f68], R22 ;  /* 0x001f681601007387 */ /* 0x000fe80000100a00 */
[----:B---3--:R-:W-:Y:S04]  /*4b1e0*/  STL.64 [R1+0x1f60], R20 ;  /* 0x001f601401007387 */ /* 0x008fe80000100a00 */
[----:B------:R-:W3:Y:S04]  /*4b1f0*/  LDL.LU R0, [R1+0x3b4] ;  /* 0x0003b40001007983 */ /* 0x000ee80000300800 */
[----:B------:R-:W4:Y:S04]  /*4b200*/  LDL.LU R28, [R1+0x3c4] ;  /* 0x0003c400011c7983 */ /* 0x000f280000300800 */
[----:B------:R-:W5:Y:S04]  /*4b210*/  LDL.LU R29, [R1+0x3bc] ;  /* 0x0003bc00011d7983 */ /* 0x000f680000300800 */
[----:B------:R-:W2:Y:S04]  /*4b220*/  LDL.LU R8, [R1] ;  /* 0x0000000001087983 */ /* 0x000ea80000300800 */
[----:B------:R-:W2:Y:S04]  /*4b230*/  LDL.LU R9, [R1+0x4] ;  /* 0x0000040001097983 */ /* 0x000ea80000300800 */
[----:B------:R-:W2:Y:S04]  /*4b240*/  LDL.LU R10, [R1+0x8] ;  /* 0x00000800010a7983 */ /* 0x000ea80000300800 */
[----:B------:R-:W2:Y:S04]  /*4b250*/  LDL.LU R11, [R1+0xc] ;  /* 0x00000c00010b7983 */ /* 0x000ea80000300800 */
[----:B--2---:R-:W-:Y:S04]  /*4b260*/  STL.64 [R1+0x1f78], R10 ;  /* 0x001f780a01007387 */ /* 0x004fe80000100a00 */
[----:B------:R1:W-:Y:S04]  /*4b270*/  STL.64 [R1+0x1f70], R8 ;  /* 0x001f700801007387 */ /* 0x0003e80000100a00 */
[----:B0-----:R-:W2:Y:S04]  /*4b280*/  LDL.LU R4, [R1+0x110] ;  /* 0x0001100001047983 */ /* 0x001ea80000300800 */
[----:B------:R-:W2:Y:S04]  /*4b290*/  LDL.LU R5, [R1+0x114] ;  /* 0x0001140001057983 */ /* 0x000ea80000300800 */
[----:B-1----:R-:W2:Y:S04]  /*4b2a0*/  LDL.LU.64 R8, [R1+0x90] ;  /* 0x0000900001087983 */ /* 0x002ea80000300a00 */
[----:B------:R-:W2:Y:S01]  /*4b2b0*/  LDL.LU.64 R10, [R1+0x98] ;  /* 0x00009800010a7983 */ /* 0x000ea20000300a00 */
[----:B------:R-:W-:-:S02]  /*4b2c0*/  F2FP.F16.E4M3.UNPACK_B R2, R18 ;  /* 0x00000012ff02723e */ /* 0x000fc400020006ff */
[----:B------:R-:W-:-:S07]  /*4b2d0*/  F2FP.F16.E4M3.UNPACK_B R3, R17 ;  /* 0x00000011ff03723e */ /* 0x000fce00020006ff */
[----:B------:R-:W-:Y:S01]  /*4b2e0*/  HMMA.16816.F32 R12, R24, R2, R12 ;  /* 0x00000002180c723c */ /* 0x000fe2000000180c */
[----:B--2---:R-:W-:Y:S04]  /*4b2f0*/  STL.64 [R1+0x1f88], R10 ;  /* 0x001f880a01007387 */ /* 0x004fe80000100a00 */
[----:B------:R0:W-:Y:S04]  /*4b300*/  STL.64 [R1+0x1f80], R8 ;  /* 0x001f800801007387 */ /* 0x0001e80000100a00 */
[----:B0-----:R-:W2:Y:S04]  /*4b310*/  LDL.LU.64 R8, [R1+0x70] ;  /* 0x0000700001087983 */ /* 0x001ea80000300a00 */
[----:B------:R-:W2:Y:S04]  /*4b320*/  LDL.LU.64 R10, [R1+0x78] ;  /* 0x00007800010a7983 */ /* 0x000ea80000300a00 */
[----:B------:R-:W2:Y:S04]  /*4b330*/  LDL.LU R6, [R1+0x120] ;  /* 0x0001200001067983 */ /* 0x000ea80000300800 */
[----:B------:R-:W2:Y:S04]  /*4b340*/  LDL.LU R7, [R1+0x124] ;  /* 0x0001240001077983 */ /* 0x000ea80000300800 */
[----:B------:R-:W2:Y:S01]  /*4b350*/  LDL R3, [R1+0x1e4] ;  /* 0x0001e40001037983 */ /* 0x000ea20000100800 */
[----:B------:R-:W-:-:S03]  /*4b360*/  IMAD.MOV.U32 R2, RZ, RZ, R16 ;  /* 0x000000ffff027224 */ /* 0x000fc600078e0010 */
[----:B------:R-:W3:Y:S04]  /*4b370*/  LDL.LU.64 R20, [R1+0xa0] ;  /* 0x0000a00001147983 */ /* 0x000ee80000300a00 */
[----:B------:R-:W3:Y:S04]  /*4b380*/  LDL.LU.64 R22, [R1+0xa8] ;  /* 0x0000a80001167983 */ /* 0x000ee80000300a00 */
[----:B------:R-:W3:Y:S04]  /*4b390*/  LDL.LU.64 R16, [R1+0x80] ;  /* 0x0000800001107983 */ /* 0x000ee80000300a00 */
[----:B------:R-:W3:Y:S01]  /*4b3a0*/  LDL.LU.64 R18, [R1+0x88] ;  /* 0x0000880001127983 */ /* 0x000ee20000300a00 */
[----:B------:R-:W-:-:S03]  /*4b3b0*/  F2FP.F16.E4M3.UNPACK_B R2, R2 ;  /* 0x00000002ff02723e */ /* 0x000fc600020006ff */
[----:B------:R0:W-:Y:S04]  /*4b3c0*/  STL.64 [R1+0x1f00], R14 ;  /* 0x001f000e01007387 */ /* 0x0001e80000100a00 */
[----:B0-----:R-:W3:Y:S04]  /*4b3d0*/  LDL.LU R14, [R1+0x3e0] ;  /* 0x0003e000010e7983 */ /* 0x001ee80000300800 */
[----:B------:R-:W3:Y:S04]  /*4b3e0*/  LDL.LU R15, [R1+0x3d8] ;  /* 0x0003d800010f7983 */ /* 0x000ee80000300800 */
[----:B------:R0:W-:Y:S04]  /*4b3f0*/  STL.64 [R1+0x1ef8], R12 ;  /* 0x001ef80c01007387 */ /* 0x0001e80000100a00 */
[----:B0-----:R-:W4:Y:S04]  /*4b400*/  LDL.LU R12, [R1+0x3c8] ;  /* 0x0003c800010c7983 */ /* 0x001f280000300800 */
[----:B------:R-:W5:Y:S01]  /*4b410*/  LDL.LU R13, [R1+0x3c0] ;  /* 0x0003c000010d7983 */ /* 0x000f620000300800 */
[----:B--2---:R-:W-:-:S07]  /*4b420*/  F2FP.F16.E4M3.UNPACK_B R3, R3 ;  /* 0x00000003ff03723e */ /* 0x004fce00020006ff */
[----:B------:R-:W-:-:S15]  /*4b430*/  HMMA.16816.F32 R8, R24, R2, R8 ;  /* 0x000000021808723c */ /* 0x000fde0000001808 */
[----:B------:R-:W-:-:S04]  /*4b440*/  NOP ;  /* 0x0000000000007918 */ /* 0x000fc80000000000 */
[----:B------:R-:W-:Y:S04]  /*4b450*/  STL.64 [R1+0x70], R8 ;  /* 0x0000700801007387 */ /* 0x000fe80000100a00 */
[----:B------:R0:W-:Y:S04]  /*4b460*/  STL.64 [R1+0x78], R10 ;  /* 0x0000780a01007387 */ /* 0x0001e80000100a00 */
[----:B0-----:R-:W2:Y:S04]  /*4b470*/  LDL.LU.64 R10, [R1+0x1f88] ;  /* 0x001f8800010a7983 */ /* 0x001ea80000300a00 */
[----:B------:R-:W2:Y:S04]  /*4b480*/  LDL.LU.64 R8, [R1+0x1f80] ;  /* 0x001f800001087983 */ /* 0x000ea80000300a00 */
[----:B------:R-:W2:Y:S04]  /*4b490*/  LDL R2, [R1+0x1d0] ;  /* 0x0001d00001027983 */ /* 0x000ea80000100800 */
[----:B------:R-:W3:Y:S01]  /*4b4a0*/  LDL R3, [R1+0x1d4] ;  /* 0x0001d40001037983 */ /* 0x000ee20000100800 */
[----:B--2---:R-:W-:-:S02]  /*4b4b0*/  F2FP.F16.E4M3.UNPACK_B R2, R2 ;  /* 0x00000002ff02723e */ /* 0x004fc400020006ff */
[----:B---3--:R-:W-:-:S07]  /*4b4c0*/  F2FP.F16.E4M3.UNPACK_B R3, R3 ;  /* 0x00000003ff03723e */ /* 0x008fce00020006ff */
[----:B------:R-:W-:-:S15]  /*4b4d0*/  HMMA.16816.F32 R8, R24, R2, R8 ;  /* 0x000000021808723c */ /* 0x000fde0000001808 */
[----:B------:R-:W-:-:S04]  /*4b4e0*/  NOP ;  /* 0x0000000000007918 */ /* 0x000fc80000000000 */
[----:B------:R-:W-:Y:S04]  /*4b4f0*/  STL.64 [R1+0x90], R8 ;  /* 0x0000900801007387 */ /* 0x000fe80000100a00 */
[----:B------:R0:W-:Y:S04]  /*4b500*/  STL.64 [R1+0x98], R10 ;  /* 0x0000980a01007387 */ /* 0x0001e80000100a00 */
[----:B0-----:R-:W2:Y:S04]  /*4b510*/  LDL.LU.64 R10, [R1+0x1f78] ;  /* 0x001f7800010a7983 */ /* 0x001ea80000300a00 */
[----:B------:R-:W2:Y:S04]  /*4b520*/  LDL.LU.64 R8, [R1+0x1f70] ;  /* 0x001f700001087983 */ /* 0x000ea80000300a00 */
[----:B------:R-:W3:Y:S04]  /*4b530*/  LDL R2, [R1+0x200] ;  /* 0x0002000001027983 */ /* 0x000ee80000100800 */
[----:B------:R-:W2:Y:S01]  /*4b540*/  LDL R3, [R1+0x204] ;  /* 0x0002040001037983 */ /* 0x000ea20000100800 */
[----:B---3--:R-:W-:-:S02]  /*4b550*/  F2FP.F16.E4M3.UNPACK_B R2, R2 ;  /* 0x00000002ff02723e */ /* 0x008fc400020006ff */
[----:B--2---:R-:W-:-:S07]  /*4b560*/  F2FP.F16.E4M3.UNPACK_B R3, R3 ;  /* 0x00000003ff03723e */ /* 0x004fce00020006ff */
[----:B------:R-:W-:-:S15]  /*4b570*/  HMMA.16816.F32 R20, R24, R2, R20 ;  /* 0x000000021814723c */ /* 0x000fde0000001814 */
[----:B------:R-:W-:-:S04]  /*4b580*/  NOP ;  /* 0x0000000000007918 */ /* 0x000fc80000000000 */
[----:B------:R-:W-:Y:S04]  /*4b590*/  STL.64 [R1+0xc0], R20 ;  /* 0x0000c01401007387 */ /* 0x000fe80000100a00 */
[----:B------:R0:W-:Y:S04]  /*4b5a0*/  STL.64 [R1+0xc8], R22 ;  /* 0x0000c81601007387 */ /* 0x0001e80000100a00 */
[----:B0-----:R-:W2:Y:S04]  /*4b5b0*/  LDL.LU.64 R22, [R1+0x1f68] ;  /* 0x001f680001167983 */ /* 0x001ea80000300a00 */
[----:B------:R-:W3:Y:S01]  /*4b5c0*/  LDL.LU.64 R20, [R1+0x1f60] ;  /* 0x001f600001147983 */ /* 0x000ee20000300a00 */
[----:B----4-:R-:W-:-:S02]  /*4b5d0*/  IMAD R28, R28, 0x100, R12 ;  /* 0x000001001c1c7824 */ /* 0x010fc400078e020c */
[----:B-----5:R-:W-:Y:S02]  /*4b5e0*/  IMAD R29, R29, 0x100, R13 ;  /* 0x000001001d1d7824 */ /* 0x020fe400078e020d */
[----:B------:R-:W-:Y:S01]  /*4b5f0*/  IMAD R12, R15, 0x100, R14 ;  /* 0x000001000f0c7824 */ /* 0x000fe200078e020e */
[----:B--2---:R-:W-:Y:S02]  /*4b600*/  F2FP.F16.E4M3.UNPACK_B R2, R22 ;  /* 0x00000016ff02723e */ /* 0x004fe400020006ff */
[----:B---3--:R-:W-:Y:S01]  /*4b610*/  F2FP.F16.E4M3.UNPACK_B R3, R21 ;  /* 0x00000015ff03723e */ /* 0x008fe200020006ff */
[----:B------:R-:W2:Y:S04]  /*4b620*/  LDL.LU R22, [R1+0x1f58] ;  /* 0x001f580001167983 */ /* 0x000ea80000300800 */
[----:B------:R-:W3:Y:S01]  /*4b630*/  LDL.LU R21, [R1+0x1f54] ;  /* 0x001f540001157983 */ /* 0x000ee20000300800 */
[----:B------:R-:W-:-:S03]  /*4b640*/  IMAD R0, R0, 0x100, R20 ;  /* 0x0000010000007824 */ /* 0x000fc600078e0214 */
[----:B------:R-:W4:Y:S01]  /*4b650*/  LDL.LU R20, [R1+0x1f50] ;  /* 0x001f500001147983 */ /* 0x000f220000300800 */
[----:B------:R-:W-:Y:S03]  /*4b660*/  HMMA.16816.F32 R24, R24, R2, R16 ;  /* 0x000000021818723c */ /* 0x000fe60000001810 */
[----:B------:R-:W5:Y:S04]  /*4b670*/  LDL.LU.64 R18, [R1+0x1f48] ;  /* 0x001f480001127983 */ /* 0x000f680000300a00 */
[----:B------:R-:W2:Y:S01]  /*4b680*/  LDL.LU.64 R16, [R1+0x1f40] ;  /* 0x001f400001107983 */ /* 0x000ea20000300a00 */
[----:B------:R-:W-:Y:S02]  /*4b690*/  F2FP.F16.E4M3.UNPACK_B R2, R4.H1 ;  /* 0x00000004ff02723e */ /* 0x000fe400030006ff */
[----:B------:R-:W-:-:S09]  /*4b6a0*/  F2FP.F16.E4M3.UNPACK_B R3, R5.H1 ;  /* 0x00000005ff03723e */ /* 0x000fd200030006ff */
[----:B------:R0:W-:Y:S04]  /*4b6b0*/  STL.64 [R1+0xb0], R24 ;  /* 0x0000b01801007387 */ /* 0x0001e80000100a00 */
[----:B------:R1:W-:Y:S01]  /*4b6c0*/  STL.64 [R1+0xb8], R26 ;  /* 0x0000b81a01007387 */ /* 0x0003e20000100a00 */
[----:B0-----:R-:W-:Y:S02]  /*4b6d0*/  F2FP.F16.E4M3.UNPACK_B R24, R0 ;  /* 0x00000000ff18723e */ /* 0x001fe400020006ff */
[----:B-1----:R-:W-:Y:S02]  /*4b6e0*/  F2FP.F16.E4M3.UNPACK_B R26, R28 ;  /* 0x0000001cff1a723e */ /* 0x002fe400020006ff */
[----:B------:R-:W-:Y:S02]  /*4b6f0*/  F2FP.F16.E4M3.UNPACK_B R25, R29 ;  /* 0x0000001dff19723e */ /* 0x000fe400020006ff */
[----:B------:R-:W-:Y:S01]  /*4b700*/  F2FP.F16.E4M3.UNPACK_B R27, R12 ;  /* 0x0000000cff1b723e */ /* 0x000fe200020006ff */
[----:B------:R-:W3:Y:S04]  /*4b710*/  LDL.LU R28, [R1+0x134] ;  /* 0x00013400011c7983 */ /* 0x000ee80000300800 */
[----:B------:R-:W3:Y:S04]  /*4b720*/  LDL.LU R29, [R1+0x130] ;  /* 0x00013000011d7983 */ /* 0x000ee80000300800 */
[----:B------:R-:W3:Y:S01]  /*4b730*/  LDL.LU R0, [R1+0x144] ;  /* 0x0001440001007983 */ /* 0x000ee20000300800 */
[----:B------:R-:W-:-:S15]  /*4b740*/  HMMA.16816.F32 R8, R24, R2, R8 ;  /* 0x000000021808723c */ /* 0x000fde0000001808 */
[----:B------:R-:W-:-:S04]  /*4b750*/  NOP ;  /* 0x0000000000007918 */ /* 0x000fc80000000000 */
[----:B------:R0:W-:Y:S04]  /*4b760*/  STL.64 [R1+0x100], R8 ;  /* 0x0001000801007387 */ /* 0x0001e80000100a00 */
[----:B------:R1:W-:Y:S04]  /*4b770*/  STL.64 [R1+0x108], R10 ;  /* 0x0001080a01007387 */ /* 0x0003e80000100a00 */
[----:B------:R-:W3:Y:S04]  /*4b780*/  LDL.LU R12, [R1+0x40] ;  /* 0x00004000010c7983 */ /* 0x000ee80000300800 */
[----:B------:R-:W3:Y:S01]  /*4b790*/  LDL.LU R13, [R1+0x44] ;  /* 0x00004400010d7983 */ /* 0x000ee20000300800 */
[----:B--2---:R-:W-:-:S03]  /*4b7a0*/  IMAD.MOV.U32 R14, RZ, RZ, R16 ;  /* 0x000000ffff0e7224 */ /* 0x004fc600078e0010 */
[----:B------:R-:W2:Y:S04]  /*4b7b0*/  LDL.LU R16, [R1+0x1f38] ;  /* 0x001f380001107983 */ /* 0x000ea80000300800 */
[----:B------:R-:W2:Y:S01]  /*4b7c0*/  LDL.LU R15, [R1+0x4c] ;  /* 0x00004c00010f7983 */ /* 0x000ea20000300800 */
[----:B0-----:R-:W-:Y:S02]  /*4b7d0*/  IMAD.MOV.U32 R8, RZ, RZ, R17 ;  /* 0x000000ffff087224 */ /* 0x001fe400078e0011 */
[----:B-----5:R-:W-:Y:S02]  /*4b7e0*/  IMAD.MOV.U32 R9, RZ, RZ, R18 ;  /* 0x000000ffff097224 */ /* 0x020fe400078e0012 */
[----:B-1----:R-:W-:Y:S01]  /*4b7f0*/  IMAD.MOV.U32 R10, RZ, RZ, R19 ;  /* 0x000000ffff0a7224 */ /* 0x002fe200078e0013 */
[----:B--2---:R-:W-:Y:S04]  /*4b800*/  STL.64 [R1+0x1f10], R14 ;  /* 0x001f100e01007387 */ /* 0x004fe80000100a00 */
[----:B---3--:R0:W-:Y:S04]  /*4b810*/  STL.64 [R1+0x1f08], R12 ;  /* 0x001f080c01007387 */ /* 0x0081e80000100a00 */
[----:B0-----:R-:W2:Y:S04]  /*4b820*/  LDL.LU R12, [R1+0x30] ;  /* 0x00003000010c7983 */ /* 0x001ea80000300800 */
[----:B------:R-:W2:Y:S04]  /*4b830*/  LDL.LU R13, [R1+0x34] ;  /* 0x00003400010d7983 */ /* 0x000ea80000300800 */
[----:B------:R-:W2:Y:S01]  /*4b840*/  LDL.LU R14, [R1+0x38] ;  /* 0x00003800010e7983 */ /* 0x000ea20000300800 */
[----:B------:R-:W-:-:S03]  /*4b850*/  IMAD.MOV.U32 R15, RZ, RZ, R16 ;  /* 0x000000ffff0f7224 */ /* 0x000fc600078e0010 */
[----:B------:R-:W3:Y:S04]  /*4b860*/  LDL.LU R16, [R1+0x1f34] ;  /* 0x001f340001107983 */ /* 0x000ee80000300800 */
[----:B------:R-:W3:Y:S04]  /*4b870*/  LDL.LU R17, [R1+0x1f30] ;  /* 0x001f300001117983 */ /* 0x000ee80000300800 */
[----:B------:R-:W3:Y:S04]  /*4b880*/  LDL.LU R18, [R1+0x1f2c] ;  /* 0x001f2c0001127983 */ /* 0x000ee80000300800 */
[----:B------:R-:W3:Y:S01]  /*4b890*/  LDL.LU R19, [R1+0x1f28] ;  /* 0x001f280001137983 */ /* 0x000ee20000300800 */
[----:B------:R-:W-:-:S02]  /*4b8a0*/  F2FP.F16.E4M3.UNPACK_B R2, R6.H1 ;  /* 0x00000006ff02723e */ /* 0x000fc400030006ff */
[----:B------:R-:W-:Y:S01]  /*4b8b0*/  F2FP.F16.E4M3.UNPACK_B R3, R7.H1 ;  /* 0x00000007ff03723e */ /* 0x000fe200030006ff */
[----:B----4-:R-:W-:Y:S02]  /*4b8c0*/  IMAD.MOV.U32 R11, RZ, RZ, R20 ;  /* 0x000000ffff0b7224 */ /* 0x010fe400078e0014 */
[----:B------:R-:W-:Y:S01]  /*4b8d0*/  IMAD.MOV.U32 R4, RZ, RZ, R21 ;  /* 0x000000ffff047224 */ /* 0x000fe200078e0015 */
[----:B------:R-:W4:Y:S04]  /*4b8e0*/  LDL.LU R20, [R1+0x1f24] ;  /* 0x001f240001147983 */ /* 0x000f280000300800 */
[----:B------:R-:W4:Y:S01]  /*4b8f0*/  LDL.LU R21, [R1+0x1f20] ;  /* 0x001f200001157983 */ /* 0x000f220000300800 */
[----:B------:R-:W-:Y:S02]  /*4b900*/  IMAD.MOV.U32 R5, RZ, RZ, R22 ;  /* 0x000000ffff057224 */ /* 0x000fe400078e0016 */
[----:B------:R-:W-:Y:S01]  /*4b910*/  IMAD.MOV.U32 R6, RZ, RZ, R23 ;  /* 0x000000ffff067224 */ /* 0x000fe200078e0017 */
[----:B------:R-:W4:Y:S04]  /*4b920*/  LDL.LU R22, [R1+0x1f1c] ;  /* 0x001f1c0001167983 */ /* 0x000f280000300800 */
[----:B------:R-:W4:Y:S04]  /*4b930*/  LDL.LU R23, [R1+0x1f18] ;  /* 0x001f180001177983 */ /* 0x000f280000300800 */
[----:B------:R-:W5:Y:S01]  /*4b940*/  LDL.LU R7, [R1+0x5c] ;  /* 0x00005c0001077983 */ /* 0x000f620000300800 */
[----:B---3--:R-:W-:-:S15]  /*4b950*/  HMMA.16816.F32 R16, R24, R2, R16 ;  /* 0x000000021810723c */ /* 0x008fde0000001810 */
[----:B------:R-:W-:-:S04]  /*4b960*/  NOP ;  /* 0x0000000000007918 */ /* 0x000fc80000000000 */
[----:B------:R0:W-:Y:S04]  /*4b970*/  STL.64 [R1+0xf0], R16 ;  /* 0x0000f01001007387 */ /* 0x0001e80000100a00 */
[----:B------:R1:W-:Y:S04]  /*4b980*/  STL.64 [R1+0xf8], R18 ;  /* 0x0000f81201007387 */ /* 0x0003e80000100a00 */
[----:B0-----:R-:W3:Y:S01]  /*4b990*/  LDL.LU R17, [R1+0x140] ;  /* 0x0001400001117983 */ /* 0x001ee20000300800 */
[----:B------:R-:W-:Y:S02]  /*4b9a0*/  F2FP.F16.E4M3.UNPACK_B R2, R29.H1 ;  /* 0x0000001dff02723e */ /* 0x000fe400030006ff */
[----:B------:R-:W-:Y:S01]  /*4b9b0*/  F2FP.F16.E4M3.UNPACK_B R3, R28.H1 ;  /* 0x0000001cff03723e */ /* 0x000fe200030006ff */
[----:B-1----:R-:W2:Y:S04]  /*4b9c0*/  LDL.LU R18, [R1+0x150] ;  /* 0x0001500001127983 */ /* 0x002ea80000300800 */
[----:B------:R-:W5:Y:S02]  /*4b9d0*/  LDL.LU R19, [R1+0x154] ;  /* 0x0001540001137983 */ /* 0x000f640000300800 */
[----:B----4-:R-:W-:Y:S01]  /*4b9e0*/  HMMA.16816.F32 R20, R24, R2, R20 ;  /* 0x000000021814723c */ /* 0x010fe20000001814 */
[----:B------:R-:W-:-:S15]  /*4b9f0*/  F2FP.F16.E4M3.UNPACK_B R3, R0.H1 ;  /* 0x00000000ff03723e */ /* 0x000fde00030006ff */
[----:B------:R-:W-:-:S03]  /*4ba00*/  NOP ;  /* 0x0000000000007918 */ /* 0x000fc60000000000 */
[----:B------:R-:W-:Y:S02]  /*4ba10*/  IMAD.MOV.U32 R28, RZ, RZ, R23 ;  /* 0x000000ffff1c7224 */ /* 0x000fe400078e0017 */
[----:B------:R-:W-:Y:S01]  /*4ba20*/  IMAD.MOV.U32 R29, RZ, RZ, R22 ;  /* 0x000000ffff1d7224 */ /* 0x000fe200078e0016 */
[----:B------:R0:W-:Y:S04]  /*4ba30*/  STL.64 [R1+0xe0], R20 ;  /* 0x0000e01401007387 */ /* 0x0001e80000100a00 */
[----:B------:R-:W-:Y:S04]  /*4ba40*/  STL [R1+0x1ec4], R28 ;  /* 0x001ec41c01007387 */ /* 0x000fe80000100800 */
[----:B------:R-:W-:Y:S04]  /*4ba50*/  STL [R1+0x1ec0], R29 ;  /* 0x001ec01d01007387 */ /* 0x000fe80000100800 */
[----:B------:R-:W4:Y:S04]  /*4ba60*/  LDL.LU R0, [R1+0x1a4] ;  /* 0x0001a40001007983 */ /* 0x000f280000300800 */
[----:B0-----:R-:W4:Y:S04]  /*4ba70*/  LDL.LU R20, [R1+0x20] ;  /* 0x0000200001147983 */ /* 0x001f280000300800 */
[----:B------:R-:W4:Y:S04]  /*4ba80*/  LDL.LU R21, [R1+0x24] ;  /* 0x0000240001157983 */ /* 0x000f280000300800 */
[----:B------:R-:W4:Y:S04]  /*4ba90*/  LDL.LU R22, [R1+0x28] ;  /* 0x0000280001167983 */ /* 0x000f280000300800 */
[----:B------:R-:W4:Y:S01]  /*4baa0*/  LDL.LU R23, [R1+0x2c] ;  /* 0x00002c0001177983 */ /* 0x000f220000300800 */
[----:B---3--:R-:W-:-:S07]  /*4bab0*/  F2FP.F16.E4M3.UNPACK_B R2, R17.H1 ;  /* 0x00000011ff02723e */ /* 0x008fce00030006ff */
[----:B--2---:R-:W-:-:S15]  /*4bac0*/  HMMA.16816.F32 R12, R24, R2, R12 ;  /* 0x00000002180c723c */ /* 0x004fde000000180c */
[----:B------:R-:W-:-:S04]  /*4bad0*/  NOP ;  /* 0x0000000000007918 */ /* 0x000fc80000000000 */
[----:B------:R-:W-:Y:S04]  /*4bae0*/  STL.64 [R1], R12 ;  /* 0x0000000c01007387 */ /* 0x000fe80000100a00 */
[----:B------:R0:W-:Y:S04]  /*4baf0*/  STL.64 [R1+0x8], R14 ;  /* 0x0000080e01007387 */ /* 0x0001e80000100a00 */
[----:B0-----:R-:W2:Y:S04]  /*4bb00*/  LDL.LU.64 R14, [R1+0x1f10] ;  /* 0x001f1000010e7983 */ /* 0x001ea80000300a00 */
[----:B------:R-:W2:Y:S01]  /*4bb10*/  LDL.LU.64 R12, [R1+0x1f08] ;  /* 0x001f0800010c7983 */ /* 0x000ea20000300a00 */
[----:B------:R-:W-:-:S02]  /*4bb20*/  F2FP.F16.E4M3.UNPACK_B R2, R18.H1 ;  /* 0x00000012ff02723e */ /* 0x000fc400030006ff */
[----:B-----5:R-:W-:Y:S01]  /*4bb30*/  F2FP.F16.E4M3.UNPACK_B R3, R19.H1 ;  /* 0x00000013ff03723e */ /* 0x020fe200030006ff */
[----:B------:R-:W3:Y:S04]  /*4bb40*/  LDL.LU R16, [R1+0x1b0] ;  /* 0x0001b00001107983 */ /* 0x000ee80000300800 */
[----:B------:R-:W5:Y:S04]  /*4bb50*/  LDL.LU R17, [R1+0x1b4] ;  /* 0x0001b40001117983 */ /* 0x000f680000300800 */
[----:B------:R-:W3:Y:S04]  /*4bb60*/  LDL.LU R18, [R1+0x1c0] ;  /* 0x0001c00001127983 */ /* 0x000ee80000300800 */
[----:B------:R-:W3:Y:S01]  /*4bb70*/  LDL.LU R19, [R1+0x1c4] ;  /* 0x0001c40001137983 */ /* 0x000ee20000300800 */
[----:B--2---:R-:W-:-:S15]  /*4bb80*/  HMMA.16816.F32 R12, R24, R2, R12 ;  /* 0x00000002180c723c */ /* 0x004fde000000180c */
[----:B------:R-:W-:-:S04]  /*4bb90*/  NOP ;  /* 0x0000000000007918 */ /* 0x000fc80000000000 */
[----:B------:R0:W-:Y:S01]  /*4bba0*/  STL.64 [R1+0xd8], R14 ;  /* 0x0000d80e01007387 */ /* 0x0001e20000100a00 */
[----:B------:R-:W-:Y:S02]  /*4bbb0*/  IMAD.MOV.U32 R28, RZ, RZ, R12 ;  /* 0x000000ffff1c7224 */ /* 0x000fe400078e000c */
[----:B------:R-:W-:Y:S01]  /*4bbc0*/  IMAD.MOV.U32 R29, RZ, RZ, R13 ;  /* 0x000000ffff1d7224 */ /* 0x000fe200078e000d */
[----:B0-----:R-:W2:Y:S04]  /*4bbd0*/  LDL.LU.64 R14, [R1+0x1f00] ;  /* 0x001f0000010e7983 */ /* 0x001ea80000300a00 */
[----:B------:R-:W2:Y:S04]  /*4bbe0*/  LDL.LU.64 R12, [R1+0x1ef8] ;  /* 0x001ef800010c7983 */ /* 0x000ea80000300a00 */
[----:B------:R-:W2:Y:S04]  /*4bbf0*/  LDL.LU R2, [R1+0x160] ;  /* 0x0001600001027983 */ /* 0x000ea80000300800 */
[----:B------:R-:W3:Y:S01]  /*4bc00*/  LDL.LU R3, [R1+0x164] ;  /* 0x0001640001037983 */ /* 0x000ee20000300800 */
[----:B--2---:R-:W-:-:S02]  /*4bc10*/  F2FP.F16.E4M3.UNPACK_B R2, R2.H1 ;  /* 0x00000002ff02723e */ /* 0x004fc400030006ff */
[----:B---3--:R-:W-:-:S07]  /*4bc20*/  F2FP.F16.E4M3.UNPACK_B R3, R3.H1 ;  /* 0x00000003ff03723e */ /* 0x008fce00030006ff */
[----:B------:R-:W-:-:S15]  /*4bc30*/  HMMA.16816.F32 R8, R24, R2, R8 ;  /* 0x000000021808723c */ /* 0x000fde0000001808 */
[----:B------:R-:W-:-:S04]  /*4bc40*/  NOP ;  /* 0x0000000000007918 */ /* 0x000fc80000000000 */
[----:B------:R-:W-:Y:S04]  /*4bc50*/  STL.64 [R1+0xa0], R8 ;  /* 0x0000a00801007387 */ /* 0x000fe80000100a00 */
[----:B------:R0:W-:Y:S04]  /*4bc60*/  STL.64 [R1+0xa8], R10 ;  /* 0x0000a80a01007387 */ /* 0x0001e80000100a00 */
[----:B0-----:R-:W2:Y:S04]  /*4bc70*/  LDL.LU.64 R10, [R1+0x1ef0] ;  /* 0x001ef000010a7983 */ /* 0x001ea80000300a00 */
[----:B------:R-:W2:Y:S04]  /*4bc80*/  LDL.LU.64 R8, [R1+0x1ee8] ;  /* 0x001ee80001087983 */ /* 0x000ea80000300a00 */
[----:B------:R-:W3:Y:S04]  /*4bc90*/  LDL.LU R2, [R1+0x170] ;  /* 0x0001700001027983 */ /* 0x000ee80000300800 */
[----:B------:R-:W2:Y:S01]  /*4bca0*/  LDL.LU R3, [R1+0x174] ;  /* 0x0001740001037983 */ /* 0x000ea20000300800 */
[----:B---3--:R-:W-:-:S02]  /*4bcb0*/  F2FP.F16.E4M3.UNPACK_B R2, R2.H1 ;  /* 0x00000002ff02723e */ /* 0x008fc400030006ff */
[----:B--2---:R-:W-:-:S07]  /*4bcc0*/  F2FP.F16.E4M3.UNPACK_B R3, R3.H1 ;  /* 0x00000003ff03723e */ /* 0x004fce00030006ff */
        /* <DEDUP_REMOVED lines=10> */
[----:B------:R-:W-:Y:S01]  /*4bd70*/  HMMA.16816.F32 R4, R24, R2, R4 ;  /* 0x000000021804723c */ /* 0x000fe20000001804 */
[----:B------:R-:W2:Y:S04]  /*4bd80*/  LDL.LU R2, [R1+0x190] ;  /* 0x0001900001027983 */ /* 0x000ea80000300800 */
[----:B------:R-:W3:-:S14]  /*4bd90*/  LDL.LU R3, [R1+0x194] ;  /* 0x0001940001037983 */ /* 0x000edc0000300800 */
[----:B------:R0:W-:Y:S04]  /*4bda0*/  STL.64 [R1+0x40], R4 ;  /* 0x0000400401007387 */ /* 0x0001e80000100a00 */
[----:B------:R1:W-:Y:S04]  /*4bdb0*/  STL.64 [R1+0x48], R6 ;  /* 0x0000480601007387 */ /* 0x0003e80000100a00 */
[----:B0-----:R-:W4:Y:S04]  /*4bdc0*/  LDL.LU R4, [R1+0x10] ;  /* 0x0000100001047983 */ /* 0x001f280000300800 */
[----:B------:R-:W4:Y:S04]  /*4bdd0*/  LDL.LU R5, [R1+0x14] ;  /* 0x0000140001057983 */ /* 0x000f280000300800 */
[----:B-1----:R-:W4:Y:S04]  /*4bde0*/  LDL.LU R6, [R1+0x18] ;  /* 0x0000180001067983 */ /* 0x002f280000300800 */
[----:B------:R-:W4:Y:S01]  /*4bdf0*/  LDL.LU R7, [R1+0x1c] ;  /* 0x00001c0001077983 */ /* 0x000f220000300800 */
[----:B--2---:R-:W-:-:S02]  /*4be00*/  F2FP.F16.E4M3.UNPACK_B R2, R2.H1 ;  /* 0x00000002ff02723e */ /* 0x004fc400030006ff */
[----:B---3--:R-:W-:-:S07]  /*4be10*/  F2FP.F16.E4M3.UNPACK_B R3, R3.H1 ;  /* 0x00000003ff03723e */ /* 0x008fce00030006ff */
[----:B------:R-:W-:Y:S01]  /*4be20*/  HMMA.16816.F32 R8, R24, R2, R8 ;  /* 0x000000021808723c */ /* 0x000fe20000001808 */
[----:B------:R-:W2:-:S15]  /*4be30*/  LDL.LU R3, [R1+0x1a0] ;  /* 0x0001a00001037983 */ /* 0x000e9e0000300800 */
[----:B------:R-:W-:-:S03]  /*4be40*/  NOP ;  /* 0x0000000000007918 */ /* 0x000fc60000000000 */
[----:B------:R-:W-:Y:S04]  /*4be50*/  STL.64 [R1+0x1e98], R10 ;  /* 0x001e980a01007387 */ /* 0x000fe80000100a00 */
[----:B------:R0:W-:Y:S01]  /*4be60*/  STL.64 [R1+0x1e90], R8 ;  /* 0x001e900801007387 */ /* 0x0001e20000100a00 */
[----:B--2---:R-:W-:Y:S02]  /*4be70*/  F2FP.F16.E4M3.UNPACK_B R2, R3.H1 ;  /* 0x00000003ff02723e */ /* 0x004fe400030006ff */
[----:B----4-:R-:W-:-:S07]  /*4be80*/  F2FP.F16.E4M3.UNPACK_B R3, R0.H1 ;  /* 0x00000000ff03723e */ /* 0x010fce00030006ff */
[C---:B0-----:R-:W-:Y:S01]  /*4be90*/  HMMA.16816.F32 R8, R24.reuse, R2, R20 ;  /* 0x000000021808723c */ /* 0x041fe20000001814 */
[----:B------:R-:W-:Y:S02]  /*4bea0*/  F2FP.F16.E4M3.UNPACK_B R2, R16.H1 ;  /* 0x00000010ff02723e */ /* 0x000fe400030006ff */
[----:B-----5:R-:W-:Y:S01]  /*4beb0*/  F2FP.F16.E4M3.UNPACK_B R3, R17.H1 ;  /* 0x00000011ff03723e */ /* 0x020fe200030006ff */
[----:B------:R-:W2:Y:S04]  /*4bec0*/  LDL.LU R23, [R1+0x1e0] ;  /* 0x0001e00001177983 */ /* 0x000ea80000300800 */
[----:B------:R-:W3:Y:S02]  /*4bed0*/  LDL.LU R0, [R1+0x1e4] ;  /* 0x0001e40001007983 */ /* 0x000ee40000300800 */
[----:B------:R-:W-:Y:S01]  /*4bee0*/  HMMA.16816.F32 R4, R24, R2, R4 ;  /* 0x000000021804723c */ /* 0x000fe20000001804 */
[----:B------:R-:W-:-:S02]  /*4bef0*/  F2FP.F16.E4M3.UNPACK_B R2, R18.H1 ;  /* 0x00000012ff02723e */ /* 0x000fc400030006ff */
[----:B------:R-:W-:-:S06]  /*4bf00*/  F2FP.F16.E4M3.UNPACK_B R3, R19.H1 ;  /* 0x00000013ff03723e */ /* 0x000fcc00030006ff */
[----:B------:R0:W-:Y:S04]  /*4bf10*/  STL.64 [R1+0x20], R8 ;  /* 0x0000200801007387 */ /* 0x0001e80000100a00 */
[----:B------:R1:W-:Y:S01]  /*4bf20*/  STL.64 [R1+0x28], R10 ;  /* 0x0000280a01007387 */ /* 0x0003e20000100a00 */
[----:B------:R-:W-:Y:S03]  /*4bf30*/  HMMA.16816.F32 R16, R24, R2, R12 ;  /* 0x000000021810723c */ /* 0x000fe6000000180c */
[----:B0-----:R-:W4:Y:S04]  /*4bf40*/  LDL.LU R8, [R1+0x70] ;  /* 0x0000700001087983 */ /* 0x001f280000300800 */
[----:B------:R-:W4:Y:S04]  /*4bf50*/  LDL.LU R9, [R1+0x74] ;  /* 0x0000740001097983 */ /* 0x000f280000300800 */
[----:B-1----:R-:W4:Y:S04]  /*4bf60*/  LDL.LU R10, [R1+0x78] ;  /* 0x00007800010a7983 */ /* 0x002f280000300800 */
[----:B------:R-:W4:Y:S04]  /*4bf70*/  LDL.LU R11, [R1+0x7c] ;  /* 0x00007c00010b7983 */ /* 0x000f280000300800 */
[----:B------:R-:W-:Y:S04]  /*4bf80*/  STL.64 [R1+0x1e70], R6 ;  /* 0x001e700601007387 */ /* 0x000fe80000100a00 */
[----:B------:R0:W-:Y:S04]  /*4bf90*/  STL.64 [R1+0x1e68], R4 ;  /* 0x001e680401007387 */ /* 0x0001e80000100a00 */
[----:B0-----:R-:W5:Y:S04]  /*4bfa0*/  LDL.LU R4, [R1+0x580] ;  /* 0x0005800001047983 */ /* 0x001f680000300800 */
[----:B------:R-:W5:Y:S04]  /*4bfb0*/  LDL.LU R20, [R1+0x578] ;  /* 0x0005780001147983 */ /* 0x000f680000300800 */
[----:B------:R-:W2:Y:S04]  /*4bfc0*/  LDL.LU R5, [R1+0x5ac] ;  /* 0x0005ac0001057983 */ /* 0x000ea80000300800 */
[----:B------:R-:W2:Y:S04]  /*4bfd0*/  LDL.LU R22, [R1+0x5a4] ;  /* 0x0005a40001167983 */ /* 0x000ea80000300800 */
[----:B------:R-:W2:Y:S04]  /*4bfe0*/  LDL.LU R12, [R1+0x200] ;  /* 0x00020000010c7983 */ /* 0x000ea80000300800 */
[----:B------:R-:W2:Y:S04]  /*4bff0*/  LDL.LU R13, [R1+0x204] ;  /* 0x00020400010d7983 */ /* 0x000ea80000300800 */
[----:B------:R-:W2:Y:S04]  /*4c000*/  LDL.LU R14, [R1+0x1f0] ;  /* 0x0001f000010e7983 */ /* 0x000ea80000300800 */
[----:B------:R-:W2:Y:S04]  /*4c010*/  LDL.LU R15, [R1+0x1f4] ;  /* 0x0001f400010f7983 */ /* 0x000ea80000300800 */
[----:B--2---:R-:W-:Y:S04]  /*4c020*/  STL.64 [R1+0x1ed0], R14 ;  /* 0x001ed00e01007387 */ /* 0x004fe80000100a00 */
[----:B------:R0:W-:Y:S04]  /*4c030*/  STL.64 [R1+0x1ec8], R12 ;  /* 0x001ec80c01007387 */ /* 0x0001e80000100a00 */
[----:B0-----:R-:W2:Y:S04]  /*4c040*/  LDL.LU R12, [R1+0x90] ;  /* 0x00009000010c7983 */ /* 0x001ea80000300800 */
[----:B------:R-:W2:Y:S04]  /*4c050*/  LDL.LU R13, [R1+0x94] ;  /* 0x00009400010d7983 */ /* 0x000ea80000300800 */
[----:B------:R-:W2:Y:S04]  /*4c060*/  LDL.LU R14, [R1+0x98] ;  /* 0x00009800010e7983 */ /* 0x000ea80000300800 */
[----:B------:R-:W2:Y:S04]  /*4c070*/  LDL.LU R15, [R1+0x9c] ;  /* 0x00009c00010f7983 */ /* 0x000ea80000300800 */
[----:B------:R0:W-:Y:S04]  /*4c080*/  STL [R1+0x1e84], R16 ;  /* 0x001e841001007387 */ /* 0x0001e80000100800 */
[----:B0-----:R-:W2:Y:S04]  /*4c090*/  LDL.LU R16, [R1+0x1d4] ;  /* 0x0001d40001107983 */ /* 0x001ea80000300800 */
[----:B------:R0:W-:Y:S04]  /*4c0a0*/  STL [R1+0x1e80], R17 ;  /* 0x001e801101007387 */ /* 0x0001e80000100800 */
[----:B0-----:R-:W5:Y:S01]  /*4c0b0*/  LDL.LU R17, [R1+0x1d0] ;  /* 0x0001d00001117983 */ /* 0x001f620000300800 */
[----:B------:R-:W-:-:S02]  /*4c0c0*/  F2FP.F16.E4M3.UNPACK_B R2, R23.H1 ;  /* 0x00000017ff02723e */ /* 0x000fc400030006ff */
[----:B---3--:R-:W-:-:S07]  /*4c0d0*/  F2FP.F16.E4M3.UNPACK_B R3, R0.H1 ;  /* 0x00000000ff03723e */ /* 0x008fce00030006ff */
[----:B----4-:R-:W-:Y:S01]  /*4c0e0*/  HMMA.16816.F32 R8, R24, R2, R8 ;  /* 0x000000021808723c */ /* 0x010fe20000001808 */
[----:B------:R-:W-:Y:S04]  /*4c0f0*/  STL [R1+0x1e7c], R18 ;  /* 0x001e7c1201007387 */ /* 0x000fe80000100800 */
[----:B------:R-:W-:-:S14]  /*4c100*/  STL [R1+0x1e78], R19 ;  /* 0x001e781301007387 */ /* 0x000fdc0000100800 */
[----:B------:R0:W-:Y:S04]  /*4c110*/  STL.64 [R1+0x70], R8 ;  /* 0x0000700801007387 */ /* 0x0001e80000100a00 */
[----:B------:R1:W-:Y:S01]  /*4c120*/  STL [R1+0x78], R10 ;  /* 0x0000780a01007387 */ /* 0x0003e20000100800 */
[----:B------:R-:W-:-:S03]  /*4c130*/  IMAD.MOV.U32 R0, RZ, RZ, R11 ;  /* 0x000000ffff007224 */ /* 0x000fc600078e000b */
[----:B0-----:R-:W3:Y:S04]  /*4c140*/  LDL.LU R8, [R1+0xb0] ;  /* 0x0000b00001087983 */ /* 0x001ee80000300800 */
[----:B------:R-:W3:Y:S04]  /*4c150*/  LDL.LU R9, [R1+0xb4] ;  /* 0x0000b40001097983 */ /* 0x000ee80000300800 */
[----:B-1----:R-:W3:Y:S04]  /*4c160*/  LDL.LU R10, [R1+0xb8] ;  /* 0x0000b800010a7983 */ /* 0x002ee80000300800 */
[----:B------:R-:W3:Y:S04]  /*4c170*/  LDL.LU R11, [R1+0xbc] ;  /* 0x0000bc00010b7983 */ /* 0x000ee80000300800 */
[----:B------:R-:W4:Y:S04]  /*4c180*/  LDL.LU R6, [R1+0x59c] ;  /* 0x00059c0001067983 */ /* 0x000f280000300800 */
[----:B------:R-:W4:Y:S04]  /*4c190*/  LDL.LU R21, [R1+0x594] ;  /* 0x0005940001157983 */ /* 0x000f280000300800 */
[----:B------:R-:W3:Y:S04]  /*4c1a0*/  LDL.LU R7, [R1+0x5b4] ;  /* 0x0005b40001077983 */ /* 0x000ee80000300800 */
[----:B------:R-:W3:Y:S04]  /*4c1b0*/  LDL.LU R23, [R1+0x5b0] ;  /* 0x0005b00001177983 */ /* 0x000ee80000300800 */
[----:B------:R-:W-:Y:S01]  /*4c1c0*/  STL [R1+0x1e88], R0 ;  /* 0x001e880001007387 */ /* 0x000fe20000100800 */
[----:B--2---:R-:W-:-:S02]  /*4c1d0*/  F2FP.F16.E4M3.UNPACK_B R3, R16.H1 ;  /* 0x00000010ff03723e */ /* 0x004fc400030006ff */
[----:B-----5:R-:W-:-:S07]  /*4c1e0*/  F2FP.F16.E4M3.UNPACK_B R2, R17.H1 ;  /* 0x00000011ff02723e */ /* 0x020fce00030006ff */
[----:B------:R-:W-:-:S15]  /*4c1f0*/  HMMA.16816.F32 R12, R24, R2, R12 ;  /* 0x00000002180c723c */ /* 0x000fde000000180c */
[----:B------:R-:W-:-:S04]  /*4c200*/  NOP ;  /* 0x0000000000007918 */ /* 0x000fc80000000000 */
[----:B------:R-:W-:Y:S02]  /*4c210*/  IMAD.MOV.U32 R18, RZ, RZ, R14 ;  /* 0x000000ffff127224 */ /* 0x000fe400078e000e */
[----:B------:R-:W-:Y:S02]  /*4c220*/  IMAD.MOV.U32 R19, RZ, RZ, R15 ;  /* 0x000000ffff137224 */ /* 0x000fe400078e000f */
[----:B------:R-:W-:Y:S02]  /*4c230*/  IMAD.MOV.U32 R16, RZ, RZ, R12 ;  /* 0x000000ffff107224 */ /* 0x000fe400078e000c */
[----:B------:R-:W-:Y:S01]  /*4c240*/  IMAD.MOV.U32 R17, RZ, RZ, R13 ;  /* 0x000000ffff117224 */ /* 0x000fe200078e000d */
[----:B------:R-:W2:Y:S04]  /*4c250*/  LDL.LU.64 R14, [R1+0x1ed0] ;  /* 0x001ed000010e7983 */ /* 0x000ea80000300a00 */
[----:B------:R-:W5:Y:S04]  /*4c260*/  LDL.LU.64 R12, [R1+0x1ec8] ;  /* 0x001ec800010c7983 */ /* 0x000f680000300a00 */
[----:B------:R-:W-:Y:S04]  /*4c270*/  STL.64 [R1+0x1ea8], R18 ;  /* 0x001ea81201007387 */ /* 0x000fe80000100a00 */
[----:B------:R0:W-:Y:S04]  /*4c280*/  STL.64 [R1+0x1ea0], R16 ;  /* 0x001ea01001007387 */ /* 0x0001e80000100a00 */
[----:B0-----:R-:W2:Y:S04]  /*4c290*/  LDL.LU R16, [R1+0xc0] ;  /* 0x0000c00001107983 */ /* 0x001ea80000300800 */
[----:B------:R-:W2:Y:S04]  /*4c2a0*/  LDL.LU R17, [R1+0xc4] ;  /* 0x0000c40001117983 */ /* 0x000ea80000300800 */
[----:B------:R-:W2:Y:S04]  /*4c2b0*/  LDL.LU R18, [R1+0xc8] ;  /* 0x0000c80001127983 */ /* 0x000ea80000300800 */
[----:B------:R-:W2:Y:S01]  /*4c2c0*/  LDL.LU R19, [R1+0xcc] ;  /* 0x0000cc0001137983 */ /* 0x000ea20000300800 */
[----:B------:R-:W-:-:S02]  /*4c2d0*/  IMAD R20, R20, 0x100, R4 ;  /* 0x0000010014147824 */ /* 0x000fc400078e0204 */
[----:B------:R-:W-:Y:S01]  /*4c2e0*/  IMAD R22, R22, 0x100, R5 ;  /* 0x0000010016167824 */ /* 0x000fe200078e0205 */
[----:B-----5:R-:W-:Y:S02]  /*4c2f0*/  F2FP.F16.E4M3.UNPACK_B R2, R12.H1 ;  /* 0x0000000cff02723e */ /* 0x020fe400030006ff */
[----:B------:R-:W-:-:S07]  /*4c300*/  F2FP.F16.E4M3.UNPACK_B R3, R13.H1 ;  /* 0x0000000dff03723e */ /* 0x000fce00030006ff */
[----:B--2---:R-:W-:Y:S01]  /*4c310*/  HMMA.16816.F32 R16, R24, R2, R16 ;  /* 0x000000021810723c */ /* 0x004fe20000001810 */
[----:B------:R-:W-:Y:S02]  /*4c320*/  F2FP.F16.E4M3.UNPACK_B R2, R14.H1 ;  /* 0x0000000eff02723e */ /* 0x000fe400030006ff */
[----:B------:R-:W-:-:S15]  /*4c330*/  F2FP.F16.E4M3.UNPACK_B R3, R15.H1 ;  /* 0x0000000fff03723e */ /* 0x000fde00030006ff */
[----:B------:R-:W-:Y:S01]  /*4c340*/  NOP ;  /* 0x0000000000007918 */ /* 0x000fe20000000000 */
[----:B------:R0:W-:Y:S04]  /*4c350*/  STL.64 [R1+0x50], R16 ;  /* 0x0000501001007387 */ /* 0x0001e80000100a00 */
[----:B------:R-:W-:Y:S04]  /*4c360*/  STL [R1+0x58], R18 ;  /* 0x0000581201007387 */ /* 0x000fe80000100800 */
[----:B------:R-:W2:Y:S04]  /*4c370*/  LDL R4, [R1+0x128] ;  /* 0x0001280001047983 */ /* 0x000ea80000100800 */
[----:B------:R-:W5:Y:S04]  /*4c380*/  LDL R5, [R1+0x12c] ;  /* 0x00012c0001057983 */ /* 0x000f680000100800 */
[----:B------:R-:W2:Y:S04]  /*4c390*/  LDL.LU R12, [R1+0xf0] ;  /* 0x0000f000010c7983 */ /* 0x000ea80000300800 */
[----:B------:R-:W2:Y:S04]  /*4c3a0*/  LDL.LU R13, [R1+0xf4] ;  /* 0x0000f400010d7983 */ /* 0x000ea80000300800 */
[----:B------:R-:W2:Y:S04]  /*4c3b0*/  LDL.LU R14, [R1+0xf8] ;  /* 0x0000f800010e7983 */ /* 0x000ea80000300800 */
[----:B------:R-:W2:Y:S01]  /*4c3c0*/  LDL.LU R15, [R1+0xfc] ;  /* 0x0000fc00010f7983 */ /* 0x000ea20000300800 */
[----:B---3--:R-:W-:Y:S01]  /*4c3d0*/  HMMA.16816.F32 R24, R24, R2, R8 ;  /* 0x000000021818723c */ /* 0x008fe20000001808 */
[----:B0-----:R-:W-:-:S02]  /*4c3e0*/  IMAD.MOV.U32 R16, RZ, RZ, R28 ;  /* 0x000000ffff107224 */ /* 0x001fc400078e001c */
[----:B------:R-:W-:Y:S01]  /*4c3f0*/  IMAD.MOV.U32 R17, RZ, RZ, R29 ;  /* 0x000000ffff117224 */ /* 0x000fe200078e001d */
[----:B--2---:R-:W-:Y:S04]  /*4c400*/  STL.64 [R1+0x1eb8], R14 ;  /* 0x001eb80e01007387 */ /* 0x004fe80000100a00 */
[----:B------:R0:W-:Y:S04]  /*4c410*/  STL.64 [R1+0x1eb0], R12 ;  /* 0x001eb00c01007387 */ /* 0x0001e80000100a00 */
[----:B0-----:R-:W2:Y:S04]  /*4c420*/  LDL.LU R12, [R1+0x100] ;  /* 0x00010000010c7983 */ /* 0x001ea80000300800 */
[----:B------:R-:W2:Y:S04]  /*4c430*/  LDL.LU R13, [R1+0x104] ;  /* 0x00010400010d7983 */ /* 0x000ea80000300800 */
[----:B------:R-:W2:Y:S04]  /*4c440*/  LDL.LU R14, [R1+0x108] ;  /* 0x00010800010e7983 */ /* 0x000ea80000300800 */
[----:B------:R-:W2:Y:S04]  /*4c450*/  LDL.LU R15, [R1+0x10c] ;  /* 0x00010c00010f7983 */ /* 0x000ea80000300800 */
[----:B------:R-:W3:Y:S04]  /*4c460*/  LDL R2, [R1+0x118] ;  /* 0x0001180001027983 */ /* 0x000ee80000100800 */
[----:B------:R-:W2:Y:S04]  /*4c470*/  LDL R3, [R1+0x11c] ;  /* 0x00011c0001037983 */ /* 0x000ea80000100800 */
[----:B------:R-:W5:Y:S04]  /*4c480*/  LDL.LU R28, [R1+0x1ec4] ;  /* 0x001ec400011c7983 */ /* 0x000f680000300800 */
[----:B------:R-:W5:Y:S01]  /*4c490*/  LDL.LU R29, [R1+0x1ec0] ;  /* 0x001ec000011d7983 */ /* 0x000f620000300800 */
[----:B----4-:R-:W-:-:S02]  /*4c4a0*/  IMAD R21, R21, 0x100, R6 ;  /* 0x0000010015157824 */ /* 0x010fc400078e0206 */
[----:B------:R-:W-:Y:S01]  /*4c4b0*/  IMAD R23, R23, 0x100, R7 ;  /* 0x0000010017177824 */ /* 0x000fe200078e0207 */
[----:B------:R-:W-:Y:S02]  /*4c4c0*/  F2FP.F16.E4M3.UNPACK_B R20, R20 ;  /* 0x00000014ff14723e */ /* 0x000fe400020006ff */
[----:B------:R-:W-:Y:S01]  /*4c4d0*/  F2FP.F16.E4M3.UNPACK_B R22, R22 ;  /* 0x00000016ff16723e */ /* 0x000fe200020006ff */
[----:B------:R-:W-:Y:S01]  /*4c4e0*/  IMAD.MOV.U32 R0, RZ, RZ, R19 ;  /* 0x000000ffff007224 */ /* 0x000fe200078e0013 */
[----:B------:R-:W-:Y:S02]  /*4c4f0*/  F2FP.F16.E4M3.UNPACK_B R21, R21 ;  /* 0x00000015ff15723e */ /* 0x000fe400020006ff */
[----:B------:R-:W-:Y:S01]  /*4c500*/  F2FP.F16.E4M3.UNPACK_B R23, R23 ;  /* 0x00000017ff17723e */ /* 0x000fe200020006ff */
[----:B------:R-:W4:Y:S04]  /*4c510*/  LDL.LU R18, [R1+0xd8] ;  /* 0x0000d80001127983 */ /* 0x000f280000300800 */
[----:B------:R-:W4:Y:S04]  /*4c520*/  LDL.LU R19, [R1+0xdc] ;  /* 0x0000dc0001137983 */ /* 0x000f280000300800 */
[----:B------:R-:W4:Y:S04]  /*4c530*/  LDL R6, [R1+0x138] ;  /* 0x0001380001067983 */ /* 0x000f280000100800 */
[----:B------:R-:W4:Y:S04]  /*4c540*/  LDL R7, [R1+0x13c] ;  /* 0x00013c0001077983 */ /* 0x000f280000100800 */
[----:B------:R-:W4:Y:S04]  /*4c550*/  LDL.LU R8, [R1+0xe0] ;  /* 0x0000e00001087983 */ /* 0x000f280000300800 */
[----:B------:R-:W4:Y:S04]  /*4c560*/  LDL.LU R9, [R1+0xe4] ;  /* 0x0000e40001097983 */ /* 0x000f280000300800 */
[----:B------:R0:W-:Y:S04]  /*4c570*/  STL.64 [R1+0x1e40], R26 ;  /* 0x001e401a01007387 */ /* 0x0001e80000100a00 */
[----:B0-----:R-:W4:Y:S04]  /*4c580*/  LDL R26, [R1+0x158] ;  /* 0x00015800011a7983 */ /* 0x001f280000100800 */
[----:B------:R-:W4:Y:S04]  /*4c590*/  LDL R27, [R1+0x15c] ;  /* 0x00015c00011b7983 */ /* 0x000f280000100800 */
[----:B------:R0:W-:Y:S04]  /*4c5a0*/  STL.64 [R1+0x1e38], R24 ;  /* 0x001e381801007387 */ /* 0x0001e80000100a00 */
[----:B0-----:R-:W4:Y:S04]  /*4c5b0*/  LDL R24, [R1+0x148] ;  /* 0x0001480001187983 */ /* 0x001f280000100800 */
[----:B------:R-:W4:Y:S01]  /*4c5c0*/  LDL R25, [R1+0x14c] ;  /* 0x00014c0001197983 */ /* 0x000f220000100800 */
[----:B---3--:R-:W-:-:S02]  /*4c5d0*/  F2FP.F16.E4M3.UNPACK_B R2, R2 ;  /* 0x00000002ff02723e */ /* 0x008fc400020006ff */
[----:B--2---:R-:W-:-:S07]  /*4c5e0*/  F2FP.F16.E4M3.UNPACK_B R3, R3 ;  /* 0x00000003ff03723e */ /* 0x004fce00020006ff */
[----:B------:R-:W-:Y:S01]  /*4c5f0*/  HMMA.16816.F32 R12, R20, R2, R12 ;  /* 0x00000002140c723c */ /* 0x000fe2000000180c */
[----:B-----5:R-:W-:Y:S02]  /*4c600*/  IMAD.MOV.U32 R10, RZ, RZ, R29 ;  /* 0x000000ffff0a7224 */ /* 0x020fe400078e001d */
[----:B------:R-:W-:Y:S01]  /*4c610*/  IMAD.MOV.U32 R11, RZ, RZ, R28 ;  /* 0x000000ffff0b7224 */ /* 0x000fe200078e001c */
[----:B------:R-:W2:Y:S04]  /*4c620*/  LDL.LU R29, [R1+0x1b8] ;  /* 0x0001b800011d7983 */ /* 0x000ea80000300800 */
[----:B------:R-:W3:Y:S11]  /*4c630*/  LDL.LU R28, [R1+0x1bc] ;  /* 0x0001bc00011c7983 */ /* 0x000ef60000300800 */
[----:B------:R-:W-:Y:S04]  /*4c640*/  STL.64 [R1+0x30], R12 ;  /* 0x0000300c01007387 */ /* 0x000fe80000100a00 */
[----:B------:R0:W-:Y:S04]  /*4c650*/  STL.64 [R1+0x38], R14 ;  /* 0x0000380e01007387 */ /* 0x0001e80000100a00 */
[----:B0-----:R-:W5:Y:S04]  /*4c660*/  LDL.LU.64 R14, [R1+0x1eb8] ;  /* 0x001eb800010e7983 */ /* 0x001f680000300a00 */
[----:B------:R-:W5:Y:S01]  /*4c670*/  LDL.LU.64 R12, [R1+0x1eb0] ;  /* 0x001eb000010c7983 */ /* 0x000f620000300a00 */
[----:B------:R-:W-:-:S02]  /*4c680*/  F2FP.F16.E4M3.UNPACK_B R2, R4 ;  /* 0x00000004ff02723e */ /* 0x000fc400020006ff */
[----:B------:R-:W-:-:S07]  /*4c690*/  F2FP.F16.E4M3.UNPACK_B R3, R5 ;  /* 0x00000005ff03723e */ /* 0x000fce00020006ff */
[----:B-----5:R-:W-:-:S15]  /*4c6a0*/  HMMA.16816.F32 R12, R20, R2, R12 ;  /* 0x00000002140c723c */ /* 0x020fde000000180c */
[----:B------:R-:W-:-:S04]  /*4c6b0*/  NOP ;  /* 0x0000000000007918 */ /* 0x000fc80000000000 */
[----:B------:R0:W-:Y:S04]  /*4c6c0*/  STL [R1+0x1e14], R12 ;  /* 0x001e140c01007387 */ /* 0x0001e80000100800 */
[----:B------:R1:W-:Y:S04]  /*4c6d0*/  STL [R1+0x1e10], R13 ;  /* 0x001e100d01007387 */ /* 0x0003e80000100800 */
[----:B------:R5:W-:Y:S04]  /*4c6e0*/  STL [R1+0x1e0c], R14 ;  /* 0x001e0c0e01007387 */ /* 0x000be80000100800 */
[----:B------:R2:W-:Y:S04]  /*4c6f0*/  STL [R1+0x1e08], R15 ;  /* 0x001e080f01007387 */ /* 0x0005e80000100800 */
[----:B0-----:R-:W3:Y:S04]  /*4c700*/  LDL.LU R12, [R1] ;  /* 0x00000000010c7983 */ /* 0x001ee80000300800 */
[----:B-1----:R-:W3:Y:S04]  /*4c710*/  LDL.LU R13, [R1+0x4] ;  /* 0x00000400010d7983 */ /* 0x002ee80000300800 */
[----:B-----5:R-:W3:Y:S04]  /*4c720*/  LDL.LU R14, [R1+0x8] ;  /* 0x00000800010e7983 */ /* 0x020ee80000300800 */
[----:B--2---:R-:W3:Y:S01]  /*4c730*/  LDL.LU R15, [R1+0xc] ;  /* 0x00000c00010f7983 */ /* 0x004ee20000300800 */
[----:B----4-:R-:W-:-:S02]  /*4c740*/  F2FP.F16.E4M3.UNPACK_B R2, R6 ;  /* 0x00000006ff02723e */ /* 0x010fc400020006ff */
[----:B------:R-:W-:Y:S01]  /*4c750*/  F2FP.F16.E4M3.UNPACK_B R3, R7 ;  /* 0x00000007ff03723e */ /* 0x000fe200020006ff */
[----:B------:R-:W2:Y:S04]  /*4c760*/  LDL R6, [R1+0x188] ;  /* 0x0001880001067983 */ /* 0x000ea80000100800 */
[----:B------:R-:W4:Y:S04]  /*4c770*/  LDL R7, [R1+0x18c] ;  /* 0x00018c0001077983 */ /* 0x000f280000100800 */
[----:B------:R-:W5:Y:S04]  /*4c780*/  LDL R4, [R1+0x178] ;  /* 0x0001780001047983 */ /* 0x000f680000100800 */
[----:B------:R-:W2:Y:S01]  /*4c790*/  LDL R5, [R1+0x17c] ;  /* 0x00017c0001057983 */ /* 0x000ea20000100800 */
[----:B------:R-:W-:Y:S01]  /*4c7a0*/  HMMA.16816.F32 R8, R20, R2, R8 ;  /* 0x000000021408723c */ /* 0x000fe20000001808 */
[----:B------:R-:W-:-:S02]  /*4c7b0*/  F2FP.F16.E4M3.UNPACK_B R2, R24 ;  /* 0x00000018ff02723e */ /* 0x000fc400020006ff */
[----:B------:R-:W-:-:S15]  /*4c7c0*/  F2FP.F16.E4M3.UNPACK_B R3, R25 ;  /* 0x00000019ff03723e */ /* 0x000fde00020006ff */
[----:B------:R-:W-:Y:S01]  /*4c7d0*/  NOP ;  /* 0x0000000000007918 */ /* 0x000fe20000000000 */
[----:B------:R0:W-:Y:S04]  /*4c7e0*/  STL.64 [R1+0x10], R8 ;  /* 0x0000100801007387 */ /* 0x0001e80000100a00 */
[----:B------:R1:W-:Y:S04]  /*4c7f0*/  STL.64 [R1+0x18], R10 ;  /* 0x0000180a01007387 */ /* 0x0003e80000100a00 */
[----:B0-----:R-:W2:Y:S04]  /*4c800*/  LDL.LU R8, [R1+0x40] ;  /* 0x0000400001087983 */ /* 0x001ea80000300800 */
[----:B------:R-:W2:Y:S04]  /*4c810*/  LDL.LU R9, [R1+0x44] ;  /* 0x0000440001097983 */ /* 0x000ea80000300800 */
[----:B-1----:R-:W2:Y:S04]  /*4c820*/  LDL.LU R10, [R1+0x48] ;  /* 0x00004800010a7983 */ /* 0x002ea80000300800 */
[----:B------:R-:W2:Y:S01]  /*4c830*/  LDL.LU R11, [R1+0x4c] ;  /* 0x00004c00010b7983 */ /* 0x000ea20000300800 */
[----:B---3--:R-:W-:Y:S01]  /*4c840*/  HMMA.16816.F32 R12, R20, R2, R12 ;  /* 0x00000002140c723c */ /* 0x008fe2000000180c */
[----:B------:R-:W-:-:S02]  /*4c850*/  F2FP.F16.E4M3.UNPACK_B R2, R26 ;  /* 0x0000001aff02723e */ /* 0x000fc400020006ff */
[----:B------:R-:W-:-:S07]  /*4c860*/  F2FP.F16.E4M3.UNPACK_B R3, R27 ;  /* 0x0000001bff03723e */ /* 0x000fce00020006ff */
[----:B------:R-:W-:Y:S09]  /*4c870*/  HMMA.16816.F32 R16, R20, R2, R16 ;  /* 0x000000021410723c */ /* 0x000ff20000001810 */
[----:B------:R-:W-:Y:S04]  /*4c880*/  STL.64 [R1], R12 ;  /* 0x0000000c01007387 */ /* 0x000fe80000100a00 */
[----:B------:R0:W-:Y:S04]  /*4c890*/  STL.64 [R1+0x8], R14 ;  /* 0x0000080e01007387 */ /* 0x0001e80000100a00 */
[----:B------:R-:W3:Y:S04]  /*4c8a0*/  LDL R24, [R1+0x198] ;  /* 0x0001980001187983 */ /* 0x000ee80000100800 */
[----:B------:R-:W2:Y:S04]  /*4c8b0*/  LDL R25, [R1+0x19c] ;  /* 0x00019c0001197983 */ /* 0x000ea80000100800 */
[----:B------:R1:W-:Y:S01]  /*4c8c0*/  STL [R1+0xdc], R19 ;  /* 0x0000dc1301007387 */ /* 0x0003e20000100800 */
[----:B0-----:R-:W-:-:S02]  /*4c8d0*/  IMAD.MOV.U32 R15, RZ, RZ, R18 ;  /* 0x000000ffff0f7224 */ /* 0x001fc400078e0012 */
[----:B------:R-:W-:Y:S02]  /*4c8e0*/  IMAD.MOV.U32 R14, RZ, RZ, R17 ;  /* 0x000000ffff0e7224 */ /* 0x000fe400078e0011 */
[----:B------:R-:W-:Y:S01]  /*4c8f0*/  IMAD.MOV.U32 R13, RZ, RZ, R16 ;  /* 0x000000ffff0d7224 */ /* 0x000fe200078e0010 */
[----:B-1----:R-:W2:Y:S04]  /*4c900*/  LDL.LU.64 R18, [R1+0x1ea8] ;  /* 0x001ea80001127983 */ /* 0x002ea80000300a00 */
[----:B------:R-:W2:Y:S04]  /*4c910*/  LDL.LU.64 R16, [R1+0x1ea0] ;  /* 0x001ea00001107983 */ /* 0x000ea80000300a00 */
[----:B------:R-:W2:Y:S04]  /*4c920*/  LDL R2, [R1+0x168] ;  /* 0x0001680001027983 */ /* 0x000ea80000100800 */
[----:B------:R-:W3:Y:S04]  /*4c930*/  LDL R3, [R1+0x16c] ;  /* 0x00016c0001037983 */ /* 0x000ee80000100800 */
[----:B------:R-:W4:Y:S04]  /*4c940*/  LDL R26, [R1+0x1a8] ;  /* 0x0001a800011a7983 */ /* 0x000f280000100800 */
[----:B------:R-:W4:Y:S04]  /*4c950*/  LDL R27, [R1+0x1ac] ;  /* 0x0001ac00011b7983 */ /* 0x000f280000100800 */
[----:B------:R-:W-:Y:S04]  /*4c960*/  STL [R1+0x1e20], R15 ;  /* 0x001e200f01007387 */ /* 0x000fe80000100800 */
[----:B------:R-:W-:Y:S04]  /*4c970*/  STL [R1+0x1e1c], R14 ;  /* 0x001e1c0e01007387 */ /* 0x000fe80000100800 */
[----:B------:R0:W-:Y:S04]  /*4c980*/  STL [R1+0x1e18], R13 ;  /* 0x001e180d01007387 */ /* 0x0001e80000100800 */
[----:B------:R-:W4:Y:S04]  /*4c990*/  LDL.LU R12, [R1+0xa0] ;  /* 0x0000a000010c7983 */ /* 0x000f280000300800 */
[----:B0-----:R-:W4:Y:S04]  /*4c9a0*/  LDL.LU R13, [R1+0xa4] ;  /* 0x0000a400010d7983 */ /* 0x001f280000300800 */
[----:B------:R-:W4:Y:S04]  /*4c9b0*/  LDL.LU R14, [R1+0xa8] ;  /* 0x0000a800010e7983 */ /* 0x000f280000300800 */
[----:B------:R-:W4:Y:S01]  /*4c9c0*/  LDL.LU R15, [R1+0xac] ;  /* 0x0000ac00010f7983 */ /* 0x000f220000300800 */
[----:B--2---:R-:W-:-:S02]  /*4c9d0*/  F2FP.F16.E4M3.UNPACK_B R2, R2 ;  /* 0x00000002ff02723e */ /* 0x004fc400020006ff */
[----:B---3--:R-:W-:-:S07]  /*4c9e0*/  F2FP.F16.E4M3.UNPACK_B R3, R3 ;  /* 0x00000003ff03723e */ /* 0x008fce00020006ff */
[----:B----4-:R-:W-:-:S15]  /*4c9f0*/  HMMA.16816.F32 R12, R20, R2, R12 ;  /* 0x00000002140c723c */ /* 0x010fde000000180c */
[----:B------:R-:W-:-:S04]  /*4ca00*/  NOP ;  /* 0x0000000000007918 */ /* 0x000fc80000000000 */
[----:B------:R0:W-:Y:S04]  /*4ca10*/  STL.64 [R1+0xc0], R12 ;  /* 0x0000c00c01007387 */ /* 0x0001e80000100a00 */
[----:B------:R-:W-:Y:S01]  /*4ca20*/  STL [R1+0xc8], R14 ;  /* 0x0000c80e01007387 */ /* 0x000fe20000100800 */
[----:B0-----:R-:W-:-:S05]  /*4ca30*/  IMAD.MOV.U32 R12, RZ, RZ, R15 ;  /* 0x000000ffff0c7224 */ /* 0x001fca00078e000f */
[----:B------:R0:W-:Y:S04]  /*4ca40*/  STL [R1+0x1e24], R12 ;  /* 0x001e240c01007387 */ /* 0x0001e80000100800 */
[----:B0-----:R-:W2:Y:S04]  /*4ca50*/  LDL.LU R12, [R1+0x80] ;  /* 0x00008000010c7983 */ /* 0x001ea80000300800 */
[----:B------:R-:W2:Y:S04]  /*4ca60*/  LDL.LU R13, [R1+0x84] ;  /* 0x00008400010d7983 */ /* 0x000ea80000300800 */
[----:B------:R-:W2:Y:S04]  /*4ca70*/  LDL.LU R14, [R1+0x88] ;  /* 0x00008800010e7983 */ /* 0x000ea80000300800 */
[----:B------:R-:W2:Y:S01]  /*4ca80*/  LDL.LU R15, [R1+0x8c] ;  /* 0x00008c00010f7983 */ /* 0x000ea20000300800 */
[----:B-----5:R-:W-:-:S02]  /*4ca90*/  F2FP.F16.E4M3.UNPACK_B R2, R4 ;  /* 0x00000004ff02723e */ /* 0x020fc400020006ff */
[----:B------:R-:W-:-:S07]  /*4caa0*/  F2FP.F16.E4M3.UNPACK_B R3, R5 ;  /* 0x00000005ff03723e */ /* 0x000fce00020006ff */
[----:B--2---:R-:W-:Y:S01]  /*4cab0*/  HMMA.16816.F32 R12, R20, R2, R12 ;  /* 0x00000002140c723c */ /* 0x004fe2000000180c */
[----:B------:R-:W-:Y:S02]  /*4cac0*/  F2FP.F16.E4M3.UNPACK_B R2, R6 ;  /* 0x00000006ff02723e */ /* 0x000fe400020006ff */
[----:B------:R-:W-:-:S07]  /*4cad0*/  F2FP.F16.E4M3.UNPACK_B R3, R7 ;  /* 0x00000007ff03723e */ /* 0x000fce00020006ff */
[----:B------:R-:W-:Y:S09]  /*4cae0*/  HMMA.16816.F32 R8, R20, R2, R8 ;  /* 0x000000021408723c */ /* 0x000ff20000001808 */
[----:B------:R0:W-:Y:S04]  /*4caf0*/  STL.64 [R1+0xb0], R12 ;  /* 0x0000b00c01007387 */ /* 0x0001e80000100a00 */
[----:B------:R1:W-:Y:S04]  /*4cb00*/  STL.64 [R1+0xb8], R14 ;  /* 0x0000b80e01007387 */ /* 0x0003e80000100a00 */
[----:B------:R-:W2:Y:S04]  /*4cb10*/  LDL.LU R4, [R1+0x20] ;  /* 0x0000200001047983 */ /* 0x000ea80000300800 */
[----:B------:R-:W2:Y:S04]  /*4cb20*/  LDL.LU R5, [R1+0x24] ;  /* 0x0000240001057983 */ /* 0x000ea80000300800 */
[----:B------:R-:W2:Y:S04]  /*4cb30*/  LDL.LU R6, [R1+0x28] ;  /* 0x0000280001067983 */ /* 0x000ea80000300800 */
[----:B------:R-:W2:Y:S01]  /*4cb40*/  LDL.LU R7, [R1+0x2c] ;  /* 0x00002c0001077983 */ /* 0x000ea20000300800 */
[----:B0-----:R-:W-:-:S02]  /*4cb50*/  IMAD.MOV.U32 R13, RZ, RZ, R11 ;  /* 0x000000ffff0d7224 */ /* 0x001fc400078e000b */
[----:B-1----:R-:W-:Y:S02]  /*4cb60*/  IMAD.MOV.U32 R14, RZ, RZ, R10 ;  /* 0x000000ffff0e7224 */ /* 0x002fe400078e000a */
[----:B------:R-:W-:Y:S02]  /*4cb70*/  IMAD.MOV.U32 R12, RZ, RZ, R8 ;  /* 0x000000ffff0c7224 */ /* 0x000fe400078e0008 */
[----:B------:R-:W-:Y:S01]  /*4cb80*/  IMAD.MOV.U32 R15, RZ, RZ, R9 ;  /* 0x000000ffff0f7224 */ /* 0x000fe200078e0009 */
[----:B------:R-:W3:Y:S04]  /*4cb90*/  LDL.LU.64 R10, [R1+0x1e98] ;  /* 0x001e9800010a7983 */ /* 0x000ee80000300a00 */
[----:B------:R-:W3:Y:S01]  /*4cba0*/  LDL.LU.64 R8, [R1+0x1e90] ;  /* 0x001e900001087983 */ /* 0x000ee20000300a00 */
[----:B------:R-:W-:-:S02]  /*4cbb0*/  F2FP.F16.E4M3.UNPACK_B R2, R24 ;  /* 0x00000018ff02723e */ /* 0x000fc400020006ff */
[----:B------:R-:W-:Y:S01]  /*4cbc0*/  F2FP.F16.E4M3.UNPACK_B R3, R25 ;  /* 0x00000019ff03723e */ /* 0x000fe200020006ff */
[----:B------:R-:W-:Y:S04]  /*4cbd0*/  STL [R1+0x1e34], R13 ;  /* 0x001e340d01007387 */ /* 0x000fe80000100800 */
[----:B------:R-:W-:Y:S04]  /*4cbe0*/  STL [R1+0x1e30], R14 ;  /* 0x001e300e01007387 */ /* 0x000fe80000100800 */
[----:B------:R-:W-:Y:S04]  /*4cbf0*/  STL [R1+0x1e2c], R15 ;  /* 0x001e2c0f01007387 */ /* 0x000fe80000100800 */
[----:B------:R0:W-:Y:S01]  /*4cc00*/  STL [R1+0x1e28], R12 ;  /* 0x001e280c01007387 */ /* 0x0001e20000100800 */
[----:B---3--:R-:W-:Y:S01]  /*4cc10*/  HMMA.16816.F32 R8, R20, R2, R8 ;  /* 0x000000021408723c */ /* 0x008fe20000001808 */
[----:B------:R-:W-:-:S02]  /*4cc20*/  F2FP.F16.E4M3.UNPACK_B R2, R26 ;  /* 0x0000001aff02723e */ /* 0x000fc400020006ff */
[----:B------:R-:W-:Y:S01]  /*4cc30*/  F2FP.F16.E4M3.UNPACK_B R3, R27 ;  /* 0x0000001bff03723e */ /* 0x000fe200020006ff */
[----:B------:R-:W-:-:S15]  /*4cc40*/  IMAD.MOV.U32 R27, RZ, RZ, R0 ;  /* 0x000000ffff1b7224 */ /* 0x000fde00078e0000 */
[----:B------:R-:W-:Y:S04]  /*4cc50*/  STL.64 [R1+0xa0], R8 ;  /* 0x0000a00801007387 */ /* 0x000fe80000100a00 */
[----:B------:R1:W-:Y:S04]  /*4cc60*/  STL.64 [R1+0xa8], R10 ;  /* 0x0000a80a01007387 */ /* 0x0003e80000100a00 */
[----:B------:R-:W3:Y:S04]  /*4cc70*/  LDL.LU R24, [R1+0x50] ;  /* 0x0000500001187983 */ /* 0x000ee80000300800 */
[----:B------:R-:W3:Y:S04]  /*4cc80*/  LDL.LU R25, [R1+0x54] ;  /* 0x0000540001197983 */ /* 0x000ee80000300800 */
[----:B------:R-:W4:Y:S04]  /*4cc90*/  LDL.LU R26, [R1+0x58] ;  /* 0x00005800011a7983 */ /* 0x000f280000300800 */
[----:B------:R-:W5:Y:S01]  /*4cca0*/  LDL.LU R0, [R1+0x1e88] ;  /* 0x001e880001007983 */ /* 0x000f620000300800 */
[----:B--2---:R-:W-:-:S15]  /*4ccb0*/  HMMA.16816.F32 R4, R20, R2, R4 ;  /* 0x000000021404723c */ /* 0x004fde0000001804 */
[----:B------:R-:W-:-:S04]  /*4ccc0*/  NOP ;  /* 0x0000000000007918 */ /* 0x000fc80000000000 */
[----:B0-----:R-:W-:Y:S02]  /*4ccd0*/  IMAD.MOV.U32 R12, RZ, RZ, R6 ;  /* 0x000000ffff0c7224 */ /* 0x001fe400078e0006 */
[----:B-1----:R-:W-:Y:S02]  /*4cce0*/  IMAD.MOV.U32 R11, RZ, RZ, R7 ;  /* 0x000000ffff0b7224 */ /* 0x002fe400078e0007 */
[----:B------:R-:W-:Y:S02]  /*4ccf0*/  IMAD.MOV.U32 R14, RZ, RZ, R4 ;  /* 0x000000ffff0e7224 */ /* 0x000fe400078e0004 */
[----:B------:R-:W-:Y:S01]  /*4cd00*/  IMAD.MOV.U32 R15, RZ, RZ, R5 ;  /* 0x000000ffff0f7224 */ /* 0x000fe200078e0005 */
[----:B----4-:R0:W-:Y:S04]  /*4cd10*/  STL.64 [R1+0x1e50], R26 ;  /* 0x001e501a01007387 */ /* 0x0101e80000100a00 */
[----:B---3--:R1:W-:Y:S01]  /*4cd20*/  STL.64 [R1+0x1e48], R24 ;  /* 0x001e481801007387 */ /* 0x0083e20000100a00 */
[----:B0-----:R-:W-:-:S02]  /*4cd30*/  IMAD.MOV.U32 R26, RZ, RZ, R18 ;  /* 0x000000ffff1a7224 */ /* 0x001fc400078e0012 */
[----:B-1----:R-:W-:Y:S02]  /*4cd40*/  IMAD.MOV.U32 R24, RZ, RZ, R16 ;  /* 0x000000ffff187224 */ /* 0x002fe400078e0010 */
[----:B------:R-:W-:Y:S01]  /*4cd50*/  IMAD.MOV.U32 R27, RZ, RZ, R19 ;  /* 0x000000ffff1b7224 */ /* 0x000fe200078e0013 */
[----:B------:R-:W2:Y:S01]  /*4cd60*/  LDL.LU R16, [R1+0x1e84] ;  /* 0x001e840001107983 */ /* 0x000ea20000300800 */
[----:B------:R-:W-:-:S03]  /*4cd70*/  IMAD.MOV.U32 R25, RZ, RZ, R17 ;  /* 0x000000ffff197224 */ /* 0x000fc600078e0011 */
[----:B------:R-:W2:Y:S04]  /*4cd80*/  LDL.LU R17, [R1+0x1e80] ;  /* 0x001e800001117983 */ /* 0x000ea80000300800 */
[----:B------:R-:W2:Y:S04]  /*4cd90*/  LDL.LU R18, [R1+0x1e7c] ;  /* 0x001e7c0001127983 */ /* 0x000ea80000300800 */
[----:B------:R-:W2:Y:S04]  /*4cda0*/  LDL.LU R19, [R1+0x1e78] ;  /* 0x001e780001137983 */ /* 0x000ea80000300800 */
[----:B------:R-:W-:Y:S04]  /*4cdb0*/  STL.64 [R1+0x1e60], R26 ;  /* 0x001e601a01007387 */ /* 0x000fe80000100a00 */
[----:B------:R0:W-:Y:S04]  /*4cdc0*/  STL.64 [R1+0x1e58], R24 ;  /* 0x001e581801007387 */ /* 0x0001e80000100a00 */
[----:B0-----:R-:W3:Y:S04]  /*4cdd0*/  LDL.LU R24, [R1+0x70] ;  /* 0x0000700001187983 */ /* 0x001ee80000300800 */
[----:B------:R-:W3:Y:S04]  /*4cde0*/  LDL.LU R25, [R1+0x74] ;  /* 0x0000740001197983 */ /* 0x000ee80000300800 */
[----:B------:R-:W3:Y:S01]  /*4cdf0*/  LDL.LU R26, [R1+0x78] ;  /* 0x00007800011a7983 */ /* 0x000ee20000300800 */
[----:B-----5:R-:W-:-:S03]  /*4ce00*/  IMAD.MOV.U32 R27, RZ, RZ, R0 ;  /* 0x000000ffff1b7224 */ /* 0x020fc600078e0000 */
[----:B------:R-:W4:Y:S04]  /*4ce10*/  LDL.LU R0, [R1+0x758] ;  /* 0x0007580001007983 */ /* 0x000f280000300800 */
[----:B------:R-:W5:Y:S04]  /*4ce20*/  LDL.LU R8, [R1+0x768] ;  /* 0x0007680001087983 */ /* 0x000f680000300800 */
[----:B------:R-:W2:Y:S04]  /*4ce30*/  LDL.LU R9, [R1+0x760] ;  /* 0x0007600001097983 */ /* 0x000ea80000300800 */
[----:B------:R-:W2:Y:S04]  /*4ce40*/  LDL.LU R10, [R1+0x770] ;  /* 0x00077000010a7983 */ /* 0x000ea80000300800 */
[----:B------:R-:W2:Y:S04]  /*4ce50*/  LDL.LU.64 R6, [R1+0x1e70] ;  /* 0x001e700001067983 */ /* 0x000ea80000300a00 */
[----:B------:R-:W2:Y:S01]  /*4ce60*/  LDL.LU.64 R4, [R1+0x1e68] ;  /* 0x001e680001047983 */ /* 0x000ea20000300a00 */
[----:B------:R-:W-:-:S02]  /*4ce70*/  F2FP.F16.E4M3.UNPACK_B R2, R29 ;  /* 0x0000001dff02723e */ /* 0x000fc400020006ff */
[----:B------:R-:W-:-:S07]  /*4ce80*/  F2FP.F16.E4M3.UNPACK_B R3, R28 ;  /* 0x0000001cff03723e */ /* 0x000fce00020006ff */
[----:B--2---:R-:W-:-:S15]  /*4ce90*/  HMMA.16816.F32 R4, R20, R2, R4 ;  /* 0x000000021404723c */ /* 0x004fde0000001804 */
[----:B------:R-:W-:-:S04]  /*4cea0*/  NOP ;  /* 0x0000000000007918 */ /* 0x000fc80000000000 */
[----:B------:R0:W-:Y:S04]  /*4ceb0*/  STL.64 [R1+0x80], R4 ;  /* 0x0000800401007387 */ /* 0x0001e80000100a00 */
[----:B------:R1:W-:Y:S04]  /*4cec0*/  STL [R1+0x88], R6 ;  /* 0x0000880601007387 */ /* 0x0003e80000100800 */
[----:B------:R-:W2:Y:S04]  /*4ced0*/  LDL R2, [R1+0x1c8] ;  /* 0x0001c80001027983 */ /* 0x000ea80000100800 */
[----:B------:R-:W3:Y:S01]  /*4cee0*/  LDL R3, [R1+0x1cc] ;  /* 0x0001cc0001037983 */ /* 0x000ee20000100800 */
[----:B------:R-:W-:-:S03]  /*4cef0*/  IMAD.MOV.U32 R13, RZ, RZ, R7 ;  /* 0x000000ffff0d7224 */ /* 0x000fc600078e0007 */
[----:B0-----:R-:W4:Y:S04]  /*4cf00*/  LDL.LU R4, [R1+0x75c] ;  /* 0x00075c0001047983 */ /* 0x001f280000300800 */
[----:B------:R-:W5:Y:S04]  /*4cf10*/  LDL.LU R5, [R1+0x76c] ;  /* 0x00076c0001057983 */ /* 0x000f680000300800 */
[----:B-1----:R-:W4:Y:S04]  /*4cf20*/  LDL.LU R6, [R1+0x764] ;  /* 0x0007640001067983 */ /* 0x002f280000300800 */
[----:B------:R-:W4:Y:S01]  /*4cf30*/  LDL.LU R7, [R1+0x774] ;  /* 0x0007740001077983 */ /* 0x000f220000300800 */
[----:B--2---:R-:W-:-:S02]  /*4cf40*/  F2FP.F16.E4M3.UNPACK_B R2, R2 ;  /* 0x00000002ff02723e */ /* 0x004fc400020006ff */
[----:B---3--:R-:W-:-:S07]  /*4cf50*/  F2FP.F16.E4M3.UNPACK_B R3, R3 ;  /* 0x00000003ff03723e */ /* 0x008fce00020006ff */
[----:B------:R-:W-:Y:S01]  /*4cf60*/  HMMA.16816.F32 R16, R20, R2, R16 ;  /* 0x000000021410723c */ /* 0x000fe20000001810 */
[----:B------:R-:W2:Y:S04]  /*4cf70*/  LDL R2, [R1+0x1e8] ;  /* 0x0001e80001027983 */ /* 0x000ea80000100800 */
[----:B------:R-:W3:-:S14]  /*4cf80*/  LDL R3, [R1+0x1ec] ;  /* 0x0001ec0001037983 */ /* 0x000edc0000100800 */
[----:B------:R0:W-:Y:S04]  /*4cf90*/  STL.64 [R1+0xe0], R16 ;  /* 0x0000e01001007387 */ /* 0x0001e80000100a00 */
[----:B------:R1:W-:Y:S04]  /*4cfa0*/  STL.64 [R1+0xe8], R18 ;  /* 0x0000e81201007387 */ /* 0x0003e80000100a00 */
[----:B0-----:R-:W4:Y:S04]  /*4cfb0*/  LDL.LU R16, [R1+0x118] ;  /* 0x0001180001107983 */ /* 0x001f280000300800 */
[----:B------:R-:W4:Y:S04]  /*4cfc0*/  LDL.LU R17, [R1+0x11c] ;  /* 0x00011c0001117983 */ /* 0x000f280000300800 */
[----:B-1----:R-:W4:Y:S04]  /*4cfd0*/  LDL.LU R18, [R1+0x128] ;  /* 0x0001280001127983 */ /* 0x002f280000300800 */
[----:B------:R-:W4:Y:S01]  /*4cfe0*/  LDL.LU R19, [R1+0x12c] ;  /* 0x00012c0001137983 */ /* 0x000f220000300800 */
        /* <DEDUP_REMOVED lines=30> */
[----:B----4-:R-:W-:-:S02]  /*4d1d0*/  IMAD R0, R0, 0x100, R4 ;  /* 0x0000010000007824 */ /* 0x010fc400078e0204 */
[----:B-----5:R-:W-:Y:S02]  /*4d1e0*/  IMAD R8, R8, 0x100, R5 ;  /* 0x0000010008087824 */ /* 0x020fe400078e0205 */
[----:B------:R-:W-:Y:S02]  /*4d1f0*/  IMAD R9, R9, 0x100, R6 ;  /* 0x0000010009097824 */ /* 0x000fe400078e0206 */
[----:B------:R-:W-:Y:S01]  /*4d200*/  IMAD R10, R10, 0x100, R7 ;  /* 0x000001000a0a7824 */ /* 0x000fe200078e0207 */
[----:B---3--:R-:W-:Y:S02]  /*4d210*/  F2FP.F16.E4M3.UNPACK_B R2, R2 ;  /* 0x00000002ff02723e */ /* 0x008fe400020006ff */
[----:B--2---:R-:W-:-:S07]  /*4d220*/  F2FP.F16.E4M3.UNPACK_B R3, R3 ;  /* 0x00000003ff03723e */ /* 0x004fce00020006ff */
[----:B------:R-:W-:Y:S01]  /*4d230*/  HMMA.16816.F32 R4, R20, R2, R24 ;  /* 0x000000021404723c */ /* 0x000fe20000001818 */
[----:B------:R-:W2:Y:S04]  /*4d240*/  LDL.LU R24, [R1+0x30] ;  /* 0x0000300001187983 */ /* 0x000ea80000300800 */
[----:B------:R-:W2:Y:S04]  /*4d250*/  LDL.LU R25, [R1+0x34] ;  /* 0x0000340001197983 */ /* 0x000ea80000300800 */
[----:B------:R-:W2:Y:S04]  /*4d260*/  LDL.LU R26, [R1+0x38] ;  /* 0x00003800011a7983 */ /* 0x000ea80000300800 */
[----:B------:R-:W2:Y:S01]  /*4d270*/  LDL.LU R27, [R1+0x3c] ;  /* 0x00003c00011b7983 */ /* 0x000ea20000300800 */
[----:B------:R-:W-:-:S02]  /*4d280*/  F2FP.F16.E4M3.UNPACK_B R2, R16.H1 ;  /* 0x00000010ff02723e */ /* 0x000fc400030006ff */
[----:B------:R-:W-:Y:S02]  /*4d290*/  F2FP.F16.E4M3.UNPACK_B R3, R17.H1 ;  /* 0x00000011ff03723e */ /* 0x000fe400030006ff */
[----:B------:R-:W-:Y:S02]  /*4d2a0*/  F2FP.F16.E4M3.UNPACK_B R20, R0 ;  /* 0x00000000ff14723e */ /* 0x000fe400020006ff */
[----:B------:R-:W-:Y:S02]  /*4d2b0*/  F2FP.F16.E4M3.UNPACK_B R22, R8 ;  /* 0x00000008ff16723e */ /* 0x000fe400020006ff */
[----:B------:R-:W-:Y:S02]  /*4d2c0*/  F2FP.F16.E4M3.UNPACK_B R21, R9 ;  /* 0x00000009ff15723e */ /* 0x000fe400020006ff */
[----:B------:R-:W-:Y:S01]  /*4d2d0*/  F2FP.F16.E4M3.UNPACK_B R23, R10 ;  /* 0x0000000aff17723e */ /* 0x000fe200020006ff */
[----:B------:R-:W-:Y:S04]  /*4d2e0*/  STL.64 [R1+0x1d98], R6 ;  /* 0x001d980601007387 */ /* 0x000fe80000100a00 */
[----:B------:R2:W-:Y:S02]  /*4d2f0*/  STL.64 [R1+0x1d90], R4 ;  /* 0x001d900401007387 */ /* 0x0005e40000100a00 */
[----:B--2---:R-:W-:-:S15]  /*4d300*/  HMMA.16816.F32 R4, R20, R2, R24 ;  /* 0x000000021404723c */ /* 0x004fde0000001818 */
[----:B------:R-:W-:-:S04]  /*4d310*/  NOP ;  /* 0x0000000000007918 */ /* 0x000fc80000000000 */
[----:B------:R0:W-:Y:S04]  /*4d320*/  STL.64 [R1+0x30], R4 ;  /* 0x0000300401007387 */ /* 0x0001e80000100a00 */
[----:B------:R1:W-:Y:S04]  /*4d330*/  STL.64 [R1+0x38], R6 ;  /* 0x0000380601007387 */ /* 0x0003e80000100a00 */
[----:B------:R-:W2:Y:S04]  /*4d340*/  LDL.LU R24, [R1+0x80] ;  /* 0x0000800001187983 */ /* 0x000ea80000300800 */
[----:B------:R-:W2:Y:S04]  /*4d350*/  LDL.LU R25, [R1+0x84] ;  /* 0x0000840001197983 */ /* 0x000ea80000300800 */
[----:B------:R-:W3:Y:S01]  /*4d360*/  LDL.LU R26, [R1+0x88] ;  /* 0x00008800011a7983 */ /* 0x000ee20000300800 */
[----:B------:R-:W-:-:S03]  /*4d370*/  IMAD.MOV.U32 R27, RZ, RZ, R13 ;  /* 0x000000ffff1b7224 */ /* 0x000fc600078e000d */
[----:B------:R-:W4:Y:S01]  /*4d380*/  LDL.LU R13, [R1+0x1e34] ;  /* 0x001e3400010d7983 */ /* 0x000f220000300800 */
[----:B0-----:R-:W-:Y:S02]  /*4d390*/  IMAD.MOV.U32 R4, RZ, RZ, R14 ;  /* 0x000000ffff047224 */ /* 0x001fe400078e000e */
[----:B------:R-:W-:Y:S02]  /*4d3a0*/  IMAD.MOV.U32 R5, RZ, RZ, R15 ;  /* 0x000000ffff057224 */ /* 0x000fe400078e000f */
[----:B-1----:R-:W-:Y:S01]  /*4d3b0*/  IMAD.MOV.U32 R6, RZ, RZ, R12 ;  /* 0x000000ffff067224 */ /* 0x002fe200078e000c */
[----:B---3--:R4:W-:Y:S04]  /*4d3c0*/  STL.64 [R1+0x1dd0], R26 ;  /* 0x001dd01a01007387 */ /* 0x0089e80000100a00 */
[----:B--2---:R0:W-:Y:S04]  /*4d3d0*/  STL.64 [R1+0x1dc8], R24 ;  /* 0x001dc81801007387 */ /* 0x0041e80000100a00 */
[----:B------:R-:W2:Y:S04]  /*4d3e0*/  LDL.LU R14, [R1+0x1e30] ;  /* 0x001e3000010e7983 */ /* 0x000ea80000300800 */
[----:B------:R-:W0:Y:S04]  /*4d3f0*/  LDL.LU R15, [R1+0x1e2c] ;  /* 0x001e2c00010f7983 */ /* 0x000e280000300800 */
[----:B------:R-:W3:Y:S01]  /*4d400*/  LDL.LU R12, [R1+0x1e28] ;  /* 0x001e2800010c7983 */ /* 0x000ee20000300800 */
[----:B------:R-:W-:-:S03]  /*4d410*/  IMAD.MOV.U32 R7, RZ, RZ, R11 ;  /* 0x000000ffff077224 */ /* 0x000fc600078e000b */
[----:B------:R-:W5:Y:S01]  /*4d420*/  LDL.LU R16, [R1+0x10] ;  /* 0x0000100001107983 */ /* 0x000f620000300800 */
[----:B------:R-:W-:-:S03]  /*4d430*/  F2FP.F16.E4M3.UNPACK_B R2, R18.H1 ;  /* 0x00000012ff02723e */ /* 0x000fc600030006ff */
[----:B------:R-:W5:Y:S01]  /*4d440*/  LDL.LU R17, [R1+0x14] ;  /* 0x0000140001117983 */ /* 0x000f620000300800 */
[----:B------:R-:W-:-:S03]  /*4d450*/  F2FP.F16.E4M3.UNPACK_B R3, R19.H1 ;  /* 0x00000013ff03723e */ /* 0x000fc600030006ff */
[----:B------:R-:W5:Y:S04]  /*4d460*/  LDL.LU R18, [R1+0x18] ;  /* 0x0000180001127983 */ /* 0x000f680000300800 */
[----:B------:R-:W5:Y:S04]  /*4d470*/  LDL.LU R19, [R1+0x1c] ;  /* 0x00001c0001137983 */ /* 0x000f680000300800 */
[----:B------:R-:W-:Y:S04]  /*4d480*/  STL.64 [R1+0x1de0], R6 ;  /* 0x001de00601007387 */ /* 0x000fe80000100a00 */
[----:B------:R-:W-:Y:S01]  /*4d490*/  STL.64 [R1+0x1dd8], R4 ;  /* 0x001dd80401007387 */ /* 0x000fe20000100a00 */
[----:B----4-:R-:W-:-:S02]  /*4d4a0*/  IMAD.MOV.U32 R27, RZ, RZ, R13 ;  /* 0x000000ffff1b7224 */ /* 0x010fc400078e000d */
[----:B--2---:R-:W-:Y:S02]  /*4d4b0*/  IMAD.MOV.U32 R26, RZ, RZ, R14 ;  /* 0x000000ffff1a7224 */ /* 0x004fe400078e000e */
[----:B0-----:R-:W-:Y:S02]  /*4d4c0*/  IMAD.MOV.U32 R25, RZ, RZ, R15 ;  /* 0x000000ffff197224 */ /* 0x001fe400078e000f */
[----:B---3--:R-:W-:Y:S02]  /*4d4d0*/  IMAD.MOV.U32 R24, RZ, RZ, R12 ;  /* 0x000000ffff187224 */ /* 0x008fe400078e000c */
[----:B------:R-:W2:Y:S04]  /*4d4e0*/  LDL.LU R12, [R1+0x1e24] ;  /* 0x001e2400010c7983 */ /* 0x000ea80000300800 */
[----:B------:R-:W3:Y:S04]  /*4d4f0*/  LDL.LU R15, [R1+0x1e20] ;  /* 0x001e2000010f7983 */ /* 0x000ee80000300800 */
[----:B------:R-:W4:Y:S04]  /*4d500*/  LDL.LU R14, [R1+0x1e1c] ;  /* 0x001e1c00010e7983 */ /* 0x000f280000300800 */
[----:B------:R-:W3:Y:S04]  /*4d510*/  LDL.LU R13, [R1+0x1e18] ;  /* 0x001e1800010d7983 */ /* 0x000ee80000300800 */
[----:B------:R-:W-:Y:S04]  /*4d520*/  STL.64 [R1+0x1df0], R26 ;  /* 0x001df01a01007387 */ /* 0x000fe80000100a00 */
[----:B------:R0:W-:Y:S04]  /*4d530*/  STL.64 [R1+0x1de8], R24 ;  /* 0x001de81801007387 */ /* 0x0001e80000100a00 */
[----:B0-----:R-:W3:Y:S04]  /*4d540*/  LDL.LU R24, [R1+0xc0] ;  /* 0x0000c00001187983 */ /* 0x001ee80000300800 */
[----:B------:R-:W3:Y:S04]  /*4d550*/  LDL.LU R25, [R1+0xc4] ;  /* 0x0000c40001197983 */ /* 0x000ee80000300800 */
[----:B------:R-:W3:Y:S01]  /*4d560*/  LDL.LU R26, [R1+0xc8] ;  /* 0x0000c800011a7983 */ /* 0x000ee20000300800 */
[----:B--2---:R-:W-:-:S03]  /*4d570*/  IMAD.MOV.U32 R27, RZ, RZ, R12 ;  /* 0x000000ffff1b7224 */ /* 0x004fc600078e000c */
[----:B------:R-:W2:Y:S04]  /*4d580*/  LDL.LU R12, [R1+0x1e14] ;  /* 0x001e1400010c7983 */ /* 0x000ea80000300800 */
[----:B---3--:R-:W-:Y:S04]  /*4d590*/  STL.64 [R1+0x1e00], R26 ;  /* 0x001e001a01007387 */ /* 0x008fe80000100a00 */
[----:B------:R0:W-:Y:S02]  /*4d5a0*/  STL.64 [R1+0x1df8], R24 ;  /* 0x001df81801007387 */ /* 0x0001e40000100a00 */
[----:B0-----:R-:W-:-:S02]  /*4d5b0*/  IMAD.MOV.U32 R24, RZ, RZ, R13 ;  /* 0x000000ffff187224 */ /* 0x001fc400078e000d */
[----:B----4-:R-:W-:Y:S01]  /*4d5c0*/  IMAD.MOV.U32 R25, RZ, RZ, R14 ;  /* 0x000000ffff197224 */ /* 0x010fe200078e000e */
[----:B------:R-:W2:Y:S04]  /*4d5d0*/  LDL.LU R13, [R1+0x1e10] ;  /* 0x001e1000010d7983 */ /* 0x000ea80000300800 */
[----:B------:R-:W2:Y:S01]  /*4d5e0*/  LDL.LU R14, [R1+0x1e0c] ;  /* 0x001e0c00010e7983 */ /* 0x000ea20000300800 */
[----:B------:R-:W-:-:S03]  /*4d5f0*/  IMAD.MOV.U32 R26, RZ, RZ, R15 ;  /* 0x000000ffff1a7224 */ /* 0x000fc600078e000f */
[----:B------:R-:W2:Y:S04]  /*4d600*/  LDL.LU R15, [R1+0x1e08] ;  /* 0x001e0800010f7983 */ /* 0x000ea80000300800 */
[----:B------:R-:W3:Y:S04]  /*4d610*/  LDL.LU R27, [R1+0xdc] ;  /* 0x0000dc00011b7983 */ /* 0x000ee80000300800 */
[----:B------:R-:W4:Y:S04]  /*4d620*/  LDL.LU R4, [R1+0xb0] ;  /* 0x0000b00001047983 */ /* 0x000f280000300800 */
[----:B------:R-:W4:Y:S04]  /*4d630*/  LDL.LU R5, [R1+0xb4] ;  /* 0x0000b40001057983 */ /* 0x000f280000300800 */
[----:B------:R-:W4:Y:S04]  /*4d640*/  LDL.LU R6, [R1+0xb8] ;  /* 0x0000b80001067983 */ /* 0x000f280000300800 */
[----:B------:R-:W4:Y:S04]  /*4d650*/  LDL.LU R7, [R1+0xbc] ;  /* 0x0000bc0001077983 */ /* 0x000f280000300800 */
[----:B------:R-:W3:Y:S01]  /*4d660*/  LDL.LU R0, [R1+0x1ac] ;  /* 0x0001ac0001007983 */ /* 0x000ee20000300800 */
[----:B--2---:R-:W-:Y:S03]  /*4d670*/  HMMA.16816.F32 R8, R20, R2, R12 ;  /* 0x000000021408723c */ /* 0x004fe6000000180c */
[----:B------:R-:W2:Y:S04]  /*4d680*/  LDL.LU R2, [R1+0x138] ;  /* 0x0001380001027983 */ /* 0x000ea80000300800 */
[----:B------:R-:W3:Y:S04]  /*4d690*/  LDL.LU R3, [R1+0x13c] ;  /* 0x00013c0001037983 */ /* 0x000ee80000300800 */
[----:B------:R-:W4:Y:S04]  /*4d6a0*/  LDL.LU R12, [R1] ;  /* 0x00000000010c7983 */ /* 0x000f280000300800 */
[----:B------:R-:W4:Y:S04]  /*4d6b0*/  LDL.LU R13, [R1+0x4] ;  /* 0x00000400010d7983 */ /* 0x000f280000300800 */
[----:B------:R-:W4:Y:S04]  /*4d6c0*/  LDL.LU R14, [R1+0x8] ;  /* 0x00000800010e7983 */ /* 0x000f280000300800 */
[----:B------:R-:W4:Y:S04]  /*4d6d0*/  LDL.LU R15, [R1+0xc] ;  /* 0x00000c00010f7983 */ /* 0x000f280000300800 */
[----:B------:R0:W-:Y:S04]  /*4d6e0*/  STL [R1+0x1d7c], R10 ;  /* 0x001d7c0a01007387 */ /* 0x0001e80000100800 */
[----:B0-----:R-:W4:Y:S04]  /*4d6f0*/  LDL.LU R10, [R1+0x1a8] ;  /* 0x0001a800010a7983 */ /* 0x001f280000300800 */
[----:B------:R0:W-:Y:S04]  /*4d700*/  STL [R1+0x1d78], R11 ;  /* 0x001d780b01007387 */ /* 0x0001e80000100800 */
[----:B0-----:R-:W4:Y:S01]  /*4d710*/  LDL.LU R11, [R1+0x19c] ;  /* 0x00019c00010b7983 */ /* 0x001f220000300800 */
[----:B--2---:R-:W-:-:S02]  /*4d720*/  F2FP.F16.E4M3.UNPACK_B R2, R2.H1 ;  /* 0x00000002ff02723e */ /* 0x004fc400030006ff */
[----:B---3--:R-:W-:-:S07]  /*4d730*/  F2FP.F16.E4M3.UNPACK_B R3, R3.H1 ;  /* 0x00000003ff03723e */ /* 0x008fce00030006ff */
[----:B-----5:R-:W-:Y:S01]  /*4d740*/  HMMA.16816.F32 R16, R20, R2, R16 ;  /* 0x000000021410723c */ /* 0x020fe20000001810 */
[----:B------:R-:W2:Y:S04]  /*4d750*/  LDL.LU R2, [R1+0x148] ;  /* 0x0001480001027983 */ /* 0x000ea80000300800 */
[----:B------:R-:W3:-:S14]  /*4d760*/  LDL.LU R3, [R1+0x14c] ;  /* 0x00014c0001037983 */ /* 0x000edc0000300800 */
[----:B------:R0:W-:Y:S04]  /*4d770*/  STL [R1+0x1d74], R18 ;  /* 0x001d741201007387 */ /* 0x0001e80000100800 */
[----:B0-----:R-:W5:Y:S04]  /*4d780*/  LDL.LU R18, [R1+0x198] ;  /* 0x0001980001127983 */ /* 0x001f680000300800 */
[----:B------:R0:W-:Y:S04]  /*4d790*/  STL [R1+0x1d70], R19 ;  /* 0x001d701301007387 */ /* 0x0001e80000100800 */
[----:B0-----:R-:W5:Y:S01]  /*4d7a0*/  LDL.LU R19, [R1+0x18c] ;  /* 0x00018c0001137983 */ /* 0x001f620000300800 */
[----:B--2---:R-:W-:-:S02]  /*4d7b0*/  F2FP.F16.E4M3.UNPACK_B R2, R2.H1 ;  /* 0x00000002ff02723e */ /* 0x004fc400030006ff */
[----:B---3--:R-:W-:-:S07]  /*4d7c0*/  F2FP.F16.E4M3.UNPACK_B R3, R3.H1 ;  /* 0x00000003ff03723e */ /* 0x008fce00030006ff */
[----:B----4-:R-:W-:Y:S01]  /*4d7d0*/  HMMA.16816.F32 R12, R20, R2, R12 ;  /* 0x00000002140c723c */ /* 0x010fe2000000180c */
[----:B------:R-:W2:Y:S04]  /*4d7e0*/  LDL.LU R2, [R1+0x158] ;  /* 0x0001580001027983 */ /* 0x000ea80000300800 */
[----:B------:R-:W3:-:S14]  /*4d7f0*/  LDL.LU R3, [R1+0x15c] ;  /* 0x00015c0001037983 */ /* 0x000edc0000300800 */
[----:B------:R-:W-:Y:S04]  /*4d800*/  STL [R1+0x1d6c], R14 ;  /* 0x001d6c0e01007387 */ /* 0x000fe80000100800 */
[----:B------:R-:W-:Y:S04]  /*4d810*/  STL [R1+0x1d68], R15 ;  /* 0x001d680f01007387 */ /* 0x000fe80000100800 */
[----:B------:R0:W-:Y:S04]  /*4d820*/  STL.64 [R1+0x1db0], R12 ;  /* 0x001db00c01007387 */ /* 0x0001e80000100a00 */
[----:B0-----:R-:W4:Y:S04]  /*4d830*/  LDL.LU R12, [R1+0xa0] ;  /* 0x0000a000010c7983 */ /* 0x001f280000300800 */
[----:B------:R-:W4:Y:S04]  /*4d840*/  LDL.LU R13, [R1+0xa4] ;  /* 0x0000a400010d7983 */ /* 0x000f280000300800 */
[----:B------:R-:W4:Y:S04]  /*4d850*/  LDL.LU R14, [R1+0xa8] ;  /* 0x0000a800010e7983 */ /* 0x000f280000300800 */
[----:B------:R-:W4:Y:S01]  /*4d860*/  LDL.LU R15, [R1+0xac] ;  /* 0x0000ac00010f7983 */ /* 0x000f220000300800 */
[----:B--2---:R-:W-:-:S02]  /*4d870*/  F2FP.F16.E4M3.UNPACK_B R2, R2.H1 ;  /* 0x00000002ff02723e */ /* 0x004fc400030006ff */
[----:B---3--:R-:W-:-:S07]  /*4d880*/  F2FP.F16.E4M3.UNPACK_B R3, R3.H1 ;  /* 0x00000003ff03723e */ /* 0x008fce00030006ff */
[----:B------:R-:W-:-:S15]  /*4d890*/  HMMA.16816.F32 R24, R20, R2, R24 ;  /* 0x000000021418723c */ /* 0x000fde0000001818 */
[----:B------:R-:W-:-:S04]  /*4d8a0*/  NOP ;  /* 0x0000000000007918 */ /* 0x000fc80000000000 */
[----:B------:R-:W-:Y:S04]  /*4d8b0*/  STL.64 [R1], R24 ;  /* 0x0000001801007387 */ /* 0x000fe80000100a00 */
        /* <DEDUP_REMOVED lines=23> */
[----:B------:R-:W3:Y:S02]  /*4da30*/  LDL.LU R3, [R1+0x188] ;  /* 0x0001880001037983 */ /* 0x000ee40000300800 */
[----:B---3--:R-:W-:-:S02]  /*4da40*/  F2FP.F16.E4M3.UNPACK_B R2, R3.H1 ;  /* 0x00000003ff02723e */ /* 0x008fc400030006ff */
[----:B-----5:R-:W-:-:S07]  /*4da50*/  F2FP.F16.E4M3.UNPACK_B R3, R19.H1 ;  /* 0x00000013ff03723e */ /* 0x020fce00030006ff */
[----:B------:R-:W-:-:S15]  /*4da60*/  HMMA.16816.F32 R24, R20, R2, R24 ;  /* 0x000000021418723c */ /* 0x000fde0000001818 */
[----:B------:R-:W-:-:S04]  /*4da70*/  NOP ;  /* 0x0000000000007918 */ /* 0x000fc80000000000 */
[----:B------:R-:W-:Y:S04]  /*4da80*/  STL.64 [R1+0x40], R24 ;  /* 0x0000401801007387 */ /* 0x000fe80000100a00 */
[----:B------:R0:W-:Y:S04]  /*4da90*/  STL.64 [R1+0x48], R26 ;  /* 0x0000481a01007387 */ /* 0x0001e80000100a00 */
[----:B0-----:R-:W3:Y:S04]  /*4daa0*/  LDL.LU.64 R26, [R1+0x1dd0] ;  /* 0x001dd000011a7983 */ /* 0x001ee80000300a00 */
[----:B------:R-:W3:Y:S01]  /*4dab0*/  LDL.LU.64 R24, [R1+0x1dc8] ;  /* 0x001dc80001187983 */ /* 0x000ee20000300a00 */
[----:B------:R-:W-:-:S02]  /*4dac0*/  F2FP.F16.E4M3.UNPACK_B R2, R18.H1 ;  /* 0x00000012ff02723e */ /* 0x000fc400030006ff */
[----:B------:R-:W-:-:S07]  /*4dad0*/  F2FP.F16.E4M3.UNPACK_B R3, R11.H1 ;  /* 0x0000000bff03723e */ /* 0x000fce00030006ff */
[----:B----4-:R-:W-:Y:S01]  /*4dae0*/  HMMA.16816.F32 R12, R20, R2, R12 ;  /* 0x00000002140c723c */ /* 0x010fe2000000180c */
[----:B------:R-:W-:Y:S02]  /*4daf0*/  F2FP.F16.E4M3.UNPACK_B R2, R10.H1 ;  /* 0x0000000aff02723e */ /* 0x000fe400030006ff */
[----:B------:R-:W-:-:S07]  /*4db00*/  F2FP.F16.E4M3.UNPACK_B R3, R0.H1 ;  /* 0x00000000ff03723e */ /* 0x000fce00030006ff */
[----:B--2---:R-:W-:Y:S01]  /*4db10*/  HMMA.16816.F32 R4, R20, R2, R4 ;  /* 0x000000021404723c */ /* 0x004fe20000001804 */
[----:B------:R-:W-:Y:S02]  /*4db20*/  F2FP.F16.E4M3.UNPACK_B R2, R29.H1 ;  /* 0x0000001dff02723e */ /* 0x000fe400030006ff */
[----:B------:R-:W-:-:S06]  /*4db30*/  F2FP.F16.E4M3.UNPACK_B R3, R28.H1 ;  /* 0x0000001cff03723e */ /* 0x000fcc00030006ff */
[----:B------:R-:W-:Y:S04]  /*4db40*/  STL.64 [R1+0x50], R12 ;  /* 0x0000500c01007387 */ /* 0x000fe80000100a00 */
[----:B------:R-:W-:Y:S06]  /*4db50*/  STL.64 [R1+0x58], R14 ;  /* 0x0000580e01007387 */ /* 0x000fec0000100a00 */
[----:B------:R-:W-:Y:S04]  /*4db60*/  STL.64 [R1+0x90], R4 ;  /* 0x0000900401007387 */ /* 0x000fe80000100a00 */
[----:B------:R3:W-:Y:S02]  /*4db70*/  STL.64 [R1+0x98], R6 ;  /* 0x0000980601007387 */ /* 0x0007e40000100a00 */
[----:B---3--:R-:W-:-:S15]  /*4db80*/  HMMA.16816.F32 R4, R20, R2, R24 ;  /* 0x000000021404723c */ /* 0x008fde0000001818 */
[----:B------:R-:W-:-:S04]  /*4db90*/  NOP ;  /* 0x0000000000007918 */ /* 0x000fc80000000000 */
[----:B------:R-:W-:Y:S04]  /*4dba0*/  STL.64 [R1+0x60], R4 ;  /* 0x0000600401007387 */ /* 0x000fe80000100a00 */
[----:B------:R-:W2:Y:S04]  /*4dbb0*/  LDL.LU R26, [R1+0x1c8] ;  /* 0x0001c800011a7983 */ /* 0x000ea80000300800 */
[----:B------:R-:W3:Y:S04]  /*4dbc0*/  LDL.LU R27, [R1+0x1cc] ;  /* 0x0001cc00011b7983 */ /* 0x000ee80000300800 */
[----:B------:R-:W4:Y:S04]  /*4dbd0*/  LDL.LU R0, [R1+0x214] ;  /* 0x0002140001007983 */ /* 0x000f280000300800 */
[----:B------:R-:W5:Y:S04]  /*4dbe0*/  LDL.LU R12, [R1+0x100] ;  /* 0x00010000010c7983 */ /* 0x000f680000300800 */
[----:B------:R-:W5:Y:S04]  /*4dbf0*/  LDL.LU R13, [R1+0x104] ;  /* 0x00010400010d7983 */ /* 0x000f680000300800 */
[----:B------:R-:W2:Y:S04]  /*4dc00*/  LDL.LU R14, [R1+0x108] ;  /* 0x00010800010e7983 */ /* 0x000ea80000300800 */
[----:B------:R-:W2:Y:S01]  /*4dc10*/  LDL.LU R15, [R1+0x10c] ;  /* 0x00010c00010f7983 */ /* 0x000ea20000300800 */
[----:B------:R-:W-:-:S02]  /*4dc20*/  IMAD.MOV.U32 R29, RZ, RZ, R6 ;  /* 0x000000ffff1d7224 */ /* 0x000fc400078e0006 */
[----:B------:R-:W-:Y:S01]  /*4dc30*/  IMAD.MOV.U32 R28, RZ, RZ, R7 ;  /* 0x000000ffff1c7224 */ /* 0x000fe200078e0007 */
[----:B--2---:R-:W-:Y:S04]  /*4dc40*/  STL.64 [R1+0x1dc0], R14 ;  /* 0x001dc00e01007387 */ /* 0x004fe80000100a00 */
[----:B-----5:R0:W-:Y:S04]  /*4dc50*/  STL.64 [R1+0x1db8], R12 ;  /* 0x001db80c01007387 */ /* 0x0201e80000100a00 */
[----:B0-----:R-:W2:Y:S04]  /*4dc60*/  LDL.LU R12, [R1+0xe0] ;  /* 0x0000e000010c7983 */ /* 0x001ea80000300800 */
[----:B------:R-:W2:Y:S04]  /*4dc70*/  LDL.LU R13, [R1+0xe4] ;  /* 0x0000e400010d7983 */ /* 0x000ea80000300800 */
[----:B------:R-:W2:Y:S04]  /*4dc80*/  LDL.LU R14, [R1+0xe8] ;  /* 0x0000e800010e7983 */ /* 0x000ea80000300800 */
[----:B------:R-:W2:Y:S04]  /*4dc90*/  LDL.LU R15, [R1+0xec] ;  /* 0x0000ec00010f7983 */ /* 0x000ea80000300800 */
        /* <DEDUP_REMOVED lines=8> */
[----:B------:R-:W-:-:S02]  /*4dd20*/  F2FP.F16.E4M3.UNPACK_B R2, R26.H1 ;  /* 0x0000001aff02723e */ /* 0x000fc400030006ff */
[----:B---3--:R-:W-:Y:S02]  /*4dd30*/  F2FP.F16.E4M3.UNPACK_B R3, R27.H1 ;  /* 0x0000001bff03723e */ /* 0x008fe400030006ff */
[----:B----4-:R-:W-:-:S05]  /*4dd40*/  LOP3.LUT R0, R0, 0x40, RZ, 0x3c, !PT ;  /* 0x0000004000007812 */ /* 0x010fca00078e3cff */
[----:B--2---:R-:W-:Y:S01]  /*4dd50*/  HMMA.16816.F32 R12, R20, R2, R12 ;  /* 0x00000002140c723c */ /* 0x004fe2000000180c */
[----:B-----5:R-:W-:Y:S04]  /*4dd60*/  STL.64 [R1+0x1da8], R6 ;  /* 0x001da80601007387 */ /* 0x020fe80000100a00 */
[----:B------:R0:W-:Y:S04]  /*4dd70*/  STL.64 [R1+0x1da0], R4 ;  /* 0x001da00401007387 */ /* 0x0001e80000100a00 */
[----:B0-----:R-:W2:Y:S04]  /*4dd80*/  LDL.LU R4, [R1+0x70] ;  /* 0x0000700001047983 */ /* 0x001ea80000300800 */
[----:B------:R-:W2:Y:S04]  /*4dd90*/  LDL.LU R5, [R1+0x74] ;  /* 0x0000740001057983 */ /* 0x000ea80000300800 */
[----:B------:R-:W2:Y:S04]  /*4dda0*/  LDL.LU R6, [R1+0x78] ;  /* 0x0000780001067983 */ /* 0x000ea80000300800 */
[----:B------:R-:W2:Y:S04]  /*4ddb0*/  LDL.LU R7, [R1+0x7c] ;  /* 0x00007c0001077983 */ /* 0x000ea80000300800 */
[----:B------:R0:W-:Y:S04]  /*4ddc0*/  STL [R1+0x1d44], R28 ;  /* 0x001d441c01007387 */ /* 0x0001e80000100800 */
[----:B0-----:R-:W3:Y:S04]  /*4ddd0*/  LDL.LU R28, [R1+0x1fc] ;  /* 0x0001fc00011c7983 */ /* 0x001ee80000300800 */
[----:B------:R0:W-:Y:S04]  /*4dde0*/  STL [R1+0x1d40], R29 ;  /* 0x001d401d01007387 */ /* 0x0001e80000100800 */
[----:B0-----:R-:W4:Y:S04]  /*4ddf0*/  LDL.LU R29, [R1+0x1f8] ;  /* 0x0001f800011d7983 */ /* 0x001f280000300800 */
[----:B------:R-:W5:Y:S04]  /*4de00*/  LDL.LU R26, [R1+0x924] ;  /* 0x00092400011a7983 */ /* 0x000f680000300800 */
[----:B------:R-:W3:Y:S04]  /*4de10*/  LDL.LU R27, [R1+0x934] ;  /* 0x00093400011b7983 */ /* 0x000ee80000300800 */
[----:B------:R-:W-:Y:S04]  /*4de20*/  STL.64 [R1+0xa0], R12 ;  /* 0x0000a00c01007387 */ /* 0x000fe80000100a00 */
[----:B------:R-:W-:Y:S04]  /*4de30*/  STL.64 [R1+0xa8], R14 ;  /* 0x0000a80e01007387 */ /* 0x000fe80000100a00 */
[----:B------:R-:W0:Y:S04]  /*4de40*/  LDSM.16.M88.4 R12, [R0+UR5] ;  /* 0x00000005000c783b */ /* 0x000e280008000200 */
[----:B0-----:R-:W-:Y:S04]  /*4de50*/  STL.64 [R1+0x220], R12 ;  /* 0x0002200c01007387 */ /* 0x001fe80000100a00 */
[----:B------:R0:W-:Y:S01]  /*4de60*/  STL.64 [R1+0x228], R14 ;  /* 0x0002280e01007387 */ /* 0x0001e20000100a00 */
[----:B------:R-:W-:-:S02]  /*4de70*/  IMAD.MOV.U32 R10, RZ, RZ, R12 ;  /* 0x000000ffff0a7224 */ /* 0x000fc400078e000c */
[----:B------:R-:W-:Y:S01]  /*4de80*/  IMAD.MOV.U32 R11, RZ, RZ, R13 ;  /* 0x000000ffff0b7224 */ /* 0x000fe200078e000d */
[----:B0-----:R-:W3:Y:S04]  /*4de90*/  LDL.LU.64 R14, [R1+0x1dc0] ;  /* 0x001dc000010e7983 */ /* 0x001ee80000300a00 */
[----:B------:R-:W3:Y:S01]  /*4dea0*/  LDL.LU.64 R12, [R1+0x1db8] ;  /* 0x001db800010c7983 */ /* 0x000ee20000300a00 */
[----:B------:R-:W-:Y:S02]  /*4deb0*/  F2FP.F16.E4M3.UNPACK_B R2, R19.H1 ;  /* 0x00000013ff02723e */ /* 0x000fe400030006ff */
[----:B------:R-:W-:Y:S01]  /*4dec0*/  F2FP.F16.E4M3.UNPACK_B R3, R18.H1 ;  /* 0x00000012ff03723e */ /* 0x000fe200030006ff */
[----:B------:R0:W-:Y:S04]  /*4ded0*/  STL.64 [R1+0x1d88], R10 ;  /* 0x001d880a01007387 */ /* 0x0001e80000100a00 */
[----:B0-----:R-:W5:Y:S04]  /*4dee0*/  LDL.LU R10, [R1+0x928] ;  /* 0x00092800010a7983 */ /* 0x001f680000300800 */
[----:B------:R-:W4:Y:S04]  /*4def0*/  LDL.LU R11, [R1+0x938] ;  /* 0x00093800010b7983 */ /* 0x000f280000300800 */
[----:B------:R0:W-:Y:S04]  /*4df00*/  STL.64 [R1+0x1d80], R8 ;  /* 0x001d800801007387 */ /* 0x0001e80000100a00 */
[----:B0-----:R-:W4:Y:S04]  /*4df10*/  LDL.LU R8, [R1+0x930] ;  /* 0x0009300001087983 */ /* 0x001f280000300800 */
[----:B------:R-:W4:Y:S01]  /*4df20*/  LDL.LU R9, [R1+0x92c] ;  /* 0x00092c0001097983 */ /* 0x000f220000300800 */
[----:B------:R-:W-:-:S02]  /*4df30*/  F2FP.F16.E4M3.UNPACK_B R24, R24.H1 ;  /* 0x00000018ff18723e */ /* 0x000fc400030006ff */
[----:B------:R-:W-:-:S07]  /*4df40*/  F2FP.F16.E4M3.UNPACK_B R25, R25.H1 ;  /* 0x00000019ff19723e */ /* 0x000fce00030006ff */
[C---:B--2---:R-:W-:Y:S08]  /*4df50*/  HMMA.16816.F32 R4, R20.reuse, R24, R4 ;  /* 0x000000181404723c */ /* 0x044ff00000001804 */
[----:B---3--:R-:W-:Y:S01]  /*4df60*/  HMMA.16816.F32 R12, R20, R2, R12 ;  /* 0x00000002140c723c */ /* 0x008fe2000000180c */
[----:B------:R-:W2:Y:S04]  /*4df70*/  LDL.LU R2, [R1+0x208] ;  /* 0x0002080001027983 */ /* 0x000ea80000300800 */
[----:B------:R-:W3:-:S14]  /*4df80*/  LDL.LU R3, [R1+0x20c] ;  /* 0x00020c0001037983 */ /* 0x000edc0000300800 */
[----:B------:R-:W-:Y:S04]  /*4df90*/  STL.64 [R1+0xb0], R12 ;  /* 0x0000b00c01007387 */ /* 0x000fe80000100a00 */
[----:B------:R-:W-:Y:S04]  /*4dfa0*/  STL.64 [R1+0xb8], R14 ;  /* 0x0000b80e01007387 */ /* 0x000fe80000100a00 */
[----:B------:R-:W0:Y:S04]  /*4dfb0*/  LDSM.16.M88.4 R12, [R0+UR5+0x1000] ;  /* 0x00100005000c783b */ /* 0x000e280008000200 */
[----:B0-----:R0:W-:Y:S01]  /*4dfc0*/  STL.64 [R1+0x1d0], R12 ;  /* 0x0001d00c01007387 */ /* 0x0011e20000100a00 */
[----:B------:R-:W-:-:S03]  /*4dfd0*/  IMAD.MOV.U32 R18, RZ, RZ, R12 ;  /* 0x000000ffff127224 */ /* 0x000fc600078e000c */
[----:B------:R-:W-:Y:S01]  /*4dfe0*/  STL.64 [R1+0x1d8], R14 ;  /* 0x0001d80e01007387 */ /* 0x000fe20000100a00 */
[----:B------:R-:W-:-:S03]  /*4dff0*/  IMAD.MOV.U32 R19, RZ, RZ, R13 ;  /* 0x000000ffff137224 */ /* 0x000fc600078e000d */
[----:B0-----:R-:W5:Y:S04]  /*4e000*/  LDL.LU.64 R12, [R1+0x1db0] ;  /* 0x001db000010c7983 */ /* 0x001f680000300a00 */
[----:B------:R-:W-:Y:S04]  /*4e010*/  STL.64 [R1+0xc0], R4 ;  /* 0x0000c00401007387 */ /* 0x000fe80000100a00 */
[----:B------:R-:W-:Y:S04]  /*4e020*/  STL.64 [R1+0xc8], R6 ;  /* 0x0000c80601007387 */ /* 0x000fe80000100a00 */
[----:B------:R-:W0:Y:S04]  /*4e030*/  LDSM.16.M88.4 R4, [R0+UR5+0x2000] ;  /* 0x002000050004783b */ /* 0x000e280008000200 */
[----:B0-----:R-:W-:Y:S04]  /*4e040*/  STL.64 [R1+0x1c0], R4 ;  /* 0x0001c00401007387 */ /* 0x001fe80000100a00 */
[----:B------:R0:W-:Y:S01]  /*4e050*/  STL.64 [R1+0x1c8], R6 ;  /* 0x0001c80601007387 */ /* 0x0001e20000100a00 */
[----:B------:R-:W-:-:S02]  /*4e060*/  IMAD.MOV.U32 R14, RZ, RZ, R4 ;  /* 0x000000ffff0e7224 */ /* 0x000fc400078e0004 */
[----:B------:R-:W-:Y:S01]  /*4e070*/  IMAD.MOV.U32 R15, RZ, RZ, R5 ;  /* 0x000000ffff0f7224 */ /* 0x000fe200078e0005 */
[----:B0-----:R-:W5:Y:S04]  /*4e080*/  LDL.LU.64 R6, [R1+0x1da8] ;  /* 0x001da80001067983 */ /* 0x001f680000300a00 */
[----:B------:R-:W5:Y:S01]  /*4e090*/  LDL.LU.64 R4, [R1+0x1da0] ;  /* 0x001da00001047983 */ /* 0x000f620000300a00 */
[----:B----4-:R-:W-:Y:S02]  /*4e0a0*/  F2FP.F16.E4M3.UNPACK_B R24, R29.H1 ;  /* 0x0000001dff18723e */ /* 0x010fe400030006ff */
[----:B------:R-:W-:Y:S02]  /*4e0b0*/  F2FP.F16.E4M3.UNPACK_B R25, R28.H1 ;  /* 0x0000001cff19723e */ /* 0x000fe400030006ff */
[----:B--2---:R-:W-:-:S02]  /*4e0c0*/  F2FP.F16.E4M3.UNPACK_B R2, R2.H1 ;  /* 0x00000002ff02723e */ /* 0x004fc400030006ff */
[----:B---3--:R-:W-:-:S07]  /*4e0d0*/  F2FP.F16.E4M3.UNPACK_B R3, R3.H1 ;  /* 0x00000003ff03723e */ /* 0x008fce00030006ff */
[----:B-----5:R-:W-:Y:S01]  /*4e0e0*/  HMMA.16816.F32 R4, R20, R2, R4 ;  /* 0x000000021404723c */ /* 0x020fe20000001804 */
[----:B------:R-:W2:Y:S04]  /*4e0f0*/  LDL.LU R2, [R1+0x920] ;  /* 0x0009200001027983 */ /* 0x000ea80000300800 */
[----:B------:R-:W2:-:S14]  /*4e100*/  LDL.LU R3, [R1+0x91c] ;  /* 0x00091c0001037983 */ /* 0x000e9c0000300800 */
[----:B------:R-:W-:Y:S04]  /*4e110*/  STL.64 [R1+0xd0], R4 ;  /* 0x0000d00401007387 */ /* 0x000fe80000100a00 */
[----:B------:R-:W-:Y:S04]  /*4e120*/  STL.64 [R1+0xd8], R6 ;  /* 0x0000d80601007387 */ /* 0x000fe80000100a00 */
[----:B------:R-:W0:Y:S04]  /*4e130*/  LDSM.16.M88.4 R4, [R0+UR5+0x3000] ;  /* 0x003000050004783b */ /* 0x000e280008000200 */
[----:B0-----:R-:W-:Y:S04]  /*4e140*/  STL.64 [R1+0x1b0], R4 ;  /* 0x0001b00401007387 */ /* 0x001fe80000100a00 */
[----:B------:R0:W-:Y:S01]  /*4e150*/  STL.64 [R1+0x1b8], R6 ;  /* 0x0001b80601007387 */ /* 0x0001e20000100a00 */
[----:B------:R-:W-:-:S02]  /*4e160*/  IMAD.MOV.U32 R29, RZ, RZ, R4 ;  /* 0x000000ffff1d7224 */ /* 0x000fc400078e0004 */
[----:B------:R-:W-:Y:S01]  /*4e170*/  IMAD.MOV.U32 R28, RZ, RZ, R5 ;  /* 0x000000ffff1c7224 */ /* 0x000fe200078e0005 */
[----:B0-----:R-:W3:Y:S04]  /*4e180*/  LDL.LU.64 R6, [R1+0x1d98] ;  /* 0x001d980001067983 */ /* 0x001ee80000300a00 */
[----:B------:R-:W3:Y:S01]  /*4e190*/  LDL.LU.64 R4, [R1+0x1d90] ;  /* 0x001d900001047983 */ /* 0x000ee20000300a00 */
[----:B------:R-:W-:Y:S02]  /*4e1a0*/  IMAD R26, R26, 0x100, R10 ;  /* 0x000001001a1a7824 */ /* 0x000fe400078e020a */
[----:B------:R-:W-:Y:S02]  /*4e1b0*/  IMAD R27, R27, 0x100, R11 ;  /* 0x000001001b1b7824 */ /* 0x000fe400078e020b */
[----:B--2---:R-:W-:-:S02]  /*4e1c0*/  IMAD R2, R3, 0x100, R2 ;  /* 0x0000010003027824 */ /* 0x004fc400078e0202 */
[----:B------:R-:W-:Y:S02]  /*4e1d0*/  IMAD R3, R9, 0x100, R8 ;  /* 0x0000010009037824 */ /* 0x000fe400078e0208 */
[----:B------:R-:W0:Y:S01]  /*4e1e0*/  LDSM.16.M88.4 R8, [R0+UR5+0x4000] ;  /* 0x004000050008783b */ /* 0x000e220008000200 */
[----:B---3--:R-:W-:Y:S03]  /*4e1f0*/  HMMA.16816.F32 R4, R20, R24, R4 ;  /* 0x000000181404723c */ /* 0x008fe60000001804 */
[----:B------:R-:W2:-:S15]  /*4e200*/  LDL.LU R20, [R1+0x30] ;  /* 0x0000300001147983 */ /* 0x000e9e0000300800 */
[----:B------:R-:W-:Y:S01]  /*4e210*/  NOP ;  /* 0x0000000000007918 */ /* 0x000fe20000000000 */
[----:B------:R-:W-:Y:S04]  /*4e220*/  STL.64 [R1+0x80], R4 ;  /* 0x0000800401007387 */ /* 0x000fe80000100a00 */
[----:B------:R-:W-:Y:S04]  /*4e230*/  STL.64 [R1+0x88], R6 ;  /* 0x0000880601007387 */ /* 0x000fe80000100a00 */
[----:B------:R-:W2:Y:S04]  /*4e240*/  LDL.LU R21, [R1+0x34] ;  /* 0x0000340001157983 */ /* 0x000ea80000300800 */
[----:B------:R-:W2:Y:S04]  /*4e250*/  LDL.LU R22, [R1+0x38] ;  /* 0x0000380001167983 */ /* 0x000ea80000300800 */
[----:B------:R-:W2:Y:S04]  /*4e260*/  LDL.LU R23, [R1+0x3c] ;  /* 0x00003c0001177983 */ /* 0x000ea80000300800 */
[----:B0-----:R-:W-:Y:S04]  /*4e270*/  STL.64 [R1+0x190], R8 ;  /* 0x0001900801007387 */ /* 0x001fe80000100a00 */
[----:B------:R0:W-:Y:S04]  /*4e280*/  STL.64 [R1+0x198], R10 ;  /* 0x0001980a01007387 */ /* 0x0001e80000100a00 */
[----:B0-----:R-:W3:Y:S01]  /*4e290*/  LDL.LU.64 R10, [R1+0x1d88] ;  /* 0x001d8800010a7983 */ /* 0x001ee20000300a00 */
[----:B------:R-:W-:-:S02]  /*4e2a0*/  F2FP.F16.E4M3.UNPACK_B R5, R26 ;  /* 0x0000001aff05723e */ /* 0x000fc400020006ff */
[----:B------:R-:W-:Y:S02]  /*4e2b0*/  F2FP.F16.E4M3.UNPACK_B R7, R27 ;  /* 0x0000001bff07723e */ /* 0x000fe400020006ff */
[----:B------:R-:W-:Y:S01]  /*4e2c0*/  F2FP.F16.E4M3.UNPACK_B R4, R2 ;  /* 0x00000002ff04723e */ /* 0x000fe200020006ff */
[----:B------:R-:W0:Y:S01]  /*4e2d0*/  LDSM.16.M88.4 R24, [R0+UR5+0x5000] ;  /* 0x005000050018783b */ /* 0x000e220008000200 */
[----:B------:R-:W-:-:S03]  /*4e2e0*/  F2FP.F16.E4M3.UNPACK_B R6, R3 ;  /* 0x00000003ff06723e */ /* 0x000fc600020006ff */
[----:B------:R-:W4:Y:S01]  /*4e2f0*/  LDL.LU.64 R8, [R1+0x1d80] ;  /* 0x001d800001087983 */ /* 0x000f220000300a00 */
[----:B---3--:R-:W-:Y:S02]  /*4e300*/  F2FP.F16.E4M3.UNPACK_B R2, R10 ;  /* 0x0000000aff02723e */ /* 0x008fe400020006ff */
[----:B------:R-:W-:Y:S01]  /*4e310*/  F2FP.F16.E4M3.UNPACK_B R3, R11 ;  /* 0x0000000bff03723e */ /* 0x000fe200020006ff */
[----:B------:R-:W4:Y:S04]  /*4e320*/  LDL.LU R10, [R1+0x1d7c] ;  /* 0x001d7c00010a7983 */ /* 0x000f280000300800 */
[----:B------:R-:W4:Y:S02]  /*4e330*/  LDL.LU R11, [R1+0x1d78] ;  /* 0x001d7800010b7983 */ /* 0x000f240000300800 */
[----:B--2---:R-:W-:Y:S02]  /*4e340*/  HMMA.16816.F32 R20, R4, R2, R20 ;  /* 0x000000020414723c */ /* 0x004fe40000001814 */
[----:B0-----:R0:W-:Y:S04]  /*4e350*/  STL.64 [R1+0x1a0], R24 ;  /* 0x0001a01801007387 */ /* 0x0011e80000100a00 */
[----:B------:R1:W-:Y:S01]  /*4e360*/  STL.64 [R1+0x1a8], R26 ;  /* 0x0001a81a01007387 */ /* 0x0003e20000100a00 */
[----:B------:R-:W-:-:S02]  /*4e370*/  F2FP.F16.E4M3.UNPACK_B R2, R18 ;  /* 0x00000012ff02723e */ /* 0x000fc400020006ff */
[----:B------:R-:W-:Y:S01]  /*4e380*/  F2FP.F16.E4M3.UNPACK_B R3, R19 ;  /* 0x00000013ff03723e */ /* 0x000fe200020006ff */
[----:B0-----:R-:W2:Y:S04]  /*4e390*/  LDL.LU R24, [R1] ;  /* 0x0000000001187983 */ /* 0x001ea80000300800 */
[----:B------:R-:W2:Y:S04]  /*4e3a0*/  LDL.LU R25, [R1+0x4] ;  /* 0x0000040001197983 */ /* 0x000ea80000300800 */
[----:B-1----:R-:W2:Y:S04]  /*4e3b0*/  LDL.LU R26, [R1+0x8] ;  /* 0x00000800011a7983 */ /* 0x002ea80000300800 */
[----:B------:R-:W2:Y:S04]  /*4e3c0*/  LDL.LU R27, [R1+0xc] ;  /* 0x00000c00011b7983 */ /* 0x000ea80000300800 */
[----:B------:R-:W3:Y:S04]  /*4e3d0*/  LDL.LU R18, [R1+0x1d74] ;  /* 0x001d740001127983 */ /* 0x000ee80000300800 */
[----:B------:R-:W-:Y:S04]  /*4e3e0*/  STL.64 [R1+0xe0], R20 ;  /* 0x0000e01401007387 */ /* 0x000fe80000100a00 */
[----:B------:R-:W-:Y:S04]  /*4e3f0*/  STL.64 [R1+0xe8], R22 ;  /* 0x0000e81601007387 */ /* 0x000fe80000100a00 */
[----:B------:R-:W3:Y:S04]  /*4e400*/  LDL.LU R19, [R1+0x1d70] ;  /* 0x001d700001137983 */ /* 0x000ee80000300800 */
[----:B------:R-:W0:Y:S04]  /*4e410*/  LDSM.16.M88.4 R20, [R0+UR5+0x6000] ;  /* 0x006000050014783b */ /* 0x000e280008000200 */
[----:B0-----:R-:W-:Y:S04]  /*4e420*/  STL.64 [R1+0x180], R20 ;  /* 0x0001801401007387 */ /* 0x001fe80000100a00 */
[----:B------:R-:W-:Y:S04]  /*4e430*/  STL.64 [R1+0x188], R22 ;  /* 0x0001881601007387 */ /* 0x000fe80000100a00 */
[----:B------:R-:W0:Y:S01]  /*4e440*/  LDSM.16.M88.4 R20, [R0+UR5+0x7000] ;  /* 0x007000050014783b */ /* 0x000e220008000200 */
[----:B----4-:R-:W-:Y:S01]  /*4e450*/  HMMA.16816.F32 R8, R4, R2, R8 ;  /* 0x000000020408723c */ /* 0x010fe20000001808 */
[----:B------:R-:W-:-:S02]  /*4e460*/  F2FP.F16.E4M3.UNPACK_B R2, R14 ;  /* 0x0000000eff02723e */ /* 0x000fc400020006ff */
[----:B------:R-:W-:Y:S01]  /*4e470*/  F2FP.F16.E4M3.UNPACK_B R3, R15 ;  /* 0x0000000fff03723e */ /* 0x000fe200020006ff */
[----:B------:R-:W4:-:S15]  /*4e480*/  LDL.LU R14, [R1+0x1d6c] ;  /* 0x001d6c00010e7983 */ /* 0x000f1e0000300800 */
[----:B------:R-:W-:Y:S04]  /*4e490*/  STL.64 [R1+0x70], R8 ;  /* 0x0000700801007387 */ /* 0x000fe80000100a00 */
[----:B------:R3:W-:Y:S04]  /*4e4a0*/  STL.64 [R1+0x78], R10 ;  /* 0x0000780a01007387 */ /* 0x0007e80000100a00 */
[----:B------:R-:W4:Y:S01]  /*4e4b0*/  LDL.LU R15, [R1+0x1d68] ;  /* 0x001d6800010f7983 */ /* 0x000f220000300800 */
[----:B---3--:R-:W-:Y:S03]  /*4e4c0*/  HMMA.16816.F32 R8, R4, R2, R16 ;  /* 0x000000020408723c */ /* 0x008fe60000001810 */
[----:B------:R-:W3:Y:S04]  /*4e4d0*/  LDL R18, [R1+0x190] ;  /* 0x0001900001127983 */ /* 0x000ee80000100800 */
[----:B0-----:R-:W-:Y:S04]  /*4e4e0*/  STL.64 [R1+0x170], R20 ;  /* 0x0001701401007387 */ /* 0x001fe80000100a00 */
[----:B------:R-:W-:Y:S04]  /*4e4f0*/  STL.64 [R1+0x178], R22 ;  /* 0x0001781601007387 */ /* 0x000fe80000100a00 */
[----:B------:R-:W5:Y:S01]  /*4e500*/  LDL R19, [R1+0x194] ;  /* 0x0001940001137983 */ /* 0x000f620000100800 */
[----:B------:R-:W-:-:S02]  /*4e510*/  F2FP.F16.E4M3.UNPACK_B R2, R29 ;  /* 0x0000001dff02723e */ /* 0x000fc400020006ff */
[----:B------:R-:W-:Y:S01]  /*4e520*/  F2FP.F16.E4M3.UNPACK_B R3, R28 ;  /* 0x0000001cff03723e */ /* 0x000fe200020006ff */
[----:B------:R-:W-:Y:S04]  /*4e530*/  STL.64 [R1+0x1cb8], R10 ;  /* 0x001cb80a01007387 */ /* 0x000fe80000100a00 */
[----:B------:R-:W-:Y:S04]  /*4e540*/  STL.64 [R1+0x1cb0], R8 ;  /* 0x001cb00801007387 */ /* 0x000fe80000100a00 */
[----:B------:R-:W0:Y:S04]  /*4e550*/  LDSM.16.M88.4 R8, [R0+UR5+0x8000] ;  /* 0x008000050008783b */ /* 0x000e280008000200 */
[----:B0-----:R0:W-:Y:S01]  /*4e560*/  STL.64 [R1+0x160], R8 ;  /* 0x0001600801007387 */ /* 0x0011e20000100a00 */
[----:B------:R-:W-:-:S03]  /*4e570*/  IMAD.MOV.U32 R28, RZ, RZ, R8 ;  /* 0x000000ffff1c7224 */ /* 0x000fc600078e0008 */
[----:B------:R-:W-:Y:S01]  /*4e580*/  STL.64 [R1+0x168], R10 ;  /* 0x0001680a01007387 */ /* 0x000fe20000100a00 */
[----:B------:R-:W-:-:S03]  /*4e590*/  IMAD.MOV.U32 R29, RZ, RZ, R9 ;  /* 0x000000ffff1d7224 */ /* 0x000fc600078e0009 */
[----:B0-----:R-:W2:Y:S04]  /*4e5a0*/  LDL R8, [R1+0x1a0] ;  /* 0x0001a00001087983 */ /* 0x001ea80000100800 */
[----:B------:R-:W2:Y:S04]  /*4e5b0*/  LDL R9, [R1+0x1a4] ;  /* 0x0001a40001097983 */ /* 0x000ea80000100800 */
[----:B------:R-:W2:Y:S04]  /*4e5c0*/  LDL.LU R20, [R1+0x20] ;  /* 0x0000200001147983 */ /* 0x000ea80000300800 */
[----:B------:R-:W2:Y:S04]  /*4e5d0*/  LDL.LU R21, [R1+0x24] ;  /* 0x0000240001157983 */ /* 0x000ea80000300800 */
[----:B------:R-:W2:Y:S04]  /*4e5e0*/  LDL.LU R22, [R1+0x28] ;  /* 0x0000280001167983 */ /* 0x000ea80000300800 */
[----:B------:R-:W2:Y:S01]  /*4e5f0*/  LDL.LU R23, [R1+0x2c] ;  /* 0x00002c0001177983 */ /* 0x000ea20000300800 */
[----:B----4-:R-:W-:Y:S01]  /*4e600*/  HMMA.16816.F32 R12, R4, R2, R12 ;  /* 0x00000002040c723c */ /* 0x010fe2000000180c */
[----:B---3--:R-:W-:-:S02]  /*4e610*/  F2FP.F16.E4M3.UNPACK_B R2, R18 ;  /* 0x00000012ff02723e */ /* 0x008fc400020006ff */
[----:B-----5:R-:W-:Y:S02]  /*4e620*/  F2FP.F16.E4M3.UNPACK_B R3, R19 ;  /* 0x00000013ff03723e */ /* 0x020fe400020006ff */
[----:B------:R-:W0:-:S14]  /*4e630*/  LDSM.16.M88.4 R16, [R0+UR5+0x9000] ;  /* 0x009000050010783b */ /* 0x000e1c0008000200 */
[----:B------:R1:W-:Y:S04]  /*4e640*/  STL.64 [R1+0x1cc8], R14 ;  /* 0x001cc80e01007387 */ /* 0x0003e80000100a00 */
[----:B------:R-:W-:Y:S04]  /*4e650*/  STL.64 [R1+0x1cc0], R12 ;  /* 0x001cc00c01007387 */ /* 0x000fe80000100a00 */
[----:B0-----:R-:W-:Y:S01]  /*4e660*/  STL.64 [R1+0x150], R16 ;  /* 0x0001501001007387 */ /* 0x001fe20000100a00 */
[----:B-1----:R-:W-:-:S03]  /*4e670*/  IMAD.MOV.U32 R15, RZ, RZ, R16 ;  /* 0x000000ffff0f7224 */ /* 0x002fc600078e0010 */
[----:B------:R2:W-:Y:S01]  /*4e680*/  STL.64 [R1+0x158], R18 ;  /* 0x0001581201007387 */ /* 0x0005e20000100a00 */
[----:B------:R-:W-:-:S03]  /*4e690*/  IMAD.MOV.U32 R14, RZ, RZ, R17 ;  /* 0x000000ffff0e7224 */ /* 0x000fc600078e0011 */
[----:B------:R-:W3:Y:S04]  /*4e6a0*/  LDL R10, [R1+0x180] ;  /* 0x00018000010a7983 */ /* 0x000ee80000100800 */
[----:B------:R-:W4:Y:S01]  /*4e6b0*/  LDL R11, [R1+0x184] ;  /* 0x00018400010b7983 */ /* 0x000f220000100800 */
[----:B--2---:R-:W-:Y:S03]  /*4e6c0*/  HMMA.16816.F32 R16, R4, R2, R24 ;  /* 0x000000020410723c */ /* 0x004fe60000001818 */
[----:B------:R-:W2:Y:S04]  /*4e6d0*/  LDL.LU R24, [R1+0x10] ;  /* 0x0000100001187983 */ /* 0x000ea80000300800 */
[----:B------:R-:W2:Y:S04]  /*4e6e0*/  LDL.LU R25, [R1+0x14] ;  /* 0x0000140001197983 */ /* 0x000ea80000300800 */
[----:B------:R-:W5:Y:S04]  /*4e6f0*/  LDL.LU R26, [R1+0x18] ;  /* 0x00001800011a7983 */ /* 0x000f680000300800 */
[----:B------:R-:W5:Y:S01]  /*4e700*/  LDL.LU R27, [R1+0x1c] ;  /* 0x00001c00011b7983 */ /* 0x000f620000300800 */
[----:B------:R-:W-:-:S02]  /*4e710*/  F2FP.F16.E4M3.UNPACK_B R2, R8 ;  /* 0x00000008ff02723e */ /* 0x000fc400020006ff */
[----:B------:R-:W-:-:S07]  /*4e720*/  F2FP.F16.E4M3.UNPACK_B R3, R9 ;  /* 0x00000009ff03723e */ /* 0x000fce00020006ff */
[----:B------:R-:W-:Y:S01]  /*4e730*/  HMMA.16816.F32 R20, R4, R2, R20 ;  /* 0x000000020414723c */ /* 0x000fe20000001814 */
[----:B-----5:R-:W-:Y:S04]  /*4e740*/  STL.64 [R1+0x1d60], R26 ;  /* 0x001d601a01007387 */ /* 0x020fe80000100a00 */
[----:B--2---:R-:W-:Y:S04]  /*4e750*/  STL.64 [R1+0x1d58], R24 ;  /* 0x001d581801007387 */ /* 0x004fe80000100a00 */
[----:B------:R-:W0:Y:S04]  /*4e760*/  LDSM.16.M88.4 R24, [R0+UR5+0xa000] ;  /* 0x00a000050018783b */ /* 0x000e280008000200 */
[----:B------:R1:W-:Y:S04]  /*4e770*/  STL [R1+0x1cd0], R16 ;  /* 0x001cd01001007387 */ /* 0x0003e80000100800 */
[----:B------:R2:W-:Y:S04]  /*4e780*/  STL [R1+0x1cac], R17 ;  /* 0x001cac1101007387 */ /* 0x0005e80000100800 */
[----:B------:R5:W-:Y:S04]  /*4e790*/  STL [R1+0x1ca8], R18 ;  /* 0x001ca81201007387 */ /* 0x000be80000100800 */
[----:B------:R3:W-:Y:S04]  /*4e7a0*/  STL [R1+0x1ca4], R19 ;  /* 0x001ca41301007387 */ /* 0x0007e80000100800 */
[----:B-1----:R-:W4:Y:S04]  /*4e7b0*/  LDL.LU R16, [R1+0x40] ;  /* 0x0000400001107983 */ /* 0x002f280000300800 */
[----:B--2---:R-:W2:Y:S04]  /*4e7c0*/  LDL.LU R17, [R1+0x44] ;  /* 0x0000440001117983 */ /* 0x004ea80000300800 */
[----:B-----5:R-:W2:Y:S04]  /*4e7d0*/  LDL.LU R18, [R1+0x48] ;  /* 0x0000480001127983 */ /* 0x020ea80000300800 */
[----:B---3--:R-:W2:Y:S04]  /*4e7e0*/  LDL.LU R19, [R1+0x4c] ;  /* 0x00004c0001137983 */ /* 0x008ea80000300800 */
[----:B0-----:R-:W-:Y:S01]  /*4e7f0*/  STL.64 [R1+0x140], R24 ;  /* 0x0001401801007387 */ /* 0x001fe20000100a00 */
[----:B------:R-:W-:-:S03]  /*4e800*/  IMAD.MOV.U32 R13, RZ, RZ, R24 ;  /* 0x000000ffff0d7224 */ /* 0x000fc600078e0018 */
[----:B------:R-:W-:Y:S01]  /*4e810*/  STL.64 [R1+0x148], R26 ;  /* 0x0001481a01007387 */ /* 0x000fe20000100a00 */
[----:B------:R-:W-:-:S03]  /*4e820*/  IMAD.MOV.U32 R12, RZ, RZ, R25 ;  /* 0x000000ffff0c7224 */ /* 0x000fc600078e0019 */
[----:B------:R-:W0:Y:S04]  /*4e830*/  LDSM.16.M88.4 R24, [R0+UR5+0xb000] ;  /* 0x00b000050018783b */ /* 0x000e280008000200 */
[----:B------:R1:W-:Y:S01]  /*4e840*/  STL.64 [R1+0x1d50], R14 ;  /* 0x001d500e01007387 */ /* 0x0003e20000100a00 */
[----:B------:R-:W-:-:S03]  /*4e850*/  F2FP.F16.E4M3.UNPACK_B R2, R10 ;  /* 0x0000000aff02723e */ /* 0x000fc600020006ff */
[----:B-1----:R-:W3:Y:S04]  /*4e860*/  LDL R14, [R1+0x170] ;  /* 0x00017000010e7983 */ /* 0x002ee80000100800 */
[----:B------:R-:W5:Y:S04]  /*4e870*/  LDL R15, [R1+0x174] ;  /* 0x00017400010f7983 */ /* 0x000f680000100800 */
[----:B------:R-:W-:Y:S04]  /*4e880*/  STL.64 [R1+0x1d48], R12 ;  /* 0x001d480c01007387 */ /* 0x000fe80000100a00 */
[----:B------:R1:W-:Y:S04]  /*4e890*/  STL [R1+0x1c9c], R20 ;  /* 0x001c9c1401007387 */ /* 0x0003e80000100800 */
[----:B------:R0:W-:Y:S04]  /*4e8a0*/  STL [R1+0x1c98], R21 ;  /* 0x001c981501007387 */ /* 0x0001e80000100800 */
[----:B------:R0:W-:Y:S04]  /*4e8b0*/  STL [R1+0x1c94], R22 ;  /* 0x001c941601007387 */ /* 0x0001e80000100800 */
[----:B------:R4:W-:Y:S02]  /*4e8c0*/  STL [R1+0x1c90], R23 ;  /* 0x001c901701007387 */ /* 0x0009e40000100800 */
[----:B----4-:R-:W-:-:S02]  /*4e8d0*/  F2FP.F16.E4M3.UNPACK_B R3, R11 ;  /* 0x0000000bff03723e */ /* 0x010fc400020006ff */
[----:B-1----:R-:W4:Y:S04]  /*4e8e0*/  LDL.LU R20, [R1+0x50] ;  /* 0x0000500001147983 */ /* 0x002f280000300800 */
[----:B0-----:R-:W4:Y:S04]  /*4e8f0*/  LDL.LU R21, [R1+0x54] ;  /* 0x0000540001157983 */ /* 0x001f280000300800 */
[----:B------:R-:W4:Y:S04]  /*4e900*/  LDL.LU R22, [R1+0x58] ;  /* 0x0000580001167983 */ /* 0x000f280000300800 */
[----:B------:R-:W4:Y:S04]  /*4e910*/  LDL.LU R23, [R1+0x5c] ;  /* 0x00005c0001177983 */ /* 0x000f280000300800 */
[----:B------:R-:W2:Y:S04]  /*4e920*/  LDL.LU R8, [R1+0x90] ;  /* 0x0000900001087983 */ /* 0x000ea80000300800 */
[----:B------:R-:W2:Y:S04]  /*4e930*/  LDL.LU R9, [R1+0x94] ;  /* 0x0000940001097983 */ /* 0x000ea80000300800 */
[----:B------:R-:W2:Y:S04]  /*4e940*/  LDL.LU R10, [R1+0x98] ;  /* 0x00009800010a7983 */ /* 0x000ea80000300800 */
[----:B------:R-:W2:Y:S04]  /*4e950*/  LDL.LU R11, [R1+0x9c] ;  /* 0x00009c00010b7983 */ /* 0x000ea80000300800 */
[----:B------:R-:W-:Y:S04]  /*4e960*/  STL.64 [R1+0x130], R24 ;  /* 0x0001301801007387 */ /* 0x000fe80000100a00 */
[----:B------:R0:W-:Y:S04]  /*4e970*/  STL.64 [R1+0x138], R26 ;  /* 0x0001381a01007387 */ /* 0x0001e80000100a00 */
[----:B0-----:R-:W2:Y:S04]  /*4e980*/  LDL.LU.64 R26, [R1+0x1d60] ;  /* 0x001d6000011a7983 */ /* 0x001ea80000300a00 */
[----:B------:R-:W2:Y:S02]  /*4e990*/  LDL.LU.64 R24, [R1+0x1d58] ;  /* 0x001d580001187983 */ /* 0x000ea40000300a00 */
[----:B--2---:R-:W-:Y:S01]  /*4e9a0*/  HMMA.16816.F32 R24, R4, R2, R24 ;  /* 0x000000020418723c */ /* 0x004fe20000001818 */
[----:B---3--:R-:W-:-:S02]  /*4e9b0*/  F2FP.F16.E4M3.UNPACK_B R2, R14 ;  /* 0x0000000eff02723e */ /* 0x008fc400020006ff */
[----:B-----5:R-:W-:Y:S02]  /*4e9c0*/  F2FP.F16.E4M3.UNPACK_B R3, R15 ;  /* 0x0000000fff03723e */ /* 0x020fe400020006ff */
[----:B------:R-:W0:-:S14]  /*4e9d0*/  LDSM.16.M88.4 R12, [R0+UR5+0xc000] ;  /* 0x00c00005000c783b */ /* 0x000e1c0008000200 */
[----:B------:R-:W-:Y:S04]  /*4e9e0*/  STL [R1+0x1ca0], R27 ;  /* 0x001ca01b01007387 */ /* 0x000fe80000100800 */
[----:B0-----:R-:W-:Y:S04]  /*4e9f0*/  STL.64 [R1+0x120], R12 ;  /* 0x0001200c01007387 */ /* 0x001fe80000100a00 */
[----:B------:R0:W-:Y:S02]  /*4ea00*/  STL.64 [R1+0x128], R14 ;  /* 0x0001280e01007387 */ /* 0x0001e40000100a00 */
[----:B0-----:R-:W-:-:S15]  /*4ea10*/  HMMA.16816.F32 R12, R4, R2, R16 ;  /* 0x00000002040c723c */ /* 0x001fde0000001810 */
[----:B------:R-:W-:-:S04]  /*4ea20*/  NOP ;  /* 0x0000000000007918 */ /* 0x000fc80000000000 */
[----:B------:R-:W-:Y:S02]  /*4ea30*/  IMAD.MOV.U32 R19, RZ, RZ, R14 ;  /* 0x000000ffff137224 */ /* 0x000fe400078e000e */
[----:B------:R-:W-:Y:S02]  /*4ea40*/  IMAD.MOV.U32 R27, RZ, RZ, R15 ;  /* 0x000000ffff1b7224 */ /* 0x000fe400078e000f */
[----:B------:R-:W2:Y:S01]  /*4ea50*/  LDL.LU.64 R14, [R1+0x1d50] ;  /* 0x001d5000010e7983 */ /* 0x000ea20000300a00 */
[----:B------:R-:W-:Y:S02]  /*4ea60*/  IMAD.MOV.U32 R18, RZ, RZ, R13 ;  /* 0x000000ffff127224 */ /* 0x000fe400078e000d */
[----:B------:R-:W-:Y:S02]  /*4ea70*/  IMAD.MOV.U32 R17, RZ, RZ, R12 ;  /* 0x000000ffff117224 */ /* 0x000fe400078e000c */
[----:B------:R-:W3:Y:S04]  /*4ea80*/  LDL.LU.64 R12, [R1+0x1d48] ;  /* 0x001d4800010c7983 */ /* 0x000ee80000300a00 */
[----:B------:R-:W-:Y:S04]  /*4ea90*/  STL [R1+0x1cf0], R19 ;  /* 0x001cf01301007387 */ /* 0x000fe80000100800 */
[----:B------:R-:W-:Y:S04]  /*4eaa0*/  STL [R1+0x1cec], R18 ;  /* 0x001cec1201007387 */ /* 0x000fe80000100800 */
[----:B------:R4:W-:Y:S04]  /*4eab0*/  STL [R1+0x1ce8], R17 ;  /* 0x001ce81101007387 */ /* 0x0009e80000100800 */
[----:B------:R-:W-:Y:S04]  /*4eac0*/  STL.64 [R1+0x1ce0], R26 ;  /* 0x001ce01a01007387 */ /* 0x000fe80000100a00 */
[----:B------:R-:W-:Y:S01]  /*4ead0*/  STL.64 [R1+0x1cd8], R24 ;  /* 0x001cd81801007387 */ /* 0x000fe20000100a00 */
[----:B------:R-:W-:-:S02]  /*4eae0*/  F2FP.F16.E4M3.UNPACK_B R2, R28 ;  /* 0x0000001cff02723e */ /* 0x000fc400020006ff */
[----:B------:R-:W-:Y:S01]  /*4eaf0*/  F2FP.F16.E4M3.UNPACK_B R3, R29 ;  /* 0x0000001dff03723e */ /* 0x000fe200020006ff */
[----:B------:R-:W5:Y:S04]  /*4eb00*/  LDL.LU R28, [R1+0x1d44] ;  /* 0x001d4400011c7983 */ /* 0x000f680000300800 */
[----:B------:R-:W3:Y:S04]  /*4eb10*/  LDL.LU R29, [R1+0x1d40] ;  /* 0x001d4000011d7983 */ /* 0x000ee80000300800 */
[----:B------:R-:W0:Y:S01]  /*4eb20*/  LDSM.16.M88.4 R24, [R0+UR5+0xd000] ;  /* 0x00d000050018783b */ /* 0x000e220008000200 */
[----:B----4-:R-:W-:Y:S03]  /*4eb30*/  HMMA.16816.F32 R16, R4, R2, R20 ;  /* 0x000000020410723c */ /* 0x010fe60000001814 */
[----:B0-----:R-:W-:Y:S04]  /*4eb40*/  STL.64 [R1+0x110], R24 ;  /* 0x0001101801007387 */ /* 0x001fe80000100a00 */
[----:B------:R-:W-:Y:S04]  /*4eb50*/  STL.64 [R1+0x118], R26 ;  /* 0x0001181a01007387 */ /* 0x000fe80000100a00 */
[----:B------:R-:W0:Y:S08]  /*4eb60*/  LDSM.16.M88.4 R24, [R0+UR5+0xe000] ;  /* 0x00e000050018783b */ /* 0x000e300008000200 */
[----:B------:R-:W-:-:S02]  /*4eb70*/  IMAD.MOV.U32 R20, RZ, RZ, R16 ;  /* 0x000000ffff147224 */ /* 0x000fc400078e0010 */
[----:B------:R-:W-:Y:S02]  /*4eb80*/  IMAD.MOV.U32 R21, RZ, RZ, R17 ;  /* 0x000000ffff157224 */ /* 0x000fe400078e0011 */
[----:B------:R-:W-:Y:S02]  /*4eb90*/  IMAD.MOV.U32 R22, RZ, RZ, R18 ;  /* 0x000000ffff167224 */ /* 0x000fe400078e0012 */
[----:B------:R-:W-:-:S03]  /*4eba0*/  IMAD.MOV.U32 R23, RZ, RZ, R19 ;  /* 0x000000ffff177224 */ /* 0x000fc600078e0013 */
[----:B------:R-:W-:Y:S04]  /*4ebb0*/  STL [R1+0x1cfc], R22 ;  /* 0x001cfc1601007387 */ /* 0x000fe80000100800 */
[----:B------:R-:W-:Y:S04]  /*4ebc0*/  STL [R1+0x1cf8], R21 ;  /* 0x001cf81501007387 */ /* 0x000fe80000100800 */
[----:B------:R1:W-:Y:S01]  /*4ebd0*/  STL [R1+0x1cf4], R20 ;  /* 0x001cf41401007387 */ /* 0x0003e20000100800 */
[----:B--2---:R-:W-:Y:S02]  /*4ebe0*/  F2FP.F16.E4M3.UNPACK_B R2, R15 ;  /* 0x0000000fff02723e */ /* 0x004fe400020006ff */
[----:B------:R-:W-:-:S07]  /*4ebf0*/  F2FP.F16.E4M3.UNPACK_B R3, R14 ;  /* 0x0000000eff03723e */ /* 0x000fce00020006ff */
[----:B------:R-:W-:Y:S01]  /*4ec00*/  HMMA.16816.F32 R16, R4, R2, R8 ;  /* 0x000000020410723c */ /* 0x000fe20000001808 */
[----:B------:R-:W2:Y:S04]  /*4ec10*/  LDL.LU R8, [R1+0x60] ;  /* 0x0000600001087983 */ /* 0x000ea80000300800 */
[----:B0-----:R-:W-:Y:S04]  /*4ec20*/  STL.64 [R1+0x100], R24 ;  /* 0x0001001801007387 */ /* 0x001fe80000100a00 */
[----:B------:R-:W-:Y:S01]  /*4ec30*/  STL.64 [R1+0x108], R26 ;  /* 0x0001081a01007387 */ /* 0x000fe20000100a00 */
[----:B-----5:R-:W-:-:S02]  /*4ec40*/  IMAD.MOV.U32 R11, RZ, RZ, R28 ;  /* 0x000000ffff0b7224 */ /* 0x020fc400078e001c */
[----:B---3--:R-:W-:-:S07]  /*4ec50*/  IMAD.MOV.U32 R10, RZ, RZ, R29 ;  /* 0x000000ffff0a7224 */ /* 0x008fce00078e001d */
[----:B------:R-:W-:Y:S04]  /*4ec60*/  STL.64 [R1+0x50], R16 ;  /* 0x0000501001007387 */ /* 0x000fe80000100a00 */
[----:B------:R0:W-:Y:S04]  /*4ec70*/  STL.64 [R1+0x58], R18 ;  /* 0x0000581201007387 */ /* 0x0001e80000100a00 */
[----:B------:R-:W2:Y:S04]  /*4ec80*/  LDL.LU R9, [R1+0x64] ;  /* 0x0000640001097983 */ /* 0x000ea80000300800 */
[----:B-1----:R-:W3:Y:S04]  /*4ec90*/  LDL.LU R20, [R1+0x940] ;  /* 0x0009400001147983 */ /* 0x002ee80000300800 */
[----:B0-----:R-:W4:Y:S04]  /*4eca0*/  LDL.LU R19, [R1+0x950] ;  /* 0x0009500001137983 */ /* 0x001f280000300800 */
[----:B------:R-:W5:Y:S04]  /*4ecb0*/  LDL.LU R28, [R1+0x94c] ;  /* 0x00094c00011c7983 */ /* 0x000f680000300800 */
[----:B------:R-:W4:Y:S04]  /*4ecc0*/  LDL.LU R18, [R1+0x948] ;  /* 0x0009480001127983 */ /* 0x000f280000300800 */
[----:B------:R-:W2:Y:S04]  /*4ecd0*/  LDL.LU R29, [R1+0x944] ;  /* 0x00094400011d7983 */ /* 0x000ea80000300800 */
[----:B------:R-:W2:Y:S04]  /*4ece0*/  LDL.LU R17, [R1+0x958] ;  /* 0x0009580001117983 */ /* 0x000ea80000300800 */
[----:B------:R-:W2:Y:S04]  /*4ecf0*/  LDL.LU R16, [R1+0x954] ;  /* 0x0009540001107983 */ /* 0x000ea80000300800 */
[----:B----4-:R-:W-:Y:S04]  /*4ed00*/  STL.64 [R1+0x1d08], R18 ;  /* 0x001d081201007387 */ /* 0x010fe80000100a00 */
[----:B--2---:R0:W-:Y:S04]  /*4ed10*/  STL.64 [R1+0x1d00], R16 ;  /* 0x001d001001007387 */ /* 0x0041e80000100a00 */
[----:B0-----:R-:W2:Y:S04]  /*4ed20*/  LDL.LU R16, [R1+0xd0] ;  /* 0x0000d00001107983 */ /* 0x001ea80000300800 */
[----:B------:R-:W2:Y:S04]  /*4ed30*/  LDL.LU R17, [R1+0xd4] ;  /* 0x0000d40001117983 */ /* 0x000ea80000300800 */
[----:B------:R-:W4:Y:S04]  /*4ed40*/  LDL.LU R18, [R1+0xd8] ;  /* 0x0000d80001127983 */ /* 0x000f280000300800 */
[----:B------:R-:W4:Y:S04]  /*4ed50*/  LDL.LU R19, [R1+0xdc] ;  /* 0x0000dc0001137983 */ /* 0x000f280000300800 */
[----:B----4-:R-:W-:Y:S04]  /*4ed60*/  STL.64 [R1+0x1d18], R18 ;  /* 0x001d181201007387 */ /* 0x010fe80000100a00 */
[----:B--2---:R0:W-:Y:S04]  /*4ed70*/  STL.64 [R1+0x1d10], R16 ;  /* 0x001d101001007387 */ /* 0x0041e80000100a00 */
[----:B0-----:R-:W2:Y:S04]  /*4ed80*/  LDL.LU R16, [R1+0xc0] ;  /* 0x0000c00001107983 */ /* 0x001ea80000300800 */
[----:B------:R-:W2:Y:S04]  /*4ed90*/  LDL.LU R17, [R1+0xc4] ;  /* 0x0000c40001117983 */ /* 0x000ea80000300800 */
[----:B------:R-:W4:Y:S04]  /*4eda0*/  LDL.LU R18, [R1+0xc8] ;  /* 0x0000c80001127983 */ /* 0x000f280000300800 */
[----:B------:R-:W4:Y:S01]  /*4edb0*/  LDL.LU R19, [R1+0xcc] ;  /* 0x0000cc0001137983 */ /* 0x000f220000300800 */
[----:B------:R-:W-:-:S02]  /*4edc0*/  F2FP.F16.E4M3.UNPACK_B R2, R13 ;  /* 0x0000000dff02723e */ /* 0x000fc400020006ff */
[----:B------:R-:W-:Y:S02]  /*4edd0*/  F2FP.F16.E4M3.UNPACK_B R3, R12 ;  /* 0x0000000cff03723e */ /* 0x000fe400020006ff */
[----:B------:R-:W0:Y:S04]  /*4ede0*/  LDSM.16.M88.4 R12, [R0+UR5+0xf000] ;  /* 0x00f00005000c783b */ /* 0x000e280008000200 */
[----:B----4-:R-:W-:Y:S04]  /*4edf0*/  STL.64 [R1+0x1d28], R18 ;  /* 0x001d281201007387 */ /* 0x010fe80000100a00 */
[----:B--2---:R1:W-:Y:S04]  /*4ee00*/  STL.64 [R1+0x1d20], R16 ;  /* 0x001d201001007387 */ /* 0x0043e80000100a00 */
[----:B-1----:R-:W2:Y:S04]  /*4ee10*/  LDL.LU R16, [R1+0xb0] ;  /* 0x0000b00001107983 */ /* 0x002ea80000300800 */
[----:B------:R-:W2:Y:S04]  /*4ee20*/  LDL.LU R17, [R1+0xb4] ;  /* 0x0000b40001117983 */ /* 0x000ea80000300800 */
[----:B------:R-:W4:Y:S04]  /*4ee30*/  LDL.LU R18, [R1+0xb8] ;  /* 0x0000b80001127983 */ /* 0x000f280000300800 */
[----:B------:R-:W4:Y:S01]  /*4ee40*/  LDL.LU R19, [R1+0xbc] ;  /* 0x0000bc0001137983 */ /* 0x000f220000300800 */
[----:B------:R-:W-:Y:S03]  /*4ee50*/  HMMA.16816.F32 R8, R4, R2, R8 ;  /* 0x000000020408723c */ /* 0x000fe60000001808 */
[----:B----4-:R-:W-:Y:S04]  /*4ee60*/  STL.64 [R1+0x1d38], R18 ;  /* 0x001d381201007387 */ /* 0x010fe80000100a00 */
[----:B--2---:R1:W-:Y:S04]  /*4ee70*/  STL.64 [R1+0x1d30], R16 ;  /* 0x001d301001007387 */ /* 0x0043e80000100a00 */
[----:B-1----:R-:W2:Y:S04]  /*4ee80*/  LDL.LU R16, [R1+0xa0] ;  /* 0x0000a00001107983 */ /* 0x002ea80000300800 */
[----:B------:R-:W2:Y:S04]  /*4ee90*/  LDL.LU R17, [R1+0xa4] ;  /* 0x0000a40001117983 */ /* 0x000ea80000300800 */
[----:B------:R-:W2:Y:S04]  /*4eea0*/  LDL.LU R18, [R1+0xa8] ;  /* 0x0000a80001127983 */ /* 0x000ea80000300800 */
[----:B------:R-:W2:Y:S04]  /*4eeb0*/  LDL.LU R19, [R1+0xac] ;  /* 0x0000ac0001137983 */ /* 0x000ea80000300800 */
[----:B------:R-:W4:Y:S04]  /*4eec0*/  LDL.LU R24, [R1+0x80] ;  /* 0x0000800001187983 */ /* 0x000f280000300800 */
[----:B------:R-:W4:Y:S04]  /*4eed0*/  LDL.LU R25, [R1+0x84] ;  /* 0x0000840001197983 */ /* 0x000f280000300800 */
[----:B------:R-:W4:Y:S04]  /*4eee0*/  LDL.LU R26, [R1+0x88] ;  /* 0x00008800011a7983 */ /* 0x000f280000300800 */
[----:B------:R-:W4:Y:S04]  /*4eef0*/  LDL.LU R27, [R1+0x8c] ;  /* 0x00008c00011b7983 */ /* 0x000f280000300800 */
[----:B0-----:R0:W-:Y:S04]  /*4ef00*/  STL.64 [R1+0xf0], R12 ;  /* 0x0000f00c01007387 */ /* 0x0011e80000100a00 */
[----:B------:R1:W-:Y:S04]  /*4ef10*/  STL.64 [R1+0xf8], R14 ;  /* 0x0000f80e01007387 */ /* 0x0003e80000100a00 */
[----:B------:R-:W3:Y:S04]  /*4ef20*/  LDL.LU R0, [R1+0x93c] ;  /* 0x00093c0001007983 */ /* 0x000ee80000300800 */
[----:B------:R-:W2:Y:S04]  /*4ef30*/  LDL R2, [R1+0x130] ;  /* 0x0001300001027983 */ /* 0x000ea80000100800 */
[----:B------:R-:W3:Y:S04]  /*4ef40*/  LDL R3, [R1+0x134] ;  /* 0x0001340001037983 */ /* 0x000ee80000100800 */
[----:B------:R1:W-:Y:S01]  /*4ef50*/  STL.64 [R1+0x40], R8 ;  /* 0x0000400801007387 */ /* 0x0003e20000100a00 */
[----:B------:R-:W-:-:S03]  /*4ef60*/  IMAD.MOV.U32 R22, RZ, RZ, R12 ;  /* 0x000000ffff167224 */ /* 0x000fc600078e000c */
[----:B------:R1:W-:Y:S01]  /*4ef70*/  STL.64 [R1+0x48], R10 ;  /* 0x0000480a01007387 */ /* 0x0003e20000100a00 */
[----:B------:R-:W-:-:S03]  /*4ef80*/  IMAD.MOV.U32 R21, RZ, RZ, R13 ;  /* 0x000000ffff157224 */ /* 0x000fc600078e000d */
[----:B0-----:R-:W4:Y:S04]  /*4ef90*/  LDL.LU R12, [R1+0xe0] ;  /* 0x0000e000010c7983 */ /* 0x001f280000300800 */
[----:B------:R-:W4:Y:S04]  /*4efa0*/  LDL.LU R13, [R1+0xe4] ;  /* 0x0000e400010d7983 */ /* 0x000f280000300800 */
[----:B-1----:R-:W4:Y:S04]  /*4efb0*/  LDL.LU R14, [R1+0xe8] ;  /* 0x0000e800010e7983 */ /* 0x002f280000300800 */
[----:B------:R-:W4:Y:S04]  /*4efc0*/  LDL.LU R15, [R1+0xec] ;  /* 0x0000ec00010f7983 */ /* 0x000f280000300800 */
[----:B------:R-:W4:Y:S04]  /*4efd0*/  LDL.LU R8, [R1+0x70] ;  /* 0x0000700001087983 */ /* 0x000f280000300800 */
[----:B------:R-:W4:Y:S04]  /*4efe0*/  LDL.LU R9, [R1+0x74] ;  /* 0x0000740001097983 */ /* 0x000f280000300800 */
[----:B------:R-:W4:Y:S04]  /*4eff0*/  LDL.LU R10, [R1+0x78] ;  /* 0x00007800010a7983 */ /* 0x000f280000300800 */
        /* <DEDUP_REMOVED lines=37> */
[----:B0-----:R-:W5:Y:S04]  /*4f250*/  LDL.LU.64 R18, [R1+0x1d08] ;  /* 0x001d080001127983 */ /* 0x001f680000300a00 */
[----:B------:R-:W2:Y:S01]  /*4f260*/  LDL.LU.64 R16, [R1+0x1d00] ;  /* 0x001d000001107983 */ /* 0x000ea20000300a00 */
[----:B------:R-:W-:-:S02]  /*4f270*/  F2FP.F16.E4M3.UNPACK_B R2, R22 ;  /* 0x00000016ff02723e */ /* 0x000fc400020006ff */
[----:B------:R-:W-:Y:S01]  /*4f280*/  F2FP.F16.E4M3.UNPACK_B R3, R21 ;  /* 0x00000015ff03723e */ /* 0x000fe200020006ff */
[----:B------:R-:W3:Y:S04]  /*4f290*/  LDL.LU R22, [R1+0x1cfc] ;  /* 0x001cfc0001167983 */ /* 0x000ee80000300800 */
[----:B------:R-:W3:Y:S01]  /*4f2a0*/  LDL.LU R21, [R1+0x1cf8] ;  /* 0x001cf80001157983 */ /* 0x000ee20000300800 */
[----:B------:R-:W-:-:S03]  /*4f2b0*/  IMAD R0, R0, 0x100, R20 ;  /* 0x0000010000007824 */ /* 0x000fc600078e0214 */
[----:B------:R-:W3:Y:S01]  /*4f2c0*/  LDL.LU R20, [R1+0x1cf4] ;  /* 0x001cf40001147983 */ /* 0x000ee20000300800 */
[----:B----4-:R-:W-:Y:S01]  /*4f2d0*/  HMMA.16816.F32 R4, R4, R2, R24 ;  /* 0x000000020404723c */ /* 0x010fe20000001818 */
[----:B-----5:R-:W-:Y:S02]  /*4f2e0*/  IMAD R28, R28, 0x100, R19 ;  /* 0x000001001c1c7824 */ /* 0x020fe400078e0213 */
[----:B------:R-:W-:Y:S01]  /*4f2f0*/  IMAD R29, R29, 0x100, R18 ;  /* 0x000001001d1d7824 */ /* 0x000fe200078e0212 */
[----:B------:R-:W4:Y:S04]  /*4f300*/  LDL.LU R19, [R1+0x1cf0] ;  /* 0x001cf00001137983 */ /* 0x000f280000300800 */
[----:B------:R-:W5:Y:S01]  /*4f310*/  LDL.LU R18, [R1+0x1cec] ;  /* 0x001cec0001127983 */ /* 0x000f620000300800 */
[----:B--2---:R-:W-:-:S03]  /*4f320*/  IMAD R16, R16, 0x100, R17 ;  /* 0x0000010010107824 */ /* 0x004fc600078e0211 */
[----:B------:R-:W2:Y:S04]  /*4f330*/  LDL.LU R17, [R1+0x1ce8] ;  /* 0x001ce80001117983 */ /* 0x000ea80000300800 */
[----:B------:R-:W2:Y:S04]  /*4f340*/  LDL.LU.64 R26, [R1+0x1ce0] ;  /* 0x001ce000011a7983 */ /* 0x000ea80000300a00 */
[----:B------:R-:W2:Y:S04]  /*4f350*/  LDL.LU.64 R24, [R1+0x1cd8] ;  /* 0x001cd80001187983 */ /* 0x000ea80000300a00 */
[----:B------:R-:W2:Y:S04]  /*4f360*/  LDL.LU R2, [R1+0x220] ;  /* 0x0002200001027983 */ /* 0x000ea80000300800 */
[----:B------:R-:W3:Y:S04]  /*4f370*/  LDL.LU R3, [R1+0x224] ;  /* 0x0002240001037983 */ /* 0x000ee80000300800 */
[----:B------:R0:W-:Y:S04]  /*4f380*/  STL.64 [R1+0xa0], R4 ;  /* 0x0000a00401007387 */ /* 0x0001e80000100a00 */
[----:B------:R1:W-:Y:S01]  /*4f390*/  STL.64 [R1+0xa8], R6 ;  /* 0x0000a80601007387 */ /* 0x0003e20000100a00 */
[----:B0-----:R-:W-:-:S02]  /*4f3a0*/  F2FP.F16.E4M3.UNPACK_B R4, R0 ;  /* 0x00000000ff04723e */ /* 0x001fc400020006ff */
[----:B-1----:R-:W-:Y:S02]  /*4f3b0*/  F2FP.F16.E4M3.UNPACK_B R6, R28 ;  /* 0x0000001cff06723e */ /* 0x002fe400020006ff */
[----:B------:R-:W-:Y:S02]  /*4f3c0*/  F2FP.F16.E4M3.UNPACK_B R5, R29 ;  /* 0x0000001dff05723e */ /* 0x000fe400020006ff */
[----:B------:R-:W-:Y:S01]  /*4f3d0*/  F2FP.F16.E4M3.UNPACK_B R7, R16 ;  /* 0x00000010ff07723e */ /* 0x000fe200020006ff */
[----:B------:R-:W4:Y:S04]  /*4f3e0*/  LDL.LU R0, [R1+0x1b4] ;  /* 0x0001b40001007983 */ /* 0x000f280000300800 */
[----:B------:R-:W4:Y:S04]  /*4f3f0*/  LDL.LU R28, [R1+0x1b0] ;  /* 0x0001b000011c7983 */ /* 0x000f280000300800 */
[----:B------:R-:W4:Y:S04]  /*4f400*/  LDL.LU R29, [R1+0x1c4] ;  /* 0x0001c400011d7983 */ /* 0x000f280000300800 */
[----:B------:R-:W4:Y:S01]  /*4f410*/  LDL.LU R16, [R1+0x1cd0] ;  /* 0x001cd00001107983 */ /* 0x000f220000300800 */
        /* <DEDUP_REMOVED lines=20> */
[----:B----4-:R-:W-:-:S07]  /*4f560*/  F2FP.F16.E4M3.UNPACK_B R3, R29.H1 ;  /* 0x0000001dff03723e */ /* 0x010fce00030006ff */
[----:B--2---:R-:W-:-:S15]  /*4f570*/  HMMA.16816.F32 R8, R4, R2, R8 ;  /* 0x000000020408723c */ /* 0x004fde0000001808 */
[----:B------:R-:W-:-:S04]  /*4f580*/  NOP ;  /* 0x0000000000007918 */ /* 0x000fc80000000000 */
[----:B------:R-:W-:Y:S04]  /*4f590*/  STL.64 [R1+0x80], R8 ;  /* 0x0000800801007387 */ /* 0x000fe80000100a00 */
[----:B------:R0:W-:Y:S04]  /*4f5a0*/  STL.64 [R1+0x88], R10 ;  /* 0x0000880a01007387 */ /* 0x0001e80000100a00 */
[----:B0-----:R-:W2:Y:S01]  /*4f5b0*/  LDL.LU R10, [R1+0x190] ;  /* 0x00019000010a7983 */ /* 0x001ea20000300800 */
[----:B------:R-:W-:Y:S02]  /*4f5c0*/  F2FP.F16.E4M3.UNPACK_B R2, R28.H1 ;  /* 0x0000001cff02723e */ /* 0x000fe400030006ff */
[----:B------:R-:W-:Y:S01]  /*4f5d0*/  F2FP.F16.E4M3.UNPACK_B R3, R0.H1 ;  /* 0x00000000ff03723e */ /* 0x000fe200030006ff */
[----:B------:R-:W3:Y:S06]  /*4f5e0*/  LDL.LU R11, [R1+0x194] ;  /* 0x00019400010b7983 */ /* 0x000eec0000300800 */
[----:B------:R-:W-:Y:S01]  /*4f5f0*/  HMMA.16816.F32 R12, R4, R2, R12 ;  /* 0x00000002040c723c */ /* 0x000fe2000000180c */
[----:B------:R-:W-:-:S02]  /*4f600*/  IMAD.MOV.U32 R8, RZ, RZ, R17 ;  /* 0x000000ffff087224 */ /* 0x000fc400078e0011 */
[----:B-----5:R-:W-:-:S15]  /*4f610*/  IMAD.MOV.U32 R9, RZ, RZ, R18 ;  /* 0x000000ffff097224 */ /* 0x020fde00078e0012 */
[----:B------:R-:W-:Y:S01]  /*4f620*/  NOP ;  /* 0x0000000000007918 */ /* 0x000fe20000000000 */
[----:B------:R0:W-:Y:S04]  /*4f630*/  STL [R1+0x70], R12 ;  /* 0x0000700c01007387 */ /* 0x0001e80000100800 */
[----:B------:R-:W4:Y:S04]  /*4f640*/  LDL.LU R17, [R1+0x1cac] ;  /* 0x001cac0001117983 */ /* 0x000f280000300800 */
[----:B------:R-:W4:Y:S01]  /*4f650*/  LDL.LU R18, [R1+0x1ca8] ;  /* 0x001ca80001127983 */ /* 0x000f220000300800 */
[----:B--2---:R-:W-:Y:S01]  /*4f660*/  F2FP.F16.E4M3.UNPACK_B R2, R10.H1 ;  /* 0x0000000aff02723e */ /* 0x004fe200030006ff */
[----:B------:R-:W-:-:S02]  /*4f670*/  IMAD.MOV.U32 R10, RZ, RZ, R19 ;  /* 0x000000ffff0a7224 */ /* 0x000fc400078e0013 */
[----:B------:R-:W4:Y:S01]  /*4f680*/  LDL.LU R19, [R1+0x1ca4] ;  /* 0x001ca40001137983 */ /* 0x000f220000300800 */
[----:B---3--:R-:W-:Y:S01]  /*4f690*/  F2FP.F16.E4M3.UNPACK_B R3, R11.H1 ;  /* 0x0000000bff03723e */ /* 0x008fe200030006ff */
[----:B------:R-:W-:Y:S02]  /*4f6a0*/  IMAD.MOV.U32 R11, RZ, RZ, R27 ;  /* 0x000000ffff0b7224 */ /* 0x000fe400078e001b */
[----:B------:R-:W-:Y:S01]  /*4f6b0*/  IMAD.MOV.U32 R29, RZ, RZ, R13 ;  /* 0x000000ffff1d7224 */ /* 0x000fe200078e000d */
[----:B------:R-:W2:Y:S01]  /*4f6c0*/  LDL.LU R27, [R1+0x1ca0] ;  /* 0x001ca000011b7983 */ /* 0x000ea20000300800 */
[----:B0-----:R-:W-:Y:S02]  /*4f6d0*/  IMAD.MOV.U32 R12, RZ, RZ, R20 ;  /* 0x000000ffff0c7224 */ /* 0x001fe400078e0014 */
[----:B------:R-:W-:Y:S01]  /*4f6e0*/  IMAD.MOV.U32 R28, RZ, RZ, R14 ;  /* 0x000000ffff1c7224 */ /* 0x000fe200078e000e */
[----:B------:R-:W3:Y:S01]  /*4f6f0*/  LDL.LU R20, [R1+0x1c9c] ;  /* 0x001c9c0001147983 */ /* 0x000ee20000300800 */
[----:B------:R-:W-:-:S02]  /*4f700*/  IMAD.MOV.U32 R13, RZ, RZ, R21 ;  /* 0x000000ffff0d7224 */ /* 0x000fc400078e0015 */
[----:B------:R-:W-:Y:S01]  /*4f710*/  IMAD.MOV.U32 R0, RZ, RZ, R15 ;  /* 0x000000ffff007224 */ /* 0x000fe200078e000f */
[----:B------:R-:W3:Y:S01]  /*4f720*/  LDL.LU R21, [R1+0x1c98] ;  /* 0x001c980001157983 */ /* 0x000ee20000300800 */
[----:B------:R-:W-:-:S03]  /*4f730*/  IMAD.MOV.U32 R14, RZ, RZ, R22 ;  /* 0x000000ffff0e7224 */ /* 0x000fc600078e0016 */
[----:B------:R-:W3:Y:S01]  /*4f740*/  LDL.LU R22, [R1+0x1c94] ;  /* 0x001c940001167983 */ /* 0x000ee20000300800 */
[----:B------:R-:W-:-:S03]  /*4f750*/  IMAD.MOV.U32 R15, RZ, RZ, R23 ;  /* 0x000000ffff0f7224 */ /* 0x000fc600078e0017 */
[----:B------:R-:W3:Y:S01]  /*4f760*/  LDL.LU R23, [R1+0x1c90] ;  /* 0x001c900001177983 */ /* 0x000ee20000300800 */
[----:B----4-:R-:W-:Y:S03]  /*4f770*/  HMMA.16816.F32 R16, R4, R2, R16 ;  /* 0x000000020410723c */ /* 0x010fe60000001810 */
[----:B------:R-:W4:Y:S04]  /*4f780*/  LDL.LU R2, [R1+0x1a0] ;  /* 0x0001a00001027983 */ /* 0x000f280000300800 */
[----:B------:R-:W5:-:S12]  /*4f790*/  LDL.LU R3, [R1+0x1a4] ;  /* 0x0001a40001037983 */ /* 0x000f580000300800 */
[----:B------:R0:W-:Y:S04]  /*4f7a0*/  STL.64 [R1+0x20], R16 ;  /* 0x0000201001007387 */ /* 0x0001e80000100a00 */
[----:B------:R1:W-:Y:S04]  /*4f7b0*/  STL.64 [R1+0x28], R18 ;  /* 0x0000281201007387 */ /* 0x0003e80000100a00 */
[----:B0-----:R-:W2:Y:S04]  /*4f7c0*/  LDL.LU R16, [R1+0x180] ;  /* 0x0001800001107983 */ /* 0x001ea80000300800 */
[----:B------:R-:W2:Y:S04]  /*4f7d0*/  LDL.LU R17, [R1+0x184] ;  /* 0x0001840001117983 */ /* 0x000ea80000300800 */
[----:B-1----:R-:W2:Y:S04]  /*4f7e0*/  LDL.LU R18, [R1+0x170] ;  /* 0x0001700001127983 */ /* 0x002ea80000300800 */
[----:B------:R-:W2:Y:S01]  /*4f7f0*/  LDL.LU R19, [R1+0x174] ;  /* 0x0001740001137983 */ /* 0x000ea20000300800 */
[----:B----4-:R-:W-:-:S02]  /*4f800*/  F2FP.F16.E4M3.UNPACK_B R2, R2.H1 ;  /* 0x00000002ff02723e */ /* 0x010fc400030006ff */
[----:B-----5:R-:W-:-:S07]  /*4f810*/  F2FP.F16.E4M3.UNPACK_B R3, R3.H1 ;  /* 0x00000003ff03723e */ /* 0x020fce00030006ff */
[----:B---3--:R-:W-:Y:S01]  /*4f820*/  HMMA.16816.F32 R20, R4, R2, R20 ;  /* 0x000000020414723c */ /* 0x008fe20000001814 */
[----:B--2---:R-:W-:Y:S02]  /*4f830*/  F2FP.F16.E4M3.UNPACK_B R2, R16.H1 ;  /* 0x00000010ff02723e */ /* 0x004fe400030006ff */
[----:B------:R-:W-:-:S07]  /*4f840*/  F2FP.F16.E4M3.UNPACK_B R3, R17.H1 ;  /* 0x00000011ff03723e */ /* 0x000fce00030006ff */
[----:B------:R-:W-:Y:S09]  /*4f850*/  HMMA.16816.F32 R24, R4, R2, R24 ;  /* 0x000000020418723c */ /* 0x000ff20000001818 */
[----:B------:R-:W-:Y:S04]  /*4f860*/  STL.64 [R1], R20 ;  /* 0x0000001401007387 */ /* 0x000fe80000100a00 */
[----:B------:R-:W-:Y:S01]  /*4f870*/  STL.64 [R1+0x8], R22 ;  /* 0x0000081601007387 */ /* 0x000fe20000100a00 */
[----:B------:R-:W-:-:S02]  /*4f880*/  F2FP.F16.E4M3.UNPACK_B R2, R18.H1 ;  /* 0x00000012ff02723e */ /* 0x000fc400030006ff */
[----:B------:R-:W-:-:S03]  /*4f890*/  F2FP.F16.E4M3.UNPACK_B R3, R19.H1 ;  /* 0x00000013ff03723e */ /* 0x000fc600030006ff */
[----:B------:R0:W-:Y:S04]  /*4f8a0*/  STL.64 [R1+0x1c00], R26 ;  /* 0x001c001a01007387 */ /* 0x0001e80000100a00 */
[----:B0-----:R-:W2:Y:S04]  /*4f8b0*/  LDL.LU R26, [R1+0x160] ;  /* 0x00016000011a7983 */ /* 0x001ea80000300800 */
[----:B------:R-:W3:Y:S04]  /*4f8c0*/  LDL.LU R27, [R1+0x164] ;  /* 0x00016400011b7983 */ /* 0x000ee80000300800 */
[----:B------:R-:W-:Y:S04]  /*4f8d0*/  STL.64 [R1+0x1bf8], R24 ;  /* 0x001bf81801007387 */ /* 0x000fe80000100a00 */
[----:B------:R-:W4:Y:S04]  /*4f8e0*/  LDL.LU R16, [R1+0x50] ;  /* 0x0000500001107983 */ /* 0x000f280000300800 */
[----:B------:R-:W4:Y:S04]  /*4f8f0*/  LDL.LU R17, [R1+0x54] ;  /* 0x0000540001117983 */ /* 0x000f280000300800 */
[----:B------:R-:W4:Y:S04]  /*4f900*/  LDL.LU R18, [R1+0x58] ;  /* 0x0000580001127983 */ /* 0x000f280000300800 */
[----:B------:R-:W4:Y:S04]  /*4f910*/  LDL.LU R19, [R1+0x5c] ;  /* 0x00005c0001137983 */ /* 0x000f280000300800 */
[----:B------:R-:W5:Y:S04]  /*4f920*/  LDL.LU R20, [R1+0x60] ;  /* 0x0000600001147983 */ /* 0x000f680000300800 */
[----:B------:R-:W5:Y:S04]  /*4f930*/  LDL.LU R21, [R1+0x64] ;  /* 0x0000640001157983 */ /* 0x000f680000300800 */
[----:B------:R-:W4:Y:S04]  /*4f940*/  LDL.LU R22, [R1+0x68] ;  /* 0x0000680001167983 */ /* 0x000f280000300800 */
[----:B------:R-:W4:Y:S01]  /*4f950*/  LDL.LU R23, [R1+0x6c] ;  /* 0x00006c0001177983 */ /* 0x000f220000300800 */
[----:B------:R-:W-:Y:S01]  /*4f960*/  HMMA.16816.F32 R8, R4, R2, R8 ;  /* 0x000000020408723c */ /* 0x000fe20000001808 */
[----:B--2---:R-:W-:-:S02]  /*4f970*/  F2FP.F16.E4M3.UNPACK_B R2, R26.H1 ;  /* 0x0000001aff02723e */ /* 0x004fc400030006ff */
[----:B---3--:R-:W-:Y:S01]  /*4f980*/  F2FP.F16.E4M3.UNPACK_B R3, R27.H1 ;  /* 0x0000001bff03723e */ /* 0x008fe200030006ff */
[----:B----4-:R-:W-:Y:S04]  /*4f990*/  STL.64 [R1+0x1c88], R22 ;  /* 0x001c881601007387 */ /* 0x010fe80000100a00 */
[----:B-----5:R0:W-:Y:S02]  /*4f9a0*/  STL.64 [R1+0x1c80], R20 ;  /* 0x001c801401007387 */ /* 0x0201e40000100a00 */
[----:B------:R-:W-:Y:S02]  /*4f9b0*/  HMMA.16816.F32 R12, R4, R2, R12 ;  /* 0x00000002040c723c */ /* 0x000fe4000000180c */
[----:B0-----:R-:W2:Y:S04]  /*4f9c0*/  LDL.LU R20, [R1+0x40] ;  /* 0x0000400001147983 */ /* 0x001ea80000300800 */
[----:B------:R-:W2:Y:S04]  /*4f9d0*/  LDL.LU R21, [R1+0x44] ;  /* 0x0000440001157983 */ /* 0x000ea80000300800 */
[----:B------:R-:W2:Y:S04]  /*4f9e0*/  LDL.LU R22, [R1+0x48] ;  /* 0x0000480001167983 */ /* 0x000ea80000300800 */
[----:B------:R-:W2:Y:S04]  /*4f9f0*/  LDL.LU R23, [R1+0x4c] ;  /* 0x00004c0001177983 */ /* 0x000ea80000300800 */
[----:B------:R-:W-:Y:S04]  /*4fa00*/  STL.64 [R1+0x1c10], R10 ;  /* 0x001c100a01007387 */ /* 0x000fe80000100a00 */
[----:B------:R0:W-:Y:S04]  /*4fa10*/  STL.64 [R1+0x1c08], R8 ;  /* 0x001c080801007387 */ /* 0x0001e80000100a00 */
[----:B------:R-:W3:Y:S04]  /*4fa20*/  LDL.LU R2, [R1+0x150] ;  /* 0x0001500001027983 */ /* 0x000ee80000300800 */
[----:B------:R-:W4:Y:S04]  /*4fa30*/  LDL.LU R3, [R1+0x154] ;  /* 0x0001540001037983 */ /* 0x000f280000300800 */
[----:B0-----:R-:W5:Y:S04]  /*4fa40*/  LDL.LU R8, [R1+0x110] ;  /* 0x0001100001087983 */ /* 0x001f680000300800 */
[----:B------:R-:W2:Y:S04]  /*4fa50*/  LDL.LU R9, [R1+0x114] ;  /* 0x0001140001097983 */ /* 0x000ea80000300800 */
[----:B------:R-:W2:Y:S04]  /*4fa60*/  LDL.LU R10, [R1+0x100] ;  /* 0x00010000010a7983 */ /* 0x000ea80000300800 */
[----:B------:R-:W2:Y:S04]  /*4fa70*/  LDL.LU R11, [R1+0x104] ;  /* 0x00010400010b7983 */ /* 0x000ea80000300800 */
[----:B------:R-:W2:Y:S04]  /*4fa80*/  LDL.LU R24, [R1+0xd0] ;  /* 0x0000d00001187983 */ /* 0x000ea80000300800 */
[----:B------:R-:W2:Y:S04]  /*4fa90*/  LDL.LU R25, [R1+0xd4] ;  /* 0x0000d40001197983 */ /* 0x000ea80000300800 */
[----:B------:R-:W2:Y:S04]  /*4faa0*/  LDL.LU R26, [R1+0xd8] ;  /* 0x0000d800011a7983 */ /* 0x000ea80000300800 */
[----:B------:R-:W2:Y:S04]  /*4fab0*/  LDL.LU R27, [R1+0xdc] ;  /* 0x0000dc00011b7983 */ /* 0x000ea80000300800 */
[----:B------:R-:W-:Y:S04]  /*4fac0*/  STL.64 [R1+0x1c20], R14 ;  /* 0x001c200e01007387 */ /* 0x000fe80000100a00 */
[----:B------:R0:W-:Y:S04]  /*4fad0*/  STL.64 [R1+0x1c18], R12 ;  /* 0x001c180c01007387 */ /* 0x0001e80000100a00 */
[----:B0-----:R-:W2:Y:S04]  /*4fae0*/  LDL.LU R12, [R1+0xc0] ;  /* 0x0000c000010c7983 */ /* 0x001ea80000300800 */
[----:B------:R-:W2:Y:S04]  /*4faf0*/  LDL.LU R13, [R1+0xc4] ;  /* 0x0000c400010d7983 */ /* 0x000ea80000300800 */
[----:B------:R-:W2:Y:S04]  /*4fb00*/  LDL.LU R14, [R1+0xc8] ;  /* 0x0000c800010e7983 */ /* 0x000ea80000300800 */
[----:B------:R-:W2:Y:S01]  /*4fb10*/  LDL.LU R15, [R1+0xcc] ;  /* 0x0000cc00010f7983 */ /* 0x000ea20000300800 */
[----:B---3--:R-:W-:-:S02]  /*4fb20*/  F2FP.F16.E4M3.UNPACK_B R2, R2.H1 ;  /* 0x00000002ff02723e */ /* 0x008fc400030006ff */
[----:B----4-:R-:W-:-:S07]  /*4fb30*/  F2FP.F16.E4M3.UNPACK_B R3, R3.H1 ;  /* 0x00000003ff03723e */ /* 0x010fce00030006ff */
[----:B------:R-:W-:Y:S01]  /*4fb40*/  HMMA.16816.F32 R16, R4, R2, R16 ;  /* 0x000000020410723c */ /* 0x000fe20000001810 */
[----:B------:R-:W3:Y:S04]  /*4fb50*/  LDL.LU R2, [R1+0x140] ;  /* 0x0001400001027983 */ /* 0x000ee80000300800 */
[----:B------:R-:W4:-:S14]  /*4fb60*/  LDL.LU R3, [R1+0x144] ;  /* 0x0001440001037983 */ /* 0x000f1c0000300800 */
[----:B------:R0:W-:Y:S04]  /*4fb70*/  STL [R1+0x1bf0], R19 ;  /* 0x001bf01301007387 */ /* 0x0001e80000100800 */
[----:B0-----:R-:W5:Y:S01]  /*4fb80*/  LDL.LU R19, [R1+0x124] ;  /* 0x0001240001137983 */ /* 0x001f620000300800 */
[----:B---3--:R-:W-:Y:S02]  /*4fb90*/  F2FP.F16.E4M3.UNPACK_B R2, R2.H1 ;  /* 0x00000002ff02723e */ /* 0x008fe400030006ff */
[----:B----4-:R-:W-:-:S07]  /*4fba0*/  F2FP.F16.E4M3.UNPACK_B R3, R3.H1 ;  /* 0x00000003ff03723e */ /* 0x010fce00030006ff */
[----:B--2---:R-:W-:-:S15]  /*4fbb0*/  HMMA.16816.F32 R20, R4, R2, R20 ;  /* 0x000000020414723c */ /* 0x004fde0000001814 */
[----:B------:R-:W-:-:S04]  /*4fbc0*/  NOP ;  /* 0x0000000000007918 */ /* 0x000fc80000000000 */
[----:B------:R-:W-:Y:S04]  /*4fbd0*/  STL.64 [R1+0x10], R20 ;  /* 0x0000101401007387 */ /* 0x000fe80000100a00 */
[----:B------:R0:W-:Y:S04]  /*4fbe0*/  STL.64 [R1+0x18], R22 ;  /* 0x0000181601007387 */ /* 0x0001e80000100a00 */
[----:B0-----:R-:W2:Y:S04]  /*4fbf0*/  LDL.LU.64 R22, [R1+0x1c88] ;  /* 0x001c880001167983 */ /* 0x001ea80000300a00 */
[----:B------:R-:W2:Y:S04]  /*4fc00*/  LDL.LU.64 R20, [R1+0x1c80] ;  /* 0x001c800001147983 */ /* 0x000ea80000300a00 */
[----:B------:R-:W3:Y:S04]  /*4fc10*/  LDL.LU R2, [R1+0x130] ;  /* 0x0001300001027983 */ /* 0x000ee80000300800 */
[----:B------:R-:W4:Y:S01]  /*4fc20*/  LDL.LU R3, [R1+0x134] ;  /* 0x0001340001037983 */ /* 0x000f220000300800 */
[----:B---3--:R-:W-:-:S02]  /*4fc30*/  F2FP.F16.E4M3.UNPACK_B R2, R2.H1 ;  /* 0x00000002ff02723e */ /* 0x008fc400030006ff */
[----:B----4-:R-:W-:-:S07]  /*4fc40*/  F2FP.F16.E4M3.UNPACK_B R3, R3.H1 ;  /* 0x00000003ff03723e */ /* 0x010fce00030006ff */
[----:B--2---:R-:W-:Y:S01]  /*4fc50*/  HMMA.16816.F32 R20, R4, R2, R20 ;  /* 0x000000020414723c */ /* 0x004fe20000001814 */
[----:B------:R-:W2:-:S15]  /*4fc60*/  LDL.LU R3, [R1+0x120] ;  /* 0x0001200001037983 */ /* 0x000e9e0000300800 */
[----:B------:R-:W-:-:S03]  /*4fc70*/  NOP ;  /* 0x0000000000007918 */ /* 0x000fc60000000000 */
[----:B------:R0:W-:Y:S04]  /*4fc80*/  STL [R1+0x1bec], R20 ;  /* 0x001bec1401007387 */ /* 0x0001e80000100800 */
[----:B------:R1:W-:Y:S04]  /*4fc90*/  STL [R1+0x1be8], R21 ;  /* 0x001be81501007387 */ /* 0x0003e80000100800 */
[----:B------:R3:W-:Y:S04]  /*4fca0*/  STL [R1+0x1be4], R22 ;  /* 0x001be41601007387 */ /* 0x0007e80000100800 */
[----:B------:R4:W-:Y:S04]  /*4fcb0*/  STL [R1+0x1be0], R23 ;  /* 0x001be01701007387 */ /* 0x0009e80000100800 */
[----:B0-----:R-:W5:Y:S04]  /*4fcc0*/  LDL.LU R20, [R1+0x90] ;  /* 0x0000900001147983 */ /* 0x001f680000300800 */
[----:B-1----:R-:W5:Y:S04]  /*4fcd0*/  LDL.LU R21, [R1+0x94] ;  /* 0x0000940001157983 */ /* 0x002f680000300800 */
[----:B---3--:R-:W3:Y:S04]  /*4fce0*/  LDL.LU R22, [R1+0x98] ;  /* 0x0000980001167983 */ /* 0x008ee80000300800 */
[----:B----4-:R-:W3:Y:S01]  /*4fcf0*/  LDL.LU R23, [R1+0x9c] ;  /* 0x00009c0001177983 */ /* 0x010ee20000300800 */
[----:B--2---:R-:W-:-:S02]  /*4fd00*/  F2FP.F16.E4M3.UNPACK_B R2, R3.H1 ;  /* 0x00000003ff02723e */ /* 0x004fc400030006ff */
[----:B-----5:R-:W-:-:S07]  /*4fd10*/  F2FP.F16.E4M3.UNPACK_B R3, R19.H1 ;  /* 0x00000013ff03723e */ /* 0x020fce00030006ff */
[----:B---3--:R-:W-:Y:S01]  /*4fd20*/  HMMA.16816.F32 R20, R4, R2, R20 ;  /* 0x000000020414723c */ /* 0x008fe20000001814 */
[----:B------:R-:W-:Y:S02]  /*4fd30*/  F2FP.F16.E4M3.UNPACK_B R2, R8.H1 ;  /* 0x00000008ff02723e */ /* 0x000fe400030006ff */
[----:B------:R-:W-:-:S07]  /*4fd40*/  F2FP.F16.E4M3.UNPACK_B R3, R9.H1 ;  /* 0x00000009ff03723e */ /* 0x000fce00030006ff */
[----:B------:R-:W-:Y:S01]  /*4fd50*/  HMMA.16816.F32 R12, R4, R2, R12 ;  /* 0x00000002040c723c */ /* 0x000fe2000000180c */
[----:B------:R-:W-:Y:S02]  /*4fd60*/  F2FP.F16.E4M3.UNPACK_B R2, R10.H1 ;  /* 0x0000000aff02723e */ /* 0x000fe400030006ff */
[----:B------:R-:W-:-:S07]  /*4fd70*/  F2FP.F16.E4M3.UNPACK_B R3, R11.H1 ;  /* 0x0000000bff03723e */ /* 0x000fce00030006ff */
[----:B------:R-:W-:Y:S01]  /*4fd80*/  HMMA.16816.F32 R8, R4, R2, R24 ;  /* 0x000000020408723c */ /* 0x000fe20000001818 */
[----:B------:R-:W-:Y:S01]  /*4fd90*/  IMAD.MOV.U32 R19, RZ, RZ, R20 ;  /* 0x000000ffff137224 */ /* 0x000fe200078e0014 */
[----:B------:R0:W-:Y:S04]  /*4fda0*/  STL [R1+0x44], R21 ;  /* 0x0000441501007387 */ /* 0x0001e80000100800 */
[----:B------:R1:W-:Y:S04]  /*4fdb0*/  STL.64 [R1+0x48], R22 ;  /* 0x0000481601007387 */ /* 0x0003e80000100a00 */
[----:B------:R-:W-:Y:S04]  /*4fdc0*/  STL.64 [R1+0x1c30], R18 ;  /* 0x001c301201007387 */ /* 0x000fe80000100a00 */
[----:B------:R-:W-:Y:S04]  /*4fdd0*/  STL.64 [R1+0x1c28], R16 ;  /* 0x001c281001007387 */ /* 0x000fe80000100a00 */
[----:B------:R2:W-:Y:S01]  /*4fde0*/  STL [R1+0x60], R12 ;  /* 0x0000600c01007387 */ /* 0x0005e20000100800 */
[----:B------:R-:W-:-:S02]  /*4fdf0*/  IMAD.MOV.U32 R20, RZ, RZ, R13 ;  /* 0x000000ffff147224 */ /* 0x000fc400078e000d */
[----:B0-----:R-:W-:Y:S02]  /*4fe00*/  IMAD.MOV.U32 R21, RZ, RZ, R14 ;  /* 0x000000ffff157224 */ /* 0x001fe400078e000e */
[----:B-1----:R-:W-:Y:S01]  /*4fe10*/  IMAD.MOV.U32 R22, RZ, RZ, R15 ;  /* 0x000000ffff167224 */ /* 0x002fe200078e000f */
[----:B------:R-:W-:Y:S04]  /*4fe20*/  STL [R1+0xd4], R9 ;  /* 0x0000d40901007387 */ /* 0x000fe80000100800 */
[----:B------:R-:W-:Y:S01]  /*4fe30*/  STL.64 [R1+0xd8], R10 ;  /* 0x0000d80a01007387 */ /* 0x000fe20000100a00 */
[----:B------:R-:W-:-:S03]  /*4fe40*/  IMAD.MOV.U32 R23, RZ, RZ, R8 ;  /* 0x000000ffff177224 */ /* 0x000fc600078e0008 */
[----:B------:R0:W-:Y:S04]  /*4fe50*/  STL [R1+0x1c74], R4 ;  /* 0x001c740401007387 */ /* 0x0001e80000100800 */
[----:B------:R-:W-:Y:S04]  /*4fe60*/  STL [R1+0x1c70], R5 ;  /* 0x001c700501007387 */ /* 0x000fe80000100800 */
[----:B------:R-:W-:Y:S04]  /*4fe70*/  STL [R1+0x1c6c], R6 ;  /* 0x001c6c0601007387 */ /* 0x000fe80000100800 */
[----:B------:R-:W-:Y:S04]  /*4fe80*/  STL [R1+0x1c68], R7 ;  /* 0x001c680701007387 */ /* 0x000fe80000100800 */
[----:B------:R-:W-:Y:S04]  /*4fe90*/  STL.64 [R1+0x1c40], R22 ;  /* 0x001c401601007387 */ /* 0x000fe80000100a00 */
[----:B------:R-:W-:Y:S04]  /*4fea0*/  STL.64 [R1+0x1c38], R20 ;  /* 0x001c381401007387 */ /* 0x000fe80000100a00 */
[----:B--2---:R-:W2:Y:S04]  /*4feb0*/  LDL.LU R12, [R1+0x70] ;  /* 0x00007000010c7983 */ /* 0x004ea80000300800 */
[----:B------:R-:W3:Y:S01]  /*4fec0*/  LDL.LU R2, [R1+0xf0] ;  /* 0x0000f00001027983 */ /* 0x000ee20000300800 */
[----:B------:R-:W-:-:S03]  /*4fed0*/  IMAD.MOV.U32 R15, RZ, RZ, R0 ;  /* 0x000000ffff0f7224 */ /* 0x000fc600078e0000 */
[----:B------:R-:W4:Y:S04]  /*4fee0*/  LDL.LU R3, [R1+0xf4] ;  /* 0x0000f40001037983 */ /* 0x000f280000300800 */
[----:B------:R-:W5:Y:S04]  /*4fef0*/  LDL.LU R0, [R1+0x19dc] ;  /* 0x0019dc0001007983 */ /* 0x000f680000300800 */
[----:B0-----:R-:W2:Y:S01]  /*4ff00*/  LDL.LU R4, [R1+0x19f0] ;  /* 0x0019f00001047983 */ /* 0x001ea20000300800 */
[----:B------:R-:W-:Y:S02]  /*4ff10*/  IMAD.MOV.U32 R14, RZ, RZ, R28 ;  /* 0x000000ffff0e7224 */ /* 0x000fe400078e001c */
[----:B------:R-:W-:Y:S01]  /*4ff20*/  IMAD.MOV.U32 R13, RZ, RZ, R29 ;  /* 0x000000ffff0d7224 */ /* 0x000fe200078e001d */
[----:B--2---:R0:W-:Y:S04]  /*4ff30*/  STL [R1+0x1c78], R4 ;  /* 0x001c780401007387 */ /* 0x0041e80000100800 */
[----:B0-----:R-:W5:Y:S04]  /*4ff40*/  LDL.LU R4, [R1+0x19e0] ;  /* 0x0019e00001047983 */ /* 0x001f680000300800 */
        /* <DEDUP_REMOVED lines=11> */
[----:B-----5:R-:W-:-:S03]  /*50000*/  IMAD R0, R0, 0x100, R4 ;  /* 0x0000010000007824 */ /* 0x020fc600078e0204 */
[----:B--2---:R-:W-:Y:S04]  /*50010*/  STL.64 [R1+0x1c60], R14 ;  /* 0x001c600e01007387 */ /* 0x004fe80000100a00 */
[----:B------:R0:W-:Y:S04]  /*50020*/  STL.64 [R1+0x1c58], R12 ;  /* 0x001c580c01007387 */ /* 0x0001e80000100a00 */
        /* <DEDUP_REMOVED lines=8> */
[----:B------:R-:W2:Y:S04]  /*500b0*/  LDL.LU R16, [R1+0x80] ;  /* 0x0000800001107983 */ /* 0x000ea80000300800 */
[----:B------:R-:W2:Y:S04]  /*500c0*/  LDL.LU R17, [R1+0x84] ;  /* 0x0000840001117983 */ /* 0x000ea80000300800 */
[----:B------:R-:W2:Y:S04]  /*500d0*/  LDL.LU R18, [R1+0x88] ;  /* 0x0000880001127983 */ /* 0x000ea80000300800 */
[----:B------:R-:W2:Y:S04]  /*500e0*/  LDL.LU R19, [R1+0x8c] ;  /* 0x00008c0001137983 */ /* 0x000ea80000300800 */
[----:B------:R-:W2:Y:S04]  /*500f0*/  LDL.LU R8, [R1+0x20] ;  /* 0x0000200001087983 */ /* 0x000ea80000300800 */
[----:B------:R-:W2:Y:S04]  /*50100*/  LDL.LU R9, [R1+0x24] ;  /* 0x0000240001097983 */ /* 0x000ea80000300800 */
[----:B------:R-:W2:Y:S04]  /*50110*/  LDL.LU R10, [R1+0x28] ;  /* 0x00002800010a7983 */ /* 0x000ea80000300800 */
[----:B------:R-:W2:Y:S04]  /*50120*/  LDL.LU R11, [R1+0x2c] ;  /* 0x00002c00010b7983 */ /* 0x000ea80000300800 */
[----:B------:R-:W2:Y:S04]  /*50130*/  LDL.LU R24, [R1] ;  /* 0x0000000001187983 */ /* 0x000ea80000300800 */
[----:B------:R-:W2:Y:S04]  /*50140*/  LDL.LU R25, [R1+0x4] ;  /* 0x0000040001197983 */ /* 0x000ea80000300800 */
[----:B------:R-:W2:Y:S04]  /*50150*/  LDL.LU R26, [R1+0x8] ;  /* 0x00000800011a7983 */ /* 0x000ea80000300800 */
[----:B------:R-:W2:Y:S04]  /*50160*/  LDL.LU R27, [R1+0xc] ;  /* 0x00000c00011b7983 */ /* 0x000ea80000300800 */
[----:B------:R-:W2:Y:S01]  /*50170*/  LDL.LU R4, [R1+0x1c78] ;  /* 0x001c780001047983 */ /* 0x000ea20000300800 */
[----:B------:R-:W-:-:S02]  /*50180*/  IMAD R7, R7, 0x100, R6 ;  /* 0x0000010007077824 */ /* 0x000fc400078e0206 */
[----:B------:R-:W-:Y:S02]  /*50190*/  IMAD R29, R29, 0x100, R5 ;  /* 0x000001001d1d7824 */ /* 0x000fe400078e0205 */
[----:B--2---:R-:W-:Y:S02]  /*501a0*/  IMAD R28, R28, 0x100, R4 ;  /* 0x000001001c1c7824 */ /* 0x004fe400078e0204 */
[----:B------:R-:W2:Y:S04]  /*501b0*/  LDL.LU R4, [R1+0x1c74] ;  /* 0x001c740001047983 */ /* 0x000ea80000300800 */
[----:B------:R-:W2:Y:S04]  /*501c0*/  LDL.LU R5, [R1+0x1c70] ;  /* 0x001c700001057983 */ /* 0x000ea80000300800 */
[----:B------:R-:W2:Y:S04]  /*501d0*/  LDL.LU R6, [R1+0x1c6c] ;  /* 0x001c6c0001067983 */ /* 0x000ea80000300800 */
[----:B------:R0:W-:Y:S04]  /*501e0*/  STL [R1+0x30], R7 ;  /* 0x0000300701007387 */ /* 0x0001e80000100800 */
[----:B0-----:R-:W2:Y:S01]  /*501f0*/  LDL.LU R7, [R1+0x1c68] ;  /* 0x001c680001077983 */ /* 0x001ea20000300800 */
[----:B---3--:R-:W-:-:S02]  /*50200*/  F2FP.F16.E4M3.UNPACK_B R2, R2.H1 ;  /* 0x00000002ff02723e */ /* 0x008fc400030006ff */
[----:B----4-:R-:W-:-:S07]  /*50210*/  F2FP.F16.E4M3.UNPACK_B R3, R3.H1 ;  /* 0x00000003ff03723e */ /* 0x010fce00030006ff */
[----:B--2---:R-:W-:Y:S01]  /*50220*/  HMMA.16816.F32 R4, R4, R2, R12 ;  /* 0x000000020404723c */ /* 0x004fe2000000180c */
[----:B------:R-:W2:Y:S04]  /*50230*/  LDL.LU.64 R14, [R1+0x1c60] ;  /* 0x001c6000010e7983 */ /* 0x000ea80000300a00 */
[----:B------:R-:W2:-:S14]  /*50240*/  LDL.LU.64 R12, [R1+0x1c58] ;  /* 0x001c5800010c7983 */ /* 0x000e9c0000300a00 */
[----:B------:R-:W-:Y:S04]  /*50250*/  STL.64 [R1+0xa0], R4 ;  /* 0x0000a00401007387 */ /* 0x000fe80000100a00 */
[----:B------:R0:W-:Y:S04]  /*50260*/  STL.64 [R1+0xa8], R6 ;  /* 0x0000a80601007387 */ /* 0x0001e80000100a00 */
[----:B0-----:R-:W3:Y:S04]  /*50270*/  LDL.LU R7, [R1+0x30] ;  /* 0x0000300001077983 */ /* 0x001ee80000300800 */
[----:B------:R-:W4:Y:S04]  /*50280*/  LDL R2, [R1+0x228] ;  /* 0x0002280001027983 */ /* 0x000f280000100800 */
[----:B------:R-:W2:Y:S01]  /*50290*/  LDL R3, [R1+0x22c] ;  /* 0x00022c0001037983 */ /* 0x000ea20000100800 */
[----:B------:R-:W-:-:S02]  /*502a0*/  F2FP.F16.E4M3.UNPACK_B R4, R0 ;  /* 0x00000000ff04723e */ /* 0x000fc400020006ff */
[----:B------:R-:W-:Y:S02]  /*502b0*/  F2FP.F16.E4M3.UNPACK_B R6, R28 ;  /* 0x0000001cff06723e */ /* 0x000fe400020006ff */
[----:B------:R-:W-:Y:S01]  /*502c0*/  F2FP.F16.E4M3.UNPACK_B R5, R29 ;  /* 0x0000001dff05723e */ /* 0x000fe200020006ff */
[----:B------:R-:W5:Y:S04]  /*502d0*/  LDL.LU R0, [R1+0x15c] ;  /* 0x00015c0001007983 */ /* 0x000f680000300800 */
[----:B------:R-:W5:Y:S04]  /*502e0*/  LDL.LU R28, [R1+0x158] ;  /* 0x00015800011c7983 */ /* 0x000f680000300800 */
[----:B------:R-:W5:Y:S01]  /*502f0*/  LDL R29, [R1+0x19c] ;  /* 0x00019c00011d7983 */ /* 0x000f620000100800 */
[----:B---3--:R-:W-:-:S02]  /*50300*/  F2FP.F16.E4M3.UNPACK_B R7, R7 ;  /* 0x00000007ff07723e */ /* 0x008fc400020006ff */
[----:B----4-:R-:W-:Y:S02]  /*50310*/  F2FP.F16.E4M3.UNPACK_B R2, R2 ;  /* 0x00000002ff02723e */ /* 0x010fe400020006ff */
        /* <DEDUP_REMOVED lines=8> */
[----:B------:R-:W4:Y:S01]  /*503a0*/  LDL R3, [R1+0x1dc] ;  /* 0x0001dc0001037983 */ /* 0x000f220000100800 */
[----:B---3--:R-:W-:-:S02]  /*503b0*/  F2FP.F16.E4M3.UNPACK_B R2, R2 ;  /* 0x00000002ff02723e */ /* 0x008fc400020006ff */
[----:B----4-:R-:W-:-:S07]  /*503c0*/  F2FP.F16.E4M3.UNPACK_B R3, R3 ;  /* 0x00000003ff03723e */ /* 0x010fce00020006ff */
[----:B-----5:R-:W-:-:S15]  /*503d0*/  HMMA.16816.F32 R20, R4, R2, R20 ;  /* 0x000000020414723c */ /* 0x020fde0000001814 */
[----:B------:R-:W-:-:S04]  /*503e0*/  NOP ;  /* 0x0000000000007918 */ /* 0x000fc80000000000 */
[----:B------:R-:W-:Y:S04]  /*503f0*/  STL.64 [R1+0xc0], R20 ;  /* 0x0000c01401007387 */ /* 0x000fe80000100a00 */
[----:B------:R0:W-:Y:S04]  /*50400*/  STL.64 [R1+0xc8], R22 ;  /* 0x0000c81601007387 */ /* 0x0001e80000100a00 */
[----:B0-----:R-:W3:Y:S04]  /*50410*/  LDL.LU.64 R22, [R1+0x1c40] ;  /* 0x001c400001167983 */ /* 0x001ee80000300a00 */
[----:B------:R-:W4:Y:S04]  /*50420*/  LDL.LU.64 R20, [R1+0x1c38] ;  /* 0x001c380001147983 */ /* 0x000f280000300a00 */
[----:B------:R-:W5:Y:S04]  /*50430*/  LDL R2, [R1+0x1c8] ;  /* 0x0001c80001027983 */ /* 0x000f680000100800 */
[----:B------:R-:W2:Y:S01]  /*50440*/  LDL R3, [R1+0x1cc] ;  /* 0x0001cc0001037983 */ /* 0x000ea20000100800 */
[----:B-----5:R-:W-:-:S02]  /*50450*/  F2FP.F16.E4M3.UNPACK_B R2, R2 ;  /* 0x00000002ff02723e */ /* 0x020fc400020006ff */
[----:B--2---:R-:W-:-:S07]  /*50460*/  F2FP.F16.E4M3.UNPACK_B R3, R3 ;  /* 0x00000003ff03723e */ /* 0x004fce00020006ff */
[----:B------:R-:W-:-:S15]  /*50470*/  HMMA.16816.F32 R16, R4, R2, R16 ;  /* 0x000000020410723c */ /* 0x000fde0000001810 */
[----:B------:R-:W-:-:S04]  /*50480*/  NOP ;  /* 0x0000000000007918 */ /* 0x000fc80000000000 */
[----:B------:R-:W-:Y:S04]  /*50490*/  STL.64 [R1+0xb0], R16 ;  /* 0x0000b01001007387 */ /* 0x000fe80000100a00 */
[----:B------:R0:W-:Y:S04]  /*504a0*/  STL.64 [R1+0xb8], R18 ;  /* 0x0000b81201007387 */ /* 0x0001e80000100a00 */
[----:B0-----:R-:W2:Y:S04]  /*504b0*/  LDL.LU.64 R18, [R1+0x1c30] ;  /* 0x001c300001127983 */ /* 0x001ea80000300a00 */
[----:B------:R-:W5:Y:S04]  /*504c0*/  LDL.LU.64 R16, [R1+0x1c28] ;  /* 0x001c280001107983 */ /* 0x000f680000300a00 */
        /* <DEDUP_REMOVED lines=10> */
[----:B------:R-:W3:Y:S02]  /*50570*/  LDL R3, [R1+0x198] ;  /* 0x0001980001037983 */ /* 0x000ee40000100800 */
[----:B---3--:R-:W-:-:S02]  /*50580*/  F2FP.F16.E4M3.UNPACK_B R2, R3 ;  /* 0x00000003ff02723e */ /* 0x008fc400020006ff */
[----:B------:R-:W-:-:S07]  /*50590*/  F2FP.F16.E4M3.UNPACK_B R3, R29 ;  /* 0x0000001dff03723e */ /* 0x000fce00020006ff */
[----:B------:R-:W-:-:S15]  /*505a0*/  HMMA.16816.F32 R8, R4, R2, R8 ;  /* 0x000000020408723c */ /* 0x000fde0000001808 */
[----:B------:R-:W-:-:S04]  /*505b0*/  NOP ;  /* 0x0000000000007918 */ /* 0x000fc80000000000 */
[----:B------:R-:W-:Y:S04]  /*505c0*/  STL.64 [R1+0x80], R8 ;  /* 0x0000800801007387 */ /* 0x000fe80000100a00 */
[----:B------:R0:W-:Y:S04]  /*505d0*/  STL.64 [R1+0x88], R10 ;  /* 0x0000880a01007387 */ /* 0x0001e80000100a00 */
[----:B0-----:R-:W3:Y:S04]  /*505e0*/  LDL.LU.64 R10, [R1+0x1c10] ;  /* 0x001c1000010a7983 */ /* 0x001ee80000300a00 */
[----:B------:R-:W3:Y:S04]  /*505f0*/  LDL.LU.64 R8, [R1+0x1c08] ;  /* 0x001c080001087983 */ /* 0x000ee80000300a00 */
[----:B------:R-:W2:Y:S04]  /*50600*/  LDL R2, [R1+0x1a8] ;  /* 0x0001a80001027983 */ /* 0x000ea80000100800 */
[----:B------:R-:W3:Y:S04]  /*50610*/  LDL R3, [R1+0x1ac] ;  /* 0x0001ac0001037983 */ /* 0x000ee80000100800 */
        /* <DEDUP_REMOVED lines=13> */
[----:B------:R-:W-:Y:S01]  /*506f0*/  HMMA.16816.F32 R24, R4, R2, R24 ;  /* 0x000000020418723c */ /* 0x000fe20000001818 */
[----:B------:R-:W2:Y:S04]  /*50700*/  LDL R2, [R1+0x178] ;  /* 0x0001780001027983 */ /* 0x000ea80000100800 */
[----:B------:R-:W3:-:S14]  /*50710*/  LDL R3, [R1+0x17c] ;  /* 0x00017c0001037983 */ /* 0x000edc0000100800 */
[----:B------:R0:W-:Y:S04]  /*50720*/  STL.64 [R1+0x50], R24 ;  /* 0x0000501801007387 */ /* 0x0001e80000100a00 */
[----:B------:R1:W-:Y:S04]  /*50730*/  STL.64 [R1+0x58], R26 ;  /* 0x0000581a01007387 */ /* 0x0003e80000100a00 */
[----:B0-----:R-:W4:Y:S04]  /*50740*/  LDL R24, [R1+0x148] ;  /* 0x0001480001187983 */ /* 0x001f280000100800 */
[----:B------:R-:W4:Y:S04]  /*50750*/  LDL R25, [R1+0x14c] ;  /* 0x00014c0001197983 */ /* 0x000f280000100800 */
[----:B-1----:R-:W4:Y:S04]  /*50760*/  LDL R26, [R1+0x138] ;  /* 0x00013800011a7983 */ /* 0x002f280000100800 */
[----:B------:R-:W4:Y:S01]  /*50770*/  LDL R27, [R1+0x13c] ;  /* 0x00013c00011b7983 */ /* 0x000f220000100800 */
[----:B--2---:R-:W-:-:S02]  /*50780*/  F2FP.F16.E4M3.UNPACK_B R2, R2 ;  /* 0x00000002ff02723e */ /* 0x004fc400020006ff */
[----:B---3--:R-:W-:-:S07]  /*50790*/  F2FP.F16.E4M3.UNPACK_B R3, R3 ;  /* 0x00000003ff03723e */ /* 0x008fce00020006ff */
[----:B------:R-:W-:-:S15]  /*507a0*/  HMMA.16816.F32 R8, R4, R2, R8 ;  /* 0x000000020408723c */ /* 0x000fde0000001808 */
[----:B------:R-:W-:-:S04]  /*507b0*/  NOP ;  /* 0x0000000000007918 */ /* 0x000fc80000000000 */
[----:B------:R-:W-:Y:S04]  /*507c0*/  STL.64 [R1+0x30], R8 ;  /* 0x0000300801007387 */ /* 0x000fe80000100a00 */
[----:B------:R0:W-:Y:S04]  /*507d0*/  STL.64 [R1+0x38], R10 ;  /* 0x0000380a01007387 */ /* 0x0001e80000100a00 */
[----:B0-----:R-:W2:Y:S04]  /*507e0*/  LDL R10, [R1+0x168] ;  /* 0x00016800010a7983 */ /* 0x001ea80000100800 */
[----:B------:R-:W3:Y:S01]  /*507f0*/  LDL R11, [R1+0x16c] ;  /* 0x00016c00010b7983 */ /* 0x000ee20000100800 */
[----:B------:R-:W-:-:S03]  /*50800*/  IMAD.MOV.U32 R8, RZ, RZ, R19 ;  /* 0x000000ffff087224 */ /* 0x000fc600078e0013 */
[----:B------:R-:W5:Y:S01]  /*50810*/  LDL.LU R19, [R1+0x1bf0] ;  /* 0x001bf00001137983 */ /* 0x000f620000300800 */
[----:B--2---:R-:W-:Y:S02]  /*50820*/  F2FP.F16.E4M3.UNPACK_B R2, R10 ;  /* 0x0000000aff02723e */ /* 0x004fe400020006ff */
[----:B---3--:R-:W-:-:S07]  /*50830*/  F2FP.F16.E4M3.UNPACK_B R3, R11 ;  /* 0x0000000bff03723e */ /* 0x008fce00020006ff */
[----:B------:R-:W-:Y:S01]  /*50840*/  HMMA.16816.F32 R12, R4, R2, R12 ;  /* 0x00000002040c723c */ /* 0x000fe2000000180c */
[----:B------:R-:W-:Y:S02]  /*50850*/  F2FP.F16.E4M3.UNPACK_B R2, R28 ;  /* 0x0000001cff02723e */ /* 0x000fe400020006ff */
[----:B------:R-:W-:-:S15]  /*50860*/  F2FP.F16.E4M3.UNPACK_B R3, R0 ;  /* 0x00000000ff03723e */ /* 0x000fde00020006ff */
[----:B------:R-:W-:Y:S01]  /*50870*/  NOP ;  /* 0x0000000000007918 */ /* 0x000fe20000000000 */
[----:B------:R-:W-:Y:S04]  /*50880*/  STL.64 [R1+0x20], R12 ;  /* 0x0000200c01007387 */ /* 0x000fe80000100a00 */
[----:B------:R5:W-:Y:S04]  /*50890*/  STL.64 [R1+0x28], R14 ;  /* 0x0000280e01007387 */ /* 0x000be80000100a00 */
[----:B------:R-:W2:Y:S04]  /*508a0*/  LDL.LU R9, [R1+0x44] ;  /* 0x0000440001097983 */ /* 0x000ea80000300800 */
[----:B------:R-:W2:Y:S04]  /*508b0*/  LDL.LU R10, [R1+0x48] ;  /* 0x00004800010a7983 */ /* 0x000ea80000300800 */
[----:B------:R-:W2:Y:S01]  /*508c0*/  LDL.LU R11, [R1+0x4c] ;  /* 0x00004c00010b7983 */ /* 0x000ea20000300800 */
[----:B-----5:R-:W-:Y:S03]  /*508d0*/  HMMA.16816.F32 R12, R4, R2, R16 ;  /* 0x00000002040c723c */ /* 0x020fe60000001810 */
[----:B------:R-:W-:Y:S04]  /*508e0*/  STL [R1+0x1bd8], R28 ;  /* 0x001bd81c01007387 */ /* 0x000fe80000100800 */
[----:B------:R-:W-:Y:S04]  /*508f0*/  STL [R1+0x1bdc], R0 ;  /* 0x001bdc0001007387 */ /* 0x000fe80000100800 */
[----:B------:R-:W3:Y:S08]  /*50900*/  LDL.LU R16, [R1+0x10] ;  /* 0x0000100001107983 */ /* 0x000ef00000300800 */
[----:B------:R0:W-:Y:S04]  /*50910*/  STL.64 [R1], R12 ;  /* 0x0000000c01007387 */ /* 0x0001e80000100a00 */
[----:B------:R1:W-:Y:S04]  /*50920*/  STL.64 [R1+0x8], R14 ;  /* 0x0000080e01007387 */ /* 0x0003e80000100a00 */
[----:B------:R-:W3:Y:S04]  /*50930*/  LDL.LU R17, [R1+0x14] ;  /* 0x0000140001117983 */ /* 0x000ee80000300800 */
[----:B------:R-:W3:Y:S04]  /*50940*/  LDL.LU R18, [R1+0x18] ;  /* 0x0000180001127983 */ /* 0x000ee80000300800 */
[----:B------:R-:W3:Y:S01]  /*50950*/  LDL.LU R19, [R1+0x1c] ;  /* 0x00001c0001137983 */ /* 0x000ee20000300800 */
[----:B----4-:R-:W-:-:S02]  /*50960*/  F2FP.F16.E4M3.UNPACK_B R2, R24 ;  /* 0x00000018ff02723e */ /* 0x010fc400020006ff */
[----:B------:R-:W-:Y:S01]  /*50970*/  F2FP.F16.E4M3.UNPACK_B R3, R25 ;  /* 0x00000019ff03723e */ /* 0x000fe200020006ff */
[----:B0-----:R-:W4:Y:S01]  /*50980*/  LDL.LU R12, [R1+0x60] ;  /* 0x00006000010c7983 */ /* 0x001f220000300800 */
[----:B------:R-:W-:-:S03]  /*50990*/  IMAD.MOV.U32 R13, RZ, RZ, R20 ;  /* 0x000000ffff0d7224 */ /* 0x000fc600078e0014 */
[----:B------:R-:W5:Y:S01]  /*509a0*/  LDL.LU R20, [R1+0x1bec] ;  /* 0x001bec0001147983 */ /* 0x000f620000300800 */
[----:B-1----:R-:W-:Y:S02]  /*509b0*/  IMAD.MOV.U32 R14, RZ, RZ, R21 ;  /* 0x000000ffff0e7224 */ /* 0x002fe400078e0015 */
[----:B------:R-:W-:Y:S01]  /*509c0*/  IMAD.MOV.U32 R15, RZ, RZ, R22 ;  /* 0x000000ffff0f7224 */ /* 0x000fe200078e0016 */
[----:B------:R-:W5:Y:S04]  /*509d0*/  LDL.LU R21, [R1+0x1be8] ;  /* 0x001be80001157983 */ /* 0x000f680000300800 */
[----:B------:R-:W5:Y:S01]  /*509e0*/  LDL.LU R22, [R1+0x1be4] ;  /* 0x001be40001167983 */ /* 0x000f620000300800 */
[----:B---3--:R-:W-:-:S15]  /*509f0*/  HMMA.16816.F32 R16, R4, R2, R16 ;  /* 0x000000020410723c */ /* 0x008fde0000001810 */
[----:B------:R-:W-:-:S04]  /*50a00*/  NOP ;  /* 0x0000000000007918 */ /* 0x000fc80000000000 */
[----:B------:R0:W-:Y:S02]  /*50a10*/  STL.64 [R1+0x10], R16 ;  /* 0x0000101001007387 */ /* 0x0001e40000100a00 */
[----:B0-----:R-:W-:Y:S02]  /*50a20*/  IMAD.MOV.U32 R16, RZ, RZ, R23 ;  /* 0x000000ffff107224 */ /* 0x001fe400078e0017 */
[----:B------:R-:W5:Y:S01]  /*50a30*/  LDL.LU R23, [R1+0x1be0] ;  /* 0x001be00001177983 */ /* 0x000f620000300800 */
[----:B------:R-:W-:Y:S02]  /*50a40*/  F2FP.F16.E4M3.UNPACK_B R2, R26 ;  /* 0x0000001aff02723e */ /* 0x000fe400020006ff */
[----:B------:R-:W-:Y:S01]  /*50a50*/  F2FP.F16.E4M3.UNPACK_B R3, R27 ;  /* 0x0000001bff03723e */ /* 0x000fe200020006ff */
[----:B------:R-:W-:Y:S01]  /*50a60*/  IMAD.MOV.U32 R0, RZ, RZ, R18 ;  /* 0x000000ffff007224 */ /* 0x000fe200078e0012 */
[----:B------:R-:W3:Y:S01]  /*50a70*/  LDL.LU R17, [R1+0xd4] ;  /* 0x0000d40001117983 */ /* 0x000ee20000300800 */
[----:B------:R-:W-:-:S03]  /*50a80*/  IMAD.MOV.U32 R28, RZ, RZ, R19 ;  /* 0x000000ffff1c7224 */ /* 0x000fc600078e0013 */
[----:B------:R-:W3:Y:S04]  /*50a90*/  LDL.LU R18, [R1+0xd8] ;  /* 0x0000d80001127983 */ /* 0x000ee80000300800 */
[----:B------:R-:W3:Y:S04]  /*50aa0*/  LDL.LU R19, [R1+0xdc] ;  /* 0x0000dc0001137983 */ /* 0x000ee80000300800 */
[----:B------:R-:W2:Y:S04]  /*50ab0*/  LDL.LU R24, [R1+0x1a00] ;  /* 0x001a000001187983 */ /* 0x000ea80000300800 */
[----:B------:R-:W2:Y:S04]  /*50ac0*/  LDL.LU R26, [R1+0x19fc] ;  /* 0x0019fc00011a7983 */ /* 0x000ea80000300800 */
[----:B------:R-:W2:Y:S04]  /*50ad0*/  LDL.LU R25, [R1+0x1a0c] ;  /* 0x001a0c0001197983 */ /* 0x000ea80000300800 */
[----:B------:R-:W2:Y:S01]  /*50ae0*/  LDL.LU R27, [R1+0x1a08] ;  /* 0x001a0800011b7983 */ /* 0x000ea20000300800 */
[----:B-----5:R-:W-:Y:S03]  /*50af0*/  HMMA.16816.F32 R20, R4, R2, R20 ;  /* 0x000000020414723c */ /* 0x020fe60000001814 */
[----:B------:R-:W5:Y:S04]  /*50b00*/  LDL R2, [R1+0x128] ;  /* 0x0001280001027983 */ /* 0x000f680000100800 */
[----:B------:R-:W2:-:S12]  /*50b10*/  LDL R3, [R1+0x12c] ;  /* 0x00012c0001037983 */ /* 0x000e980000100800 */
[----:B------:R-:W-:Y:S04]  /*50b20*/  STL.64 [R1+0x1b40], R22 ;  /* 0x001b401601007387 */ /* 0x000fe80000100a00 */
[----:B------:R0:W-:Y:S04]  /*50b30*/  STL.64 [R1+0x1b38], R20 ;  /* 0x001b381401007387 */ /* 0x0001e80000100a00 */
[----:B0-----:R-:W3:Y:S04]  /*50b40*/  LDL.LU R20, [R1+0xe0] ;  /* 0x0000e00001147983 */ /* 0x001ee80000300800 */
[----:B------:R-:W3:Y:S04]  /*50b50*/  LDL.LU R21, [R1+0xe4] ;  /* 0x0000e40001157983 */ /* 0x000ee80000300800 */
[----:B------:R-:W3:Y:S04]  /*50b60*/  LDL.LU R22, [R1+0xe8] ;  /* 0x0000e80001167983 */ /* 0x000ee80000300800 */
[----:B------:R-:W3:Y:S01]  /*50b70*/  LDL.LU R23, [R1+0xec] ;  /* 0x0000ec0001177983 */ /* 0x000ee20000300800 */
[----:B-----5:R-:W-:-:S02]  /*50b80*/  F2FP.F16.E4M3.UNPACK_B R2, R2 ;  /* 0x00000002ff02723e */ /* 0x020fc400020006ff */
[----:B--2---:R-:W-:-:S07]  /*50b90*/  F2FP.F16.E4M3.UNPACK_B R3, R3 ;  /* 0x00000003ff03723e */ /* 0x004fce00020006ff */
[----:B------:R-:W-:Y:S01]  /*50ba0*/  HMMA.16816.F32 R8, R4, R2, R8 ;  /* 0x000000020408723c */ /* 0x000fe20000001808 */
[----:B------:R-:W2:Y:S04]  /*50bb0*/  LDL R2, [R1+0x118] ;  /* 0x0001180001027983 */ /* 0x000ea80000100800 */
[----:B------:R-:W5:-:S14]  /*50bc0*/  LDL R3, [R1+0x11c] ;  /* 0x00011c0001037983 */ /* 0x000f5c0000100800 */
[----:B------:R0:W-:Y:S04]  /*50bd0*/  STL.64 [R1+0x1b50], R10 ;  /* 0x001b500a01007387 */ /* 0x0001e80000100a00 */
[----:B0-----:R-:W3:Y:S04]  /*50be0*/  LDL.LU R10, [R1+0x228] ;  /* 0x00022800010a7983 */ /* 0x001ee80000300800 */
[----:B------:R-:W3:Y:S04]  /*50bf0*/  LDL.LU R11, [R1+0x22c] ;  /* 0x00022c00010b7983 */ /* 0x000ee80000300800 */
[----:B------:R0:W-:Y:S04]  /*50c00*/  STL.64 [R1+0x1b48], R8 ;  /* 0x001b480801007387 */ /* 0x0001e80000100a00 */
[----:B0-----:R-:W3:Y:S04]  /*50c10*/  LDL.LU R8, [R1+0x1a10] ;  /* 0x001a100001087983 */ /* 0x001ee80000300800 */
[----:B------:R-:W3:Y:S01]  /*50c20*/  LDL.LU R9, [R1+0x1a18] ;  /* 0x001a180001097983 */ /* 0x000ee20000300800 */
[----:B--2---:R-:W-:-:S02]  /*50c30*/  F2FP.F16.E4M3.UNPACK_B R2, R2 ;  /* 0x00000002ff02723e */ /* 0x004fc400020006ff */
[----:B-----5:R-:W-:-:S07]  /*50c40*/  F2FP.F16.E4M3.UNPACK_B R3, R3 ;  /* 0x00000003ff03723e */ /* 0x020fce00020006ff */
[----:B----4-:R-:W-:Y:S01]  /*50c50*/  HMMA.16816.F32 R12, R4, R2, R12 ;  /* 0x00000002040c723c */ /* 0x010fe2000000180c */
[----:B------:R-:W2:Y:S04]  /*50c60*/  LDL R2, [R1+0x108] ;  /* 0x0001080001027983 */ /* 0x000ea80000100800 */
[----:B------:R-:W4:-:S14]  /*50c70*/  LDL R3, [R1+0x10c] ;  /* 0x00010c0001037983 */ /* 0x000f1c0000100800 */
[----:B------:R-:W-:Y:S04]  /*50c80*/  STL.64 [R1+0x1b60], R14 ;  /* 0x001b600e01007387 */ /* 0x000fe80000100a00 */
[----:B------:R0:W-:Y:S04]  /*50c90*/  STL.64 [R1+0x1b58], R12 ;  /* 0x001b580c01007387 */ /* 0x0001e80000100a00 */
[----:B0-----:R-:W5:Y:S04]  /*50ca0*/  LDL.LU R12, [R1+0xa0] ;  /* 0x0000a000010c7983 */ /* 0x001f680000300800 */
[----:B------:R-:W5:Y:S04]  /*50cb0*/  LDL.LU R13, [R1+0xa4] ;  /* 0x0000a400010d7983 */ /* 0x000f680000300800 */
[----:B------:R-:W5:Y:S04]  /*50cc0*/  LDL.LU R14, [R1+0xa8] ;  /* 0x0000a800010e7983 */ /* 0x000f680000300800 */
[----:B------:R-:W5:Y:S01]  /*50cd0*/  LDL.LU R15, [R1+0xac] ;  /* 0x0000ac00010f7983 */ /* 0x000f620000300800 */
[----:B--2---:R-:W-:-:S02]  /*50ce0*/  F2FP.F16.E4M3.UNPACK_B R2, R2 ;  /* 0x00000002ff02723e */ /* 0x004fc400020006ff */
[----:B----4-:R-:W-:-:S07]  /*50cf0*/  F2FP.F16.E4M3.UNPACK_B R3, R3 ;  /* 0x00000003ff03723e */ /* 0x010fce00020006ff */
[----:B---3--:R-:W-:Y:S01]  /*50d00*/  HMMA.16816.F32 R16, R4, R2, R16 ;  /* 0x000000020410723c */ /* 0x008fe20000001810 */
[----:B------:R-:W2:-:S15]  /*50d10*/  LDL R3, [R1+0xf8] ;  /* 0x0000f80001037983 */ /* 0x000e9e0000100800 */
[----:B------:R-:W-:-:S03]  /*50d20*/  NOP ;  /* 0x0000000000007918 */ /* 0x000fc60000000000 */
[----:B------:R0:W-:Y:S04]  /*50d30*/  STL.64 [R1+0x1b70], R18 ;  /* 0x001b701201007387 */ /* 0x0001e80000100a00 */
[----:B0-----:R-:W3:Y:S04]  /*50d40*/  LDL.LU R18, [R1+0x1a04] ;  /* 0x001a040001127983 */ /* 0x001ee80000300800 */
[----:B------:R-:W4:Y:S01]  /*50d50*/  LDL.LU R19, [R1+0x1a14] ;  /* 0x001a140001137983 */ /* 0x000f220000300800 */
[----:B------:R-:W-:Y:S02]  /*50d60*/  IMAD R25, R25, 0x100, R8 ;  /* 0x0000010019197824 */ /* 0x000fe400078e0208 */
[----:B------:R-:W-:-:S03]  /*50d70*/  IMAD R27, R27, 0x100, R9 ;  /* 0x000001001b1b7824 */ /* 0x000fc600078e0209 */
[----:B------:R-:W-:Y:S02]  /*50d80*/  F2FP.F16.E4M3.UNPACK_B R25, R25 ;  /* 0x00000019ff19723e */ /* 0x000fe400020006ff */
[----:B------:R-:W-:Y:S01]  /*50d90*/  F2FP.F16.E4M3.UNPACK_B R27, R27 ;  /* 0x0000001bff1b723e */ /* 0x000fe200020006ff */
[----:B------:R-:W-:Y:S01]  /*50da0*/  STL.64 [R1+0x1b68], R16 ;  /* 0x001b681001007387 */ /* 0x000fe20000100a00 */
[----:B--2---:R-:W-:Y:S02]  /*50db0*/  F2FP.F16.E4M3.UNPACK_B R2, R3 ;  /* 0x00000003ff02723e */ /* 0x004fe400020006ff */
[----:B------:R-:W-:-:S07]  /*50dc0*/  F2FP.F16.E4M3.UNPACK_B R3, R29 ;  /* 0x0000001dff03723e */ /* 0x000fce00020006ff */
[----:B-----5:R-:W-:Y:S01]  /*50dd0*/  HMMA.16816.F32 R4, R4, R2, R12 ;  /* 0x000000020404723c */ /* 0x020fe2000000180c */
[----:B------:R-:W-:Y:S02]  /*50de0*/  F2FP.F16.E4M3.UNPACK_B R2, R10.H1 ;  /* 0x0000000aff02723e */ /* 0x000fe400030006ff */
[----:B------:R-:W-:Y:S01]  /*50df0*/  F2FP.F16.E4M3.UNPACK_B R3, R11.H1 ;  /* 0x0000000bff03723e */ /* 0x000fe200030006ff */
[----:B---3--:R-:W-:Y:S02]  /*50e00*/  IMAD R24, R24, 0x100, R18 ;  /* 0x0000010018187824 */ /* 0x008fe400078e0212 */
[----:B----4-:R-:W-:-:S03]  /*50e10*/  IMAD R26, R26, 0x100, R19 ;  /* 0x000001001a1a7824 */ /* 0x010fc600078e0213 */
[----:B------:R-:W-:Y:S02]  /*50e20*/  F2FP.F16.E4M3.UNPACK_B R24, R24 ;  /* 0x00000018ff18723e */ /* 0x000fe400020006ff */
[----:B------:R-:W-:-:S07]  /*50e30*/  F2FP.F16.E4M3.UNPACK_B R26, R26 ;  /* 0x0000001aff1a723e */ /* 0x000fce00020006ff */
[----:B------:R-:W-:Y:S01]  /*50e40*/  HMMA.16816.F32 R8, R24, R2, R20 ;  /* 0x000000021808723c */ /* 0x000fe20000001814 */
[----:B------:R-:W-:Y:S04]  /*50e50*/  STL.64 [R1+0x1b80], R6 ;  /* 0x001b800601007387 */ /* 0x000fe80000100a00 */
[----:B------:R0:W-:Y:S04]  /*50e60*/  STL.64 [R1+0x1b78], R4 ;  /* 0x001b780401007387 */ /* 0x0001e80000100a00 */
[----:B0-----:R-:W2:Y:S10]  /*50e70*/  LDL.LU R4, [R1+0x50] ;  /* 0x0000500001047983 */ /* 0x001eb40000300800 */
[----:B------:R-:W-:Y:S04]  /*50e80*/  STL.64 [R1+0x320], R8 ;  /* 0x0003200801007387 */ /* 0x000fe80000100a00 */
[----:B------:R-:W-:Y:S04]  /*50e90*/  STL.64 [R1+0x328], R10 ;  /* 0x0003280a01007387 */ /* 0x000fe80000100a00 */
[----:B------:R-:W2:Y:S04]  /*50ea0*/  LDL.LU R5, [R1+0x54] ;  /* 0x0000540001057983 */ /* 0x000ea80000300800 */
[----:B------:R-:W3:Y:S04]  /*50eb0*/  LDL.LU R6, [R1+0x58] ;  /* 0x0000580001067983 */ /* 0x000ee80000300800 */
[----:B------:R-:W3:Y:S04]  /*50ec0*/  LDL.LU R7, [R1+0x5c] ;  /* 0x00005c0001077983 */ /* 0x000ee80000300800 */
[----:B---3--:R-:W-:Y:S04]  /*50ed0*/  STL.64 [R1+0x1b90], R6 ;  /* 0x001b900601007387 */ /* 0x008fe80000100a00 */
[----:B--2---:R0:W-:Y:S04]  /*50ee0*/  STL.64 [R1+0x1b88], R4 ;  /* 0x001b880401007387 */ /* 0x0041e80000100a00 */
[----:B0-----:R-:W2:Y:S04]  /*50ef0*/  LDL.LU R4, [R1+0x70] ;  /* 0x0000700001047983 */ /* 0x001ea80000300800 */
        /* <DEDUP_REMOVED lines=9> */
[----:B------:R-:W4:Y:S04]  /*50f90*/  LDL.LU R2, [R1+0x1d8] ;  /* 0x0001d80001027983 */ /* 0x000f280000300800 */
[----:B------:R-:W5:Y:S04]  /*50fa0*/  LDL.LU R3, [R1+0x1dc] ;  /* 0x0001dc0001037983 */ /* 0x000f680000300800 */
        /* <DEDUP_REMOVED lines=11> */
[----:B------:R-:W3:Y:S01]  /*51060*/  LDL.LU R7, [R1+0xbc] ;  /* 0x0000bc0001077983 */ /* 0x000ee20000300800 */
[----:B----4-:R-:W-:-:S02]  /*51070*/  F2FP.F16.E4M3.UNPACK_B R2, R2.H1 ;  /* 0x00000002ff02723e */ /* 0x010fc400030006ff */
[----:B-----5:R-:W-:Y:S01]  /*51080*/  F2FP.F16.E4M3.UNPACK_B R3, R3.H1 ;  /* 0x00000003ff03723e */ /* 0x020fe200030006ff */
[----:B---3--:R-:W-:Y:S04]  /*51090*/  STL.64 [R1+0x1bd0], R6 ;  /* 0x001bd00601007387 */ /* 0x008fe80000100a00 */
[----:B--2---:R0:W-:Y:S04]  /*510a0*/  STL.64 [R1+0x1bc8], R4 ;  /* 0x001bc80401007387 */ /* 0x0041e80000100a00 */
[----:B0-----:R-:W2:Y:S04]  /*510b0*/  LDL.LU R4, [R1+0xc0] ;  /* 0x0000c00001047983 */ /* 0x001ea80000300800 */
[----:B------:R-:W2:Y:S04]  /*510c0*/  LDL.LU R5, [R1+0xc4] ;  /* 0x0000c40001057983 */ /* 0x000ea80000300800 */
[----:B------:R-:W2:Y:S04]  /*510d0*/  LDL.LU R6, [R1+0xc8] ;  /* 0x0000c80001067983 */ /* 0x000ea80000300800 */
[----:B------:R-:W2:Y:S04]  /*510e0*/  LDL.LU R7, [R1+0xcc] ;  /* 0x0000cc0001077983 */ /* 0x000ea80000300800 */
[----:B------:R-:W3:Y:S04]  /*510f0*/  LDL.LU R16, [R1+0x30] ;  /* 0x0000300001107983 */ /* 0x000ee80000300800 */
[----:B------:R-:W3:Y:S04]  /*51100*/  LDL.LU R17, [R1+0x34] ;  /* 0x0000340001117983 */ /* 0x000ee80000300800 */
[----:B------:R-:W3:Y:S04]  /*51110*/  LDL.LU R18, [R1+0x38] ;  /* 0x0000380001127983 */ /* 0x000ee80000300800 */
[----:B------:R-:W3:Y:S04]  /*51120*/  LDL.LU R19, [R1+0x3c] ;  /* 0x00003c0001137983 */ /* 0x000ee80000300800 */
[----:B------:R-:W4:Y:S04]  /*51130*/  LDL.LU R12, [R1+0x20] ;  /* 0x00002000010c7983 */ /* 0x000f280000300800 */
[----:B------:R-:W4:Y:S04]  /*51140*/  LDL.LU R13, [R1+0x24] ;  /* 0x00002400010d7983 */ /* 0x000f280000300800 */
[----:B------:R-:W4:Y:S04]  /*51150*/  LDL.LU R14, [R1+0x28] ;  /* 0x00002800010e7983 */ /* 0x000f280000300800 */
[----:B------:R-:W4:Y:S04]  /*51160*/  LDL.LU R15, [R1+0x2c] ;  /* 0x00002c00010f7983 */ /* 0x000f280000300800 */
[----:B------:R-:W5:Y:S04]  /*51170*/  LDL.LU R8, [R1] ;  /* 0x0000000001087983 */ /* 0x000f680000300800 */
[----:B------:R-:W5:Y:S04]  /*51180*/  LDL.LU R9, [R1+0x4] ;  /* 0x0000040001097983 */ /* 0x000f680000300800 */
[----:B------:R-:W5:Y:S04]  /*51190*/  LDL.LU R10, [R1+0x8] ;  /* 0x00000800010a7983 */ /* 0x000f680000300800 */
[----:B------:R-:W5:Y:S04]  /*511a0*/  LDL.LU R11, [R1+0xc] ;  /* 0x00000c00010b7983 */ /* 0x000f680000300800 */
[----:B------:R-:W3:Y:S04]  /*511b0*/  LDL.LU R20, [R1+0x10] ;  /* 0x0000100001147983 */ /* 0x000ee80000300800 */
[----:B------:R-:W3:Y:S01]  /*511c0*/  LDL.LU R21, [R1+0x14] ;  /* 0x0000140001157983 */ /* 0x000ee20000300800 */
[----:B------:R-:W-:-:S02]  /*511d0*/  IMAD.MOV.U32 R22, RZ, RZ, R0 ;  /* 0x000000ffff167224 */ /* 0x000fc400078e0000 */
[----:B------:R-:W-:Y:S01]  /*511e0*/  IMAD.MOV.U32 R23, RZ, RZ, R28 ;  /* 0x000000ffff177224 */ /* 0x000fe200078e001c */
[----:B------:R-:W3:Y:S04]  /*511f0*/  LDL.LU R0, [R1+0x1bdc] ;  /* 0x001bdc0001007983 */ /* 0x000ee80000300800 */
[----:B------:R-:W3:Y:S01]  /*51200*/  LDL.LU R28, [R1+0x1bd8] ;  /* 0x001bd800011c7983 */ /* 0x000ee20000300800 */
[----:B--2---:R-:W-:-:S15]  /*51210*/  HMMA.16816.F32 R4, R24, R2, R4 ;  /* 0x000000021804723c */ /* 0x004fde0000001804 */
[----:B------:R-:W-:-:S04]  /*51220*/  NOP ;  /* 0x0000000000007918 */ /* 0x000fc80000000000 */
[----:B------:R-:W-:Y:S04]  /*51230*/  STL.64 [R1+0x310], R4 ;  /* 0x0003100401007387 */ /* 0x000fe80000100a00 */
[----:B------:R0:W-:Y:S04]  /*51240*/  STL.64 [R1+0x318], R6 ;  /* 0x0003180601007387 */ /* 0x0001e80000100a00 */
        /* <DEDUP_REMOVED lines=66> */
[----:B----4-:R-:W-:Y:S01]  /*51670*/  HMMA.16816.F32 R12, R24, R2, R12 ;  /* 0x00000002180c723c */ /* 0x010fe2000000180c */
[----:B------:R-:W-:Y:S02]  /*51680*/  F2FP.F16.E4M3.UNPACK_B R2, R28.H1 ;  /* 0x0000001cff02723e */ /* 0x000fe400030006ff */
[----:B------:R-:W-:-:S07]  /*51690*/  F2FP.F16.E4M3.UNPACK_B R3, R0.H1 ;  /* 0x00000000ff03723e */ /* 0x000fce00030006ff */
[----:B-----5:R-:W-:Y:S09]  /*516a0*/  HMMA.16816.F32 R8, R24, R2, R8 ;  /* 0x000000021808723c */ /* 0x020ff20000001808 */
[----:B------:R-:W-:Y:S04]  /*516b0*/  STL.64 [R1+0x2a0], R12 ;  /* 0x0002a00c01007387 */ /* 0x000fe80000100a00 */
[----:B------:R0:W-:Y:S04]  /*516c0*/  STL.64 [R1+0x2a8], R14 ;  /* 0x0002a80e01007387 */ /* 0x0001e80000100a00 */
[----:B0-----:R-:W2:Y:S04]  /*516d0*/  LDL.LU.64 R14, [R1+0x1b60] ;  /* 0x001b6000010e7983 */ /* 0x001ea80000300a00 */
[----:B------:R-:W2:Y:S04]  /*516e0*/  LDL.LU.64 R12, [R1+0x1b58] ;  /* 0x001b5800010c7983 */ /* 0x000ea80000300a00 */
[----:B------:R-:W3:Y:S04]  /*516f0*/  LDL.LU R28, [R1+0x18cc] ;  /* 0x0018cc00011c7983 */ /* 0x000ee80000300800 */
[----:B------:R-:W4:Y:S04]  /*51700*/  LDL.LU R0, [R1+0x9f8] ;  /* 0x0009f80001007983 */ /* 0x000f280000300800 */
[----:B------:R-:W-:Y:S04]  /*51710*/  STL.64 [R1+0x290], R8 ;  /* 0x0002900801007387 */ /* 0x000fe80000100a00 */
[----:B------:R0:W-:Y:S04]  /*51720*/  STL.64 [R1+0x298], R10 ;  /* 0x0002980a01007387 */ /* 0x0001e80000100a00 */
[----:B0-----:R-:W5:Y:S04]  /*51730*/  LDL.LU.64 R10, [R1+0x1b50] ;  /* 0x001b5000010a7983 */ /* 0x001f680000300a00 */
[----:B------:R-:W5:Y:S04]  /*51740*/  LDL.LU.64 R8, [R1+0x1b48] ;  /* 0x001b480001087983 */ /* 0x000f680000300a00 */
        /* <DEDUP_REMOVED lines=25> */
[----:B-----5:R-:W-:-:S15]  /*518e0*/  HMMA.16816.F32 R8, R24, R2, R8 ;  /* 0x000000021808723c */ /* 0x020fde0000001808 */
[----:B------:R-:W-:-:S04]  /*518f0*/  NOP ;  /* 0x0000000000007918 */ /* 0x000fc80000000000 */
[----:B------:R-:W-:Y:S04]  /*51900*/  STL.64 [R1+0x70], R8 ;  /* 0x0000700801007387 */ /* 0x000fe80000100a00 */
[----:B------:R0:W-:Y:S04]  /*51910*/  STL.64 [R1+0x78], R10 ;  /* 0x0000780a01007387 */ /* 0x0001e80000100a00 */
[----:B0-----:R-:W2:Y:S01]  /*51920*/  LDL.LU R11, [R1+0x118] ;  /* 0x00011800010b7983 */ /* 0x001ea20000300800 */
[----:B----4-:R-:W-:Y:S02]  /*51930*/  F2FP.F16.E4M3.UNPACK_B R3, R20.H1 ;  /* 0x00000014ff03723e */ /* 0x010fe400030006ff */
[----:B------:R-:W-:-:S02]  /*51940*/  F2FP.F16.E4M3.UNPACK_B R8, R21.H1 ;  /* 0x00000015ff08723e */ /* 0x000fc400030006ff */
[----:B------:R-:W-:Y:S02]  /*51950*/  F2FP.F16.E4M3.UNPACK_B R9, R22.H1 ;  /* 0x00000016ff09723e */ /* 0x000fe400030006ff */
[----:B--2---:R-:W-:-:S07]  /*51960*/  F2FP.F16.E4M3.UNPACK_B R2, R11.H1 ;  /* 0x0000000bff02723e */ /* 0x004fce00030006ff */
[----:B------:R-:W-:Y:S01]  /*51970*/  HMMA.16816.F32 R12, R24, R2, R12 ;  /* 0x00000002180c723c */ /* 0x000fe2000000180c */
[----:B------:R-:W-:Y:S02]  /*51980*/  F2FP.F16.E4M3.UNPACK_B R2, R23.H1 ;  /* 0x00000017ff02723e */ /* 0x000fe400030006ff */
[----:B------:R-:W-:-:S05]  /*51990*/  F2FP.F16.E4M3.UNPACK_B R3, R29.H1 ;  /* 0x0000001dff03723e */ /* 0x000fca00030006ff */
[C---:B------:R-:W-:Y:S08]  /*519a0*/  HMMA.16816.F32 R8, R24.reuse, R8, R16 ;  /* 0x000000081808723c */ /* 0x040ff00000001810 */
[----:B------:R-:W-:Y:S03]  /*519b0*/  HMMA.16816.F32 R4, R24, R2, R4 ;  /* 0x000000021804723c */ /* 0x000fe60000001804 */
[----:B------:R-:W-:Y:S04]  /*519c0*/  STL.64 [R1+0x90], R12 ;  /* 0x0000900c01007387 */ /* 0x000fe80000100a00 */
[----:B------:R-:W-:Y:S04]  /*519d0*/  STL.64 [R1+0x98], R14 ;  /* 0x0000980e01007387 */ /* 0x000fe80000100a00 */
[----:B------:R-:W-:Y:S04]  /*519e0*/  STL.64 [R1+0xa0], R8 ;  /* 0x0000a00801007387 */ /* 0x000fe80000100a00 */
[----:B------:R-:W-:Y:S04]  /*519f0*/  STL.64 [R1+0xa8], R10 ;  /* 0x0000a80a01007387 */ /* 0x000fe80000100a00 */
[----:B------:R-:W-:Y:S04]  /*51a00*/  STL.64 [R1+0x80], R4 ;  /* 0x0000800401007387 */ /* 0x000fe80000100a00 */
[----:B------:R-:W-:Y:S04]  /*51a10*/  STL.64 [R1+0x88], R6 ;  /* 0x0000880601007387 */ /* 0x000fe80000100a00 */
[----:B------:R-:W2:Y:S01]  /*51a20*/  LDL.LU R24, [R1+0x18bc] ;  /* 0x0018bc0001187983 */ /* 0x000ea20000300800 */
[----:B------:R-:W-:-:S06]  /*51a30*/  USHF.L.U32 UR13, UR11, 0x7, URZ ;  /* 0x000000070b0d7899 */ /* 0x000fcc00080006ff */
[----:B------:R-:W-:Y:S01]  /*51a40*/  IADD3 R28, P2, PT, R28, UR13, RZ ;  /* 0x0000000d1c1c7c10 */ /* 0x000fe2000ff5e0ff */
[----:B--2---:R0:W-:Y:S04]  /*51a50*/  STL [R1+0x1b2c], R24 ;  /* 0x001b2c1801007387 */ /* 0x0041e80000100800 */
[----:B------:R-:W-:Y:S04]  /*51a60*/  STL [R1+0x18cc], R28 ;  /* 0x0018cc1c01007387 */ /* 0x000fe80000100800 */
[----:B0-----:R-:W2:Y:S01]  /*51a70*/  LDL.LU R24, [R1+0x18c0] ;  /* 0x0018c00001187983 */ /* 0x001ea20000300800 */
[----:B------:R-:W-:-:S05]  /*51a80*/  IADD3 R0, P3, PT, R0, UR13, RZ ;  /* 0x0000000d00007c10 */ /* 0x000fca000ff7e0ff */
[----:B------:R-:W-:Y:S04]  /*51a90*/  STL [R1+0x9f8], R0 ;  /* 0x0009f80001007387 */ /* 0x000fe80000100800 */
        /* <DEDUP_REMOVED lines=30> */
[----:B--2---:R-:W-:-:S05]  /*51c80*/  IADD3 R24, P4, PT, R24, UR13, RZ ;  /* 0x0000000d18187c10 */ /* 0x004fca000ff9e0ff */
[----:B------:R0:W-:Y:S04]  /*51c90*/  STL [R1+0x18c4], R24 ;  /* 0x0018c41801007387 */ /* 0x0001e80000100800 */
[----:B0-----:R-:W2:Y:S02]  /*51ca0*/  LDL.LU R24, [R1+0x1b30] ;  /* 0x001b300001187983 */ /* 0x001ea40000300800 */
[----:B--2---:R-:W-:-:S05]  /*51cb0*/  IADD3 R24, P5, PT, R24, UR13, RZ ;  /* 0x0000000d18187c10 */ /* 0x004fca000ffbe0ff */
[----:B------:R0:W-:Y:S04]  /*51cc0*/  STL [R1+0x18c0], R24 ;  /* 0x0018c01801007387 */ /* 0x0001e80000100800 */
[----:B0-----:R-:W2:Y:S01]  /*51cd0*/  LDL.LU R24, [R1+0x1b2c] ;  /* 0x001b2c0001187983 */ /* 0x001ea20000300800 */
[----:B------:R-:W-:Y:S02]  /*51ce0*/  USHF.R.S32.HI UR14, URZ, 0x1f, UR13 ;  /* 0x0000001fff0e7899 */ /* 0x000fe4000801140d */
[----:B---3--:R-:W-:Y:S02]  /*51cf0*/  IADD3 R25, P0, PT, R25, UR13, RZ ;  /* 0x0000000d19197c10 */ /* 0x008fe4000ff1e0ff */
[----:B----4-:R-:W-:Y:S02]  /*51d00*/  IADD3 R26, P1, PT, R26, UR13, RZ ;  /* 0x0000000d1a1a7c10 */ /* 0x010fe4000ff3e0ff */
[----:B-----5:R-:W-:-:S02]  /*51d10*/  IADD3.X R27, PT, PT, R27, UR14, RZ, P2, !PT ;  /* 0x0000000e1b1b7c10 */ /* 0x020fc400097fe4ff */
[----:B------:R-:W-:Y:S02]  /*51d20*/  IADD3 R2, P2, PT, R2, UR13, RZ ;  /* 0x0000000d02027c10 */ /* 0x000fe4000ff5e0ff */
[----:B------:R-:W-:Y:S02]  /*51d30*/  IADD3.X R3, PT, PT, R3, UR14, RZ, P3, !PT ;  /* 0x0000000e03037c10 */ /* 0x000fe40009ffe4ff */
[----:B------:R-:W-:Y:S02]  /*51d40*/  IADD3 R4, P3, PT, R4, UR13, RZ ;  /* 0x0000000d04047c10 */ /* 0x000fe4000ff7e0ff */
[----:B------:R-:W-:Y:S02]  /*51d50*/  IADD3.X R5, PT, PT, R5, UR14, RZ, P4, !PT ;  /* 0x0000000e05057c10 */ /* 0x000fe4000a7fe4ff */
[----:B------:R-:W-:Y:S02]  /*51d60*/  IADD3 R6, P4, PT, R6, UR13, RZ ;  /* 0x0000000d06067c10 */ /* 0x000fe4000ff9e0ff */
[----:B------:R-:W-:-:S02]  /*51d70*/  IADD3.X R7, PT, PT, R7, UR14, RZ, P5, !PT ;  /* 0x0000000e07077c10 */ /* 0x000fc4000affe4ff */
        /* <DEDUP_REMOVED lines=13> */
[----:B--2---:R-:W-:-:S05]  /*51e50*/  IADD3 R24, P6, PT, R24, UR13, RZ ;  /* 0x0000000d18187c10 */ /* 0x004fca000ffde0ff */
[----:B------:R0:W-:Y:S04]  /*51e60*/  STL [R1+0x18bc], R24 ;  /* 0x0018bc1801007387 */ /* 0x0001e80000100800 */
[----:B------:R-:W-:Y:S04]  /*51e70*/  STL [R1+0x18b8], R25 ;  /* 0x0018b81901007387 */ /* 0x000fe80000100800 */
[----:B------:R-:W-:Y:S04]  /*51e80*/  STL [R1+0x18b4], R26 ;  /* 0x0018b41a01007387 */ /* 0x000fe80000100800 */
[----:B------:R-:W-:Y:S04]  /*51e90*/  STL [R1+0x18c8], R27 ;  /* 0x0018c81b01007387 */ /* 0x000fe80000100800 */
[----:B------:R-:W-:Y:S04]  /*51ea0*/  STL [R1+0x18b0], R2 ;  /* 0x0018b00201007387 */ /* 0x000fe80000100800 */
[----:B------:R-:W-:Y:S04]  /*51eb0*/  STL [R1+0x95c], R3 ;  /* 0x00095c0301007387 */ /* 0x000fe80000100800 */
[----:B------:R-:W-:Y:S01]  /*51ec0*/  STL [R1+0x18ac], R4 ;  /* 0x0018ac0401007387 */ /* 0x000fe20000100800 */
[----:B------:R-:W-:-:S03]  /*51ed0*/  IADD3.X R9, PT, PT, R9, UR14, RZ, P6, !PT ;  /* 0x0000000e09097c10 */ /* 0x000fc6000b7fe4ff */
[----:B------:R-:W-:Y:S01]  /*51ee0*/  STL [R1+0x9f4], R5 ;  /* 0x0009f40501007387 */ /* 0x000fe20000100800 */
[----:B------:R-:W-:-:S03]  /*51ef0*/  IADD3 R16, P6, PT, R16, UR13, RZ ;  /* 0x0000000d10107c10 */ /* 0x000fc6000ffde0ff */
        /* <DEDUP_REMOVED lines=13> */
[----:B------:R-:W-:-:S03]  /*51fd0*/  IADD3.X R23, PT, PT, R23, UR14, RZ, P6, !PT ;  /* 0x0000000e17177c10 */ /* 0x000fc6000b7fe4ff */
[----:B------:R-:W-:Y:S04]  /*51fe0*/  STL [R1+0x18a0], R11 ;  /* 0x0018a00b01007387 */ /* 0x000fe80000100800 */
[----:B------:R-:W-:Y:S04]  /*51ff0*/  STL [R1+0x186c], R20 ;  /* 0x00186c1401007387 */ /* 0x000fe80000100800 */
[----:B------:R-:W-:Y:S04]  /*52000*/  STL [R1+0x1898], R21 ;  /* 0x0018981501007387 */ /* 0x000fe80000100800 */
[----:B------:R-:W-:Y:S04]  /*52010*/  STL [R1+0x1864], R22 ;  /* 0x0018641601007387 */ /* 0x000fe80000100800 */
[----:B------:R-:W-:Y:S04]  /*52020*/  STL [R1+0x1890], R23 ;  /* 0x0018901701007387 */ /* 0x000fe80000100800 */
[----:B0-----:R-:W2:Y:S01]  /*52030*/  LDL.LU R24, [R1+0x1878] ;  /* 0x0018780001187983 */ /* 0x001ea20000300800 */
[----:B------:R-:W-:-:S02]  /*52040*/  IADD3 R29, P6, PT, R29, UR13, RZ ;  /* 0x0000000d1d1d7c10 */ /* 0x000fc4000ffde0ff */
[----:B------:R-:W-:-:S03]  /*52050*/  IADD3.X R28, PT, PT, R28, UR14, RZ, P0, !PT ;  /* 0x0000000e1c1c7c10 */ /* 0x000fc600087fe4ff */
[----:B------:R-:W-:Y:S04]  /*52060*/  STL [R1+0x185c], R29 ;  /* 0x00185c1d01007387 */ /* 0x000fe80000100800 */
        /* <DEDUP_REMOVED lines=35> */
[----:B--2---:R-:W-:-:S05]  /*522a0*/  IADD3.X R24, PT, PT, R24, UR14, RZ, P1, !PT ;  /* 0x0000000e18187c10 */ /* 0x004fca0008ffe4ff */
[----:B------:R0:W-:Y:S04]  /*522b0*/  STL [R1+0x1880], R24 ;  /* 0x0018801801007387 */ /* 0x0001e80000100800 */
[----:B0-----:R-:W2:Y:S02]  /*522c0*/  LDL.LU R24, [R1+0x1b28] ;  /* 0x001b280001187983 */ /* 0x001ea40000300800 */
[----:B--2---:R-:W-:-:S05]  /*522d0*/  IADD3 R24, P1, PT, R24, UR13, RZ ;  /* 0x0000000d18187c10 */ /* 0x004fca000ff3e0ff */
[----:B------:R0:W-:Y:S04]  /*522e0*/  STL [R1+0x184c], R24 ;  /* 0x00184c1801007387 */ /* 0x0001e80000100800 */
[----:B0-----:R-:W2:Y:S01]  /*522f0*/  LDL.LU R24, [R1+0x1b24] ;  /* 0x001b240001187983 */ /* 0x001ea20000300800 */
[----:B----4-:R-:W-:Y:S02]  /*52300*/  IADD3.X R26, PT, PT, R26, UR14, RZ, P3, !PT ;  /* 0x0000000e1a1a7c10 */ /* 0x010fe40009ffe4ff */
[----:B-----5:R-:W-:Y:S02]  /*52310*/  IADD3 R27, P3, PT, R27, UR13, RZ ;  /* 0x0000000d1b1b7c10 */ /* 0x020fe4000ff7e0ff */
[----:B---3--:R-:W-:Y:S02]  /*52320*/  IADD3.X R2, PT, PT, R2, UR14, RZ, P4, !PT ;  /* 0x0000000e02027c10 */ /* 0x008fe4000a7fe4ff */
[----:B------:R-:W-:-:S02]  /*52330*/  IADD3 R3, P4, PT, R3, UR13, RZ ;  /* 0x0000000d03037c10 */ /* 0x000fc4000ff9e0ff */
[----:B------:R-:W-:Y:S02]  /*52340*/  IADD3.X R4, PT, PT, R4, UR14, RZ, P5, !PT ;  /* 0x0000000e04047c10 */ /* 0x000fe4000affe4ff */
[----:B------:R-:W-:Y:S02]  /*52350*/  IADD3 R5, P5, PT, R5, UR13, RZ ;  /* 0x0000000d05057c10 */ /* 0x000fe4000ffbe0ff */
[----:B------:R-:W-:Y:S02]  /*52360*/  IADD3.X R6, PT, PT, R6, UR14, RZ, P6, !PT ;  /* 0x0000000e06067c10 */ /* 0x000fe4000b7fe4ff */
[----:B------:R-:W-:Y:S02]  /*52370*/  IADD3 R7, P6, PT, R7, UR13, RZ ;  /* 0x0000000d07077c10 */ /* 0x000fe4000ffde0ff */
[----:B------:R-:W-:Y:S02]  /*52380*/  IADD3.X R8, PT, PT, R8, UR14, RZ, P0, !PT ;  /* 0x0000000e08087c10 */ /* 0x000fe400087fe4ff */
        /* <DEDUP_REMOVED lines=13> */
[----:B--2---:R-:W-:Y:S02]  /*52460*/  IADD3.X R24, PT, PT, R24, UR14, RZ, P2, !PT ;  /* 0x0000000e18187c10 */ /* 0x004fe400097fe4ff */
[----:B------:R-:W-:-:S03]  /*52470*/  IADD3 R25, P2, PT, R25, UR13, RZ ;  /* 0x0000000d19197c10 */ /* 0x000fc6000ff5e0ff */
[----:B------:R0:W-:Y:S04]  /*52480*/  STL [R1+0x1878], R24 ;  /* 0x0018781801007387 */ /* 0x0001e80000100800 */
        /* <DEDUP_REMOVED lines=27> */
[----:B0-----:R-:W2:Y:S01]  /*52640*/  LDL.LU R24, [R1+0x17cc] ;  /* 0x0017cc0001187983 */ /* 0x001ea20000300800 */
[----:B------:R-:W-:-:S02]  /*52650*/  IADD3.X R29, PT, PT, R29, UR14, RZ, P1, !PT ;  /* 0x0000000e1d1d7c10 */ /* 0x000fc40008ffe4ff */
[----:B------:R-:W-:-:S03]  /*52660*/  IADD3 R28, P1, PT, R28, UR13, RZ ;  /* 0x0000000d1c1c7c10 */ /* 0x000fc6000ff3e0ff */
[----:B------:R-:W-:Y:S04]  /*52670*/  STL [R1+0x1810], R29 ;  /* 0x0018101d01007387 */ /* 0x000fe80000100800 */
[----:B--2---:R0:W-:Y:S04]  /*52680*/  STL [R1+0x1b1c], R24 ;  /* 0x001b1c1801007387 */ /* 0x0041e80000100800 */
[----:B------:R-:W-:Y:S04]  /*52690*/  STL [R1+0x17dc], R28 ;  /* 0x0017dc1c01007387 */ /* 0x000fe80000100800 */
[----:B0-----:R-:W2:Y:S01]  /*526a0*/  LDL.LU R24, [R1+0x1800] ;  /* 0x0018000001187983 */ /* 0x001ea20000300800 */
[----:B------:R-:W-:-:S05]  /*526b0*/  IADD3.X R0, PT, PT, R0, UR14, RZ, P2, !PT ;  /* 0x0000000e00007c10 */ /* 0x000fca00097fe4ff */
        /* <DEDUP_REMOVED lines=34> */
[----:B--2---:R-:W-:-:S05]  /*528e0*/  IADD3.X R24, PT, PT, R24, UR14, RZ, P3, !PT ;  /* 0x0000000e18187c10 */ /* 0x004fca0009ffe4ff */
[----:B------:R0:W-:Y:S04]  /*528f0*/  STL [R1+0x1800], R24 ;  /* 0x0018001801007387 */ /* 0x0001e80000100800 */
[----:B0-----:R-:W2:Y:S01]  /*52900*/  LDL.LU R24, [R1+0x1b1c] ;  /* 0x001b1c0001187983 */ /* 0x001ea20000300800 */
[----:B---3--:R-:W-:Y:S02]  /*52910*/  IADD3.X R25, PT, PT, R25, UR14, RZ, P4, !PT ;  /* 0x0000000e19197c10 */ /* 0x008fe4000a7fe4ff */
[----:B----4-:R-:W-:Y:S02]  /*52920*/  IADD3 R26, P4, PT, R26, UR13, RZ ;  /* 0x0000000d1a1a7c10 */ /* 0x010fe4000ff9e0ff */
[----:B-----5:R-:W-:Y:S02]  /*52930*/  IADD3.X R27, PT, PT, R27, UR14, RZ, P5, !PT ;  /* 0x0000000e1b1b7c10 */ /* 0x020fe4000affe4ff */
        /* <DEDUP_REMOVED lines=20> */
[----:B--2---:R-:W-:-:S05]  /*52a80*/  IADD3 R24, P3, PT, R24, UR13, RZ ;  /* 0x0000000d18187c10 */ /* 0x004fca000ff7e0ff */
        /* <DEDUP_REMOVED lines=2898> */
[----:B------:R-:W-:Y:S01]  /*5dfb0*/  IADD3.X R19, PT, PT, R19, UR14, RZ, P0, !PT ;  /* 0x0000000e13137c10 */ /* 0x000fe200087fe4ff */
[----:B------:R-:W-:Y:S01]  /*5dfc0*/  USHF.L.U32 UR12, UR10, 0x7, URZ ;  /* 0x000000070a0c7899 */ /* 0x000fe200080006ff */
        /* <DEDUP_REMOVED lines=80> */
[----:B0-----:R-:W2:Y:S01]  /*5e4d0*/  LDL.LU R24, [R1+0x1a28] ;  /* 0x001a280001187983 */ /* 0x001ea20000300800 */
[----:B------:R-:W-:-:S04]  /*5e4e0*/  UIADD3 UR5, UPT, UPT, UR7, 0x7f, URZ ;  /* 0x0000007f07057890 */ /* 0x000fc8000fffe0ff */
[----:B------:R-:W-:Y:S01]  /*5e4f0*/  USHF.R.S32.HI UR6, URZ, 0x1f, UR5 ;  /* 0x0000001fff067899 */ /* 0x000fe20008011405 */
[----:B--2---:R-:W-:-:S05]  /*5e500*/  IADD3.X R24, PT, PT, R24, UR14, RZ, P2, !PT ;  /* 0x0000000e18187c10 */ /* 0x004fca00097fe4ff */
[----:B------:R0:W-:Y:S04]  /*5e510*/  STL [R1+0x19b8], R24 ;  /* 0x0019b81801007387 */ /* 0x0001e80000100800 */
[----:B0-----:R-:W2:Y:S01]  /*5e520*/  LDL.LU R24, [R1+0x1a24] ;  /* 0x001a240001187983 */ /* 0x001ea20000300800 */
[----:B------:R-:W-:Y:S02]  /*5e530*/  ULEA.HI UR6, UR6, UR5, URZ, 0x7 ;  /* 0x0000000506067291 */ /* 0x000fe4000f8f38ff */
[----:B------:R-:W-:Y:S02]  /*5e540*/  USHF.R.S32.HI UR5, URZ, 0x1f, UR12 ;  /* 0x0000001fff057899 */ /* 0x000fe4000801140c */
[----:B----4-:R-:W-:Y:S02]  /*5e550*/  IADD3 R26, P1, PT, R26, UR12, RZ ;  /* 0x0000000c1a1a7c10 */ /* 0x010fe4000ff3e0ff */
[----:B-----5:R-:W-:-:S02]  /*5e560*/  IADD3 R27, P0, PT, R27, UR12, RZ ;  /* 0x0000000c1b1b7c10 */ /* 0x020fc4000ff1e0ff */
[----:B---3--:R-:W-:Y:S02]  /*5e570*/  IADD3 R2, P2, PT, R2, UR12, RZ ;  /* 0x0000000c02027c10 */ /* 0x008fe4000ff5e0ff */
        /* <DEDUP_REMOVED lines=15> */
[----:B------:R-:W-:Y:S02]  /*5e670*/  IADD3.X R22, PT, PT, R22, UR5, RZ, P0, !PT ;  /* 0x0000000516167c10 */ /* 0x000fe400087fe4ff */
[----:B------:R-:W-:-:S02]  /*5e680*/  IADD3.X R23, PT, PT, R23, UR5, RZ, P2, !PT ;  /* 0x0000000517177c10 */ /* 0x000fc400097fe4ff */
[----:B------:R-:W-:Y:S02]  /*5e690*/  IADD3.X R29, PT, PT, R29, UR5, RZ, P4, !PT ;  /* 0x000000051d1d7c10 */ /* 0x000fe4000a7fe4ff */
[----:B------:R-:W-:Y:S01]  /*5e6a0*/  IADD3.X R28, PT, PT, R28, UR5, RZ, P5, !PT ;  /* 0x000000051c1c7c10 */ /* 0x000fe2000affe4ff */
[----:B------:R-:W-:Y:S02]  /*5e6b0*/  UIADD3 UR4, UPT, UPT, UR4, 0x1, URZ ;  /* 0x0000000104047890 */ /* 0x000fe4000fffe0ff */
[----:B------:R-:W-:-:S04]  /*5e6c0*/  USHF.R.S32.HI UR6, URZ, 0x7, UR6 ;  /* 0x00000007ff067899 */ /* 0x000fc80008011406 */
[----:B------:R-:W-:Y:S01]  /*5e6d0*/  UISETP.NE.U32.AND UP0, UPT, UR4, UR6, UPT ;  /* 0x000000060400728c */ /* 0x000fe2000bf05070 */
[----:B--2---:R-:W-:Y:S02]  /*5e6e0*/  IADD3.X R24, PT, PT, R24, UR5, RZ, P3, !PT ;  /* 0x0000000518187c10 */ /* 0x004fe40009ffe4ff */
[----:B------:R-:W-:-:S03]  /*5e6f0*/  IADD3 R25, P3, PT, R25, UR12, RZ ;  /* 0x0000000c19197c10 */ /* 0x000fc6000ff7e0ff */
[----:B------:R0:W-:Y:S04]  /*5e700*/  STL [R1+0x9c8], R24 ;  /* 0x0009c81801007387 */ /* 0x0001e80000100800 */
[----:B------:R0:W-:Y:S04]  /*5e710*/  STL [R1+0x9dc], R25 ;  /* 0x0009dc1901007387 */ /* 0x0001e80000100800 */
[----:B------:R0:W-:Y:S04]  /*5e720*/  STL [R1+0x9d0], R26 ;  /* 0x0009d01a01007387 */ /* 0x0001e80000100800 */
[----:B------:R0:W-:Y:S04]  /*5e730*/  STL [R1+0x9c4], R27 ;  /* 0x0009c41b01007387 */ /* 0x0001e80000100800 */
[----:B------:R0:W-:Y:S01]  /*5e740*/  STL [R1+0x9bc], R2 ;  /* 0x0009bc0201007387 */ /* 0x0001e20000100800 */
[----:B------:R-:W-:-:S03]  /*5e750*/  IADD3.X R7, PT, PT, R7, UR5, RZ, P3, !PT ;  /* 0x0000000507077c10 */ /* 0x000fc60009ffe4ff */
[----:B------:R0:W-:Y:S01]  /*5e760*/  STL [R1+0x9a0], R3 ;  /* 0x0009a00301007387 */ /* 0x0001e20000100800 */
[----:B------:R-:W-:-:S03]  /*5e770*/  IADD3 R8, P3, PT, R8, UR12, RZ ;  /* 0x0000000c08087c10 */ /* 0x000fc6000ff7e0ff */
[----:B------:R0:W-:Y:S04]  /*5e780*/  STL [R1+0x9b4], R4 ;  /* 0x0009b40401007387 */ /* 0x0001e80000100800 */
        /* <DEDUP_REMOVED lines=16> */
[----:B------:R0:W-:Y:S01]  /*5e890*/  STL [R1+0x998], R11 ;  /* 0x0009980b01007387 */ /* 0x0001e20000100800 */
[----:B------:R-:W-:-:S03]  /*5e8a0*/  IADD3.X R0, PT, PT, R0, UR5, RZ, P3, !PT ;  /* 0x0000000500007c10 */ /* 0x000fc60009ffe4ff */
[----:B------:R0:W-:Y:S04]  /*5e8b0*/  STL [R1+0x96c], R20 ;  /* 0x00096c1401007387 */ /* 0x0001e80000100800 */
[----:B------:R0:W-:Y:S04]  /*5e8c0*/  STL [R1+0x990], R21 ;  /* 0x0009901501007387 */ /* 0x0001e80000100800 */
[----:B------:R0:W-:Y:S04]  /*5e8d0*/  STL [R1+0x988], R22 ;  /* 0x0009881601007387 */ /* 0x0001e80000100800 */
[----:B------:R0:W-:Y:S04]  /*5e8e0*/  STL [R1+0x980], R23 ;  /* 0x0009801701007387 */ /* 0x0001e80000100800 */
[----:B------:R0:W-:Y:S04]  /*5e8f0*/  STL [R1+0x968], R0 ;  /* 0x0009680001007387 */ /* 0x0001e80000100800 */
[----:B------:R0:W-:Y:S04]  /*5e900*/  STL [R1+0x978], R29 ;  /* 0x0009781d01007387 */ /* 0x0001e80000100800 */
[----:B------:R0:W-:Y:S01]  /*5e910*/  STL [R1+0x970], R28 ;  /* 0x0009701c01007387 */ /* 0x0001e20000100800 */
[----:B------:R-:W-:Y:S05]  /*5e920*/  BRA.U UP0, `(.L_x_2) ;  /* 0xfffffd3900307547 */ /* 0x000fea000b83ffff */
.L_x_1:
[----:B0-----:R-:W3:Y:S01]  /*5e930*/  LDL.LU R4, [R1+0x320] ;  /* 0x0003200001047983 */ /* 0x001ee20000300800 */
[----:B------:R-:W0:Y:S01]  /*5e940*/  S2UR UR5, SR_CgaCtaId ;  /* 0x00000000000579c3 */ /* 0x000e220000008800 */
[----:B------:R-:W-:Y:S01]  /*5e950*/  UMOV UR4, 0x400 ;  /* 0x0000040000047882 */ /* 0x000fe20000000000 */
[----:B------:R-:W4:Y:S01]  /*5e960*/  LDCU.128 UR12, c[0x0][0x390] ;  /* 0x00007200ff0c77ac */ /* 0x000f220008000c00 */
[----:B------:R-:W3:Y:S01]  /*5e970*/  LDL.LU R3, [R1+0x324] ;  /* 0x0003240001037983 */ /* 0x000ee20000300800 */
[----:B------:R-:W5:Y:S03]  /*5e980*/  LDCU UR18, c[0x0][0x39c] ;  /* 0x00007380ff1277ac */ /* 0x000f660008000800 */
[----:B--2---:R-:W2:Y:S01]  /*5e990*/  LDL.LU R2, [R1+0x328] ;  /* 0x0003280001027983 */ /* 0x004ea20000300800 */
[----:B------:R-:W1:Y:S03]  /*5e9a0*/  LDCU UR6, c[0x0][0x3b4] ;  /* 0x00007680ff0677ac */ /* 0x000e660008000800 */
[----:B------:R-:W2:Y:S01]  /*5e9b0*/  LDL.LU R0, [R1+0x32c] ;  /* 0x00032c0001007983 */ /* 0x000ea20000300800 */
[----:B------:R-:W0:Y:S03]  /*5e9c0*/  LDCU UR17, c[0x0][0x39c] ;  /* 0x00007380ff1177ac */ /* 0x000e260008000800 */
[----:B------:R-:W-:Y:S01]  /*5e9d0*/  STL [R1+0x1a48], R21 ;  /* 0x001a481501007387 */ /* 0x000fe20000100800 */
[----:B------:R-:W0:Y:S01]  /*5e9e0*/  LDCU UR16, c[0x0][0x39c] ;  /* 0x00007380ff1077ac */ /* 0x000e220008000800 */
[----:B------:R-:W-:Y:S01]  /*5e9f0*/  BAR.SYNC.DEFER_BLOCKING 0x0 ;  /* 0x0000000000007b1d */ /* 0x000fe20000010000 */
[----:B---3--:R-:W-:-:S05]  /*5ea00*/  F2FP.SATFINITE.E4M3.F32.PACK_AB_MERGE_C R18, R3, R4, RZ ;  /* 0x000000040312723e */ /* 0x008fca00048070ff */
[----:B------:R-:W-:Y:S01]  /*5ea10*/  STL [R1+0x1a4c], R18 ;  /* 0x001a4c1201007387 */ /* 0x000fe20000100800 */
[----:B--2---:R-:W-:-:S03]  /*5ea20*/  F2FP.SATFINITE.E4M3.F32.PACK_AB_MERGE_C R29, R0, R2, RZ ;  /* 0x00000002001d723e */ /* 0x004fc600048070ff */
[----:B------:R-:W2:Y:S04]  /*5ea30*/  LDL.LU R23, [R1+0x314] ;  /* 0x0003140001177983 */ /* 0x000ea80000300800 */
[----:B------:R-:W3:Y:S04]  /*5ea40*/  LDL.LU R27, [R1+0x31c] ;  /* 0x00031c00011b7983 */ /* 0x000ee80000300800 */
[----:B---3--:R3:W-:Y:S04]  /*5ea50*/  STL [R1+0x1ac0], R27 ;  /* 0x001ac01b01007387 */ /* 0x0087e80000100800 */
[----:B---3--:R-:W2:Y:S04]  /*5ea60*/  LDL.LU R27, [R1+0x310] ;  /* 0x00031000011b7983 */ /* 0x008ea80000300800 */
[----:B------:R-:W3:Y:S04]  /*5ea70*/  LDL.LU R11, [R1+0x304] ;  /* 0x00030400010b7983 */ /* 0x000ee80000300800 */
[----:B---3--:R3:W-:Y:S04]  /*5ea80*/  STL [R1+0x1abc], R11 ;  /* 0x001abc0b01007387 */ /* 0x0087e80000100800 */
[----:B---3--:R-:W3:Y:S04]  /*5ea90*/  LDL.LU R11, [R1+0x318] ;  /* 0x00031800010b7983 */ /* 0x008ee80000300800 */
[----:B-1----:R-:W2:Y:S04]  /*5eaa0*/  LDL.LU R26, [R1+0x30c] ;  /* 0x00030c00011a7983 */ /* 0x002ea80000300800 */
[----:B--2---:R1:W-:Y:S04]  /*5eab0*/  STL [R1+0x1ab8], R26 ;  /* 0x001ab81a01007387 */ /* 0x0043e80000100800 */
[----:B-1----:R-:W2:Y:S04]  /*5eac0*/  LDL.LU R26, [R1+0x300] ;  /* 0x00030000011a7983 */ /* 0x002ea80000300800 */
[----:B------:R-:W2:Y:S04]  /*5ead0*/  LDL.LU R10, [R1+0x2e4] ;  /* 0x0002e400010a7983 */ /* 0x000ea80000300800 */
[----:B--2---:R1:W-:Y:S04]  /*5eae0*/  STL [R1+0x1aa4], R10 ;  /* 0x001aa40a01007387 */ /* 0x0043e80000100800 */
[----:B-1----:R-:W2:Y:S04]  /*5eaf0*/  LDL.LU R10, [R1+0x2fc] ;  /* 0x0002fc00010a7983 */ /* 0x002ea80000300800 */
[----:B--2---:R1:W-:Y:S04]  /*5eb00*/  STL [R1+0x1aac], R10 ;  /* 0x001aac0a01007387 */ /* 0x0043e80000100800 */
        /* <DEDUP_REMOVED lines=62> */
[----:B------:R-:W2:Y:S01]  /*5eef0*/  LDL.LU R18, [R1+0x98] ;  /* 0x0000980001127983 */ /* 0x000ea20000300800 */
[----:B------:R-:W-:-:S03]  /*5ef00*/  F2FP.SATFINITE.E4M3.F32.PACK_AB_MERGE_C R23, R23, R27, RZ ;  /* 0x0000001b1717723e */ /* 0x000fc600048070ff */
[----:B--2---:R1:W-:Y:S04]  /*5ef10*/  STL [R1+0x1a50], R18 ;  /* 0x001a501201007387 */ /* 0x0043e80000100800 */
[----:B-1----:R-:W2:Y:S04]  /*5ef20*/  LDL.LU R18, [R1+0x90] ;  /* 0x0000900001127983 */ /* 0x002ea80000300800 */
[----:B------:R-:W2:Y:S04]  /*5ef30*/  LDL.LU R15, [R1+0x9c] ;  /* 0x00009c00010f7983 */ /* 0x000ea80000300800 */
[----:B------:R-:W2:Y:S04]  /*5ef40*/  LDL.LU R21, [R1+0xa0] ;  /* 0x0000a00001157983 */ /* 0x000ea80000300800 */
[----:B------:R-:W2:Y:S04]  /*5ef50*/  LDL.LU R16, [R1+0xa4] ;  /* 0x0000a40001107983 */ /* 0x000ea80000300800 */
[----:B------:R-:W2:Y:S04]  /*5ef60*/  LDL.LU R28, [R1+0xa8] ;  /* 0x0000a800011c7983 */ /* 0x000ea80000300800 */
[----:B------:R-:W2:Y:S04]  /*5ef70*/  LDL.LU R17, [R1+0xac] ;  /* 0x0000ac0001117983 */ /* 0x000ea80000300800 */
[----:B------:R-:W2:Y:S04]  /*5ef80*/  LDL.LU R20, [R1+0x80] ;  /* 0x0000800001147983 */ /* 0x000ea80000300800 */
[----:B------:R-:W2:Y:S04]  /*5ef90*/  LDL.LU R19, [R1+0x84] ;  /* 0x0000840001137983 */ /* 0x000ea80000300800 */
[----:B------:R1:W-:Y:S04]  /*5efa0*/  STL [R1+0x1a44], R29 ;  /* 0x001a441d01007387 */ /* 0x0003e80000100800 */
[----:B-1----:R-:W2:Y:S04]  /*5efb0*/  LDL.LU R29, [R1+0x2b8] ;  /* 0x0002b800011d7983 */ /* 0x002ea80000300800 */
[----:B------:R-:W3:Y:S02]  /*5efc0*/  LDL.LU R27, [R1+0x1ac0] ;  /* 0x001ac000011b7983 */ /* 0x000ee40000300800 */
[----:B---3--:R-:W-:-:S02]  /*5efd0*/  F2FP.SATFINITE.E4M3.F32.PACK_AB_MERGE_C R27, R27, R11, RZ ;  /* 0x0000000b1b1b723e */ /* 0x008fc400048070ff */
[----:B------:R-:W3:Y:S02]  /*5efe0*/  LDL.LU R11, [R1+0x1abc] ;  /* 0x001abc00010b7983 */ /* 0x000ee40000300800 */
[----:B---3--:R-:W-:Y:S02]  /*5eff0*/  F2FP.SATFINITE.E4M3.F32.PACK_AB_MERGE_C R11, R11, R26, RZ ;  /* 0x0000001a0b0b723e */ /* 0x008fe400048070ff */
[----:B------:R-:W3:Y:S02]  /*5f000*/  LDL.LU R26, [R1+0x1ab8] ;  /* 0x001ab800011a7983 */ /* 0x000ee40000300800 */
[----:B---3--:R-:W-:Y:S02]  /*5f010*/  F2FP.SATFINITE.E4M3.F32.PACK_AB_MERGE_C R26, R26, R10, RZ ;  /* 0x0000000a1a1a723e */ /* 0x008fe400048070ff */
[----:B------:R-:W3:Y:S02]  /*5f020*/  LDL.LU R10, [R1+0x1ab4] ;  /* 0x001ab400010a7983 */ /* 0x000ee40000300800 */
[----:B---3--:R-:W-:-:S02]  /*5f030*/  F2FP.SATFINITE.E4M3.F32.PACK_AB_MERGE_C R10, R10, R25, RZ ;  /* 0x000000190a0a723e */ /* 0x008fc400048070ff */
[----:B------:R-:W3:Y:S04]  /*5f040*/  LDL.LU R25, [R1+0x1ab0] ;  /* 0x001ab00001197983 */ /* 0x000ee80000300800 */
[----:B------:R1:W-:Y:S04]  /*5f050*/  STL [R1+0x38], R10 ;  /* 0x0000380a01007387 */ /* 0x0003e80000100800 */
[----:B-1----:R-:W3:Y:S02]  /*5f060*/  LDL.LU R10, [R1+0x1aac] ;  /* 0x001aac00010a7983 */ /* 0x002ee40000300800 */
[----:B---3--:R-:W-:-:S02]  /*5f070*/  F2FP.SATFINITE.E4M3.F32.PACK_AB_MERGE_C R10, R10, R25, RZ ;  /* 0x000000190a0a723e */ /* 0x008fc400048070ff */
[----:B------:R-:W3:Y:S04]  /*5f080*/  LDL.LU R25, [R1+0x1aa8] ;  /* 0x001aa80001197983 */ /* 0x000ee80000300800 */
[----:B------:R1:W-:Y:S04]  /*5f090*/  STL [R1+0x3c], R10 ;  /* 0x00003c0a01007387 */ /* 0x0003e80000100800 */
[----:B-1----:R-:W3:Y:S02]  /*5f0a0*/  LDL.LU R10, [R1+0x1aa4] ;  /* 0x001aa400010a7983 */ /* 0x002ee40000300800 */
[----:B---3--:R-:W-:-:S02]  /*5f0b0*/  F2FP.SATFINITE.E4M3.F32.PACK_AB_MERGE_C R10, R10, R25, RZ ;  /* 0x000000190a0a723e */ /* 0x008fc400048070ff */
[----:B------:R-:W3:Y:S02]  /*5f0c0*/  LDL.LU R25, [R1+0x1aa0] ;  /* 0x001aa00001197983 */ /* 0x000ee40000300800 */
[----:B---3--:R-:W-:Y:S02]  /*5f0d0*/  F2FP.SATFINITE.E4M3.F32.PACK_AB_MERGE_C R25, R25, R9, RZ ;  /* 0x000000091919723e */ /* 0x008fe400048070ff */
[----:B------:R-:W3:Y:S02]  /*5f0e0*/  LDL.LU R9, [R1+0x1a9c] ;  /* 0x001a9c0001097983 */ /* 0x000ee40000300800 */
[----:B---3--:R-:W-:Y:S02]  /*5f0f0*/  F2FP.SATFINITE.E4M3.F32.PACK_AB_MERGE_C R9, R9, R24, RZ ;  /* 0x000000180909723e */ /* 0x008fe400048070ff */
        /* <DEDUP_REMOVED lines=10> */
[----:B-1----:R-:W2:Y:S01]  /*5f1a0*/  LDL.LU R22, [R1+0x1a84] ;  /* 0x001a840001167983 */ /* 0x002ea20000300800 */
[----:B---3--:R-:W-:Y:S02]  /*5f1b0*/  F2FP.SATFINITE.E4M3.F32.PACK_AB_MERGE_C R3, R3, R0, RZ ;  /* 0x000000000303723e */ /* 0x008fe400048070ff */
[----:B--2---:R-:W-:-:S02]  /*5f1c0*/  F2FP.SATFINITE.E4M3.F32.PACK_AB_MERGE_C R22, R22, R29, RZ ;  /* 0x0000001d1616723e */ /* 0x004fc400048070ff */
        /* <DEDUP_REMOVED lines=27> */
[----:B------:R-:W3:Y:S01]  /*5f380*/  LDL.LU R18, [R1+0x1a50] ;  /* 0x001a500001127983 */ /* 0x000ee20000300800 */
[----:B------:R-:W-:Y:S02]  /*5f390*/  F2FP.SATFINITE.E4M3.F32.PACK_AB_MERGE_C R16, R16, R21, RZ ;  /* 0x000000151010723e */ /* 0x000fe400048070ff */
[----:B------:R-:W-:-:S02]  /*5f3a0*/  F2FP.SATFINITE.E4M3.F32.PACK_AB_MERGE_C R19, R19, R20, RZ ;  /* 0x000000141313723e */ /* 0x000fc400048070ff */
[----:B---3--:R-:W-:Y:S02]  /*5f3b0*/  F2FP.SATFINITE.E4M3.F32.PACK_AB_MERGE_C R15, R15, R18, RZ ;  /* 0x000000120f0f723e */ /* 0x008fe400048070ff */
[----:B------:R-:W3:Y:S04]  /*5f3c0*/  LDL.LU R18, [R1+0x1a4c] ;  /* 0x001a4c0001127983 */ /* 0x000ee80000300800 */
[----:B------:R-:W4:Y:S01]  /*5f3d0*/  LDL.LU R21, [R1+0x1a48] ;  /* 0x001a480001157983 */ /* 0x000f220000300800 */
[----:B------:R-:W-:Y:S02]  /*5f3e0*/  F2FP.SATFINITE.E4M3.F32.PACK_AB_MERGE_C R17, R17, R28, RZ ;  /* 0x0000001c1111723e */ /* 0x000fe400048070ff */
[----:B--2---:R-:W-:Y:S01]  /*5f3f0*/  F2FP.SATFINITE.E4M3.F32.PACK_AB_MERGE_C R22, R22, R29, RZ ;  /* 0x0000001d1616723e */ /* 0x004fe200048070ff */
[----:B------:R1:W-:Y:S01]  /*5f400*/  STL [R1], R19 ;  /* 0x0000001301007387 */ /* 0x0003e20000100800 */
[----:B------:R-:W-:-:S02]  /*5f410*/  LOP3.LUT R23, R23, 0xffff, RZ, 0xc0, !PT ;  /* 0x0000ffff17177812 */ /* 0x000fc400078ec0ff */
[----:B------:R-:W-:Y:S02]  /*5f420*/  LOP3.LUT R11, R11, 0xffff, RZ, 0xc0, !PT ;  /* 0x0000ffff0b0b7812 */ /* 0x000fe400078ec0ff */
[----:B------:R-:W-:Y:S02]  /*5f430*/  LOP3.LUT R10, R10, 0xffff, RZ, 0xc0, !PT ;  /* 0x0000ffff0a0a7812 */ /* 0x000fe400078ec0ff */
[----:B------:R-:W-:Y:S02]  /*5f440*/  LOP3.LUT R9, R9, 0xffff, RZ, 0xc0, !PT ;  /* 0x0000ffff09097812 */ /* 0x000fe400078ec0ff */
[----:B------:R-:W-:Y:S02]  /*5f450*/  LOP3.LUT R7, R7, 0xffff, RZ, 0xc0, !PT ;  /* 0x0000ffff07077812 */ /* 0x000fe400078ec0ff */
[----:B-1----:R-:W-:Y:S02]  /*5f460*/  LOP3.LUT R19, R6, 0xffff, RZ, 0xc0, !PT ;  /* 0x0000ffff06137812 */ /* 0x002fe400078ec0ff */
[----:B------:R-:W-:-:S02]  /*5f470*/  LOP3.LUT R6, R2, 0xffff, RZ, 0xc0, !PT ;  /* 0x0000ffff02067812 */ /* 0x000fc400078ec0ff */
[----:B------:R-:W-:Y:S02]  /*5f480*/  PRMT R2, R7, 0x3340, R1 ;  /* 0x0000334007027816 */ /* 0x000fe40000000001 */
[----:B---3--:R-:W-:Y:S02]  /*5f490*/  LOP3.LUT R28, R18, 0xffff, RZ, 0xc0, !PT ;  /* 0x0000ffff121c7812 */ /* 0x008fe400078ec0ff */
[----:B------:R-:W-:Y:S02]  /*5f4a0*/  LOP3.LUT R18, R3, 0xffff, RZ, 0xc0, !PT ;  /* 0x0000ffff03127812 */ /* 0x000fe400078ec0ff */
[----:B----4-:R-:W-:Y:S02]  /*5f4b0*/  PRMT R21, R11, 0x3340, R21 ;  /* 0x000033400b157816 */ /* 0x010fe40000000015 */
[----:B------:R-:W-:Y:S01]  /*5f4c0*/  PRMT R3, R19, 0x3340, R1 ;  /* 0x0000334013037816 */ /* 0x000fe20000000001 */
[----:B------:R1:W-:Y:S01]  /*5f4d0*/  STL [R1+0x8], R18 ;  /* 0x0000081201007387 */ /* 0x0003e20000100800 */
[----:B------:R-:W-:-:S03]  /*5f4e0*/  PRMT R20, R28, 0x3340, R23 ;  /* 0x000033401c147816 */ /* 0x000fc60000000017 */
[----:B------:R2:W-:Y:S04]  /*5f4f0*/  STL [R1+0x4], R19 ;  /* 0x0000041301007387 */ /* 0x0005e80000100800 */
[----:B------:R-:W3:Y:S01]  /*5f500*/  LDL.LU R29, [R1+0x1a44] ;  /* 0x001a4400011d7983 */ /* 0x000ee20000300800 */
[----:B-1----:R-:W-:Y:S02]  /*5f510*/  PRMT R18, R18, 0x3340, R6 ;  /* 0x0000334012127816 */ /* 0x002fe40000000006 */
[----:B--2---:R-:W-:Y:S02]  /*5f520*/  PRMT R19, R10, 0x3340, R9 ;  /* 0x000033400a137816 */ /* 0x004fe40000000009 */
[----:B------:R-:W-:Y:S02]  /*5f530*/  PRMT R20, R20, 0x5410, R21 ;  /* 0x0000541014147816 */ /* 0x000fe40000000015 */
[----:B------:R-:W-:-:S02]  /*5f540*/  PRMT R19, R19, 0x5410, R2 ;  /* 0x0000541013137816 */ /* 0x000fc40000000002 */
[----:B------:R-:W-:Y:S01]  /*5f550*/  PRMT R2, R18, 0x5410, R3 ;  /* 0x0000541012027816 */ /* 0x000fe20000000003 */
[----:B------:R-:W-:Y:S04]  /*5f560*/  STL [R1+0x1a3c], R22 ;  /* 0x001a3c1601007387 */ /* 0x000fe80000100800 */
[----:B------:R-:W-:Y:S04]  /*5f570*/  STL [R1+0x28], R20 ;  /* 0x0000281401007387 */ /* 0x000fe80000100800 */
[----:B------:R-:W-:Y:S04]  /*5f580*/  STL [R1+0x24], R19 ;  /* 0x0000241301007387 */ /* 0x000fe80000100800 */
[----:B------:R1:W-:Y:S02]  /*5f590*/  STL [R1+0x20], R2 ;  /* 0x0000200201007387 */ /* 0x0003e40000100800 */
[----:B-1----:R-:W1:Y:S01]  /*5f5a0*/  S2R R2, SR_TID.X ;  /* 0x0000000000027919 */ /* 0x002e620000002100 */
[----:B------:R-:W-:-:S02]  /*5f5b0*/  LOP3.LUT R16, R16, 0xffff, RZ, 0xc0, !PT ;  /* 0x0000ffff10107812 */ /* 0x000fc400078ec0ff */
[----:B------:R-:W-:Y:S02]  /*5f5c0*/  LOP3.LUT R12, R12, 0xffff, RZ, 0xc0, !PT ;  /* 0x0000ffff0c0c7812 */ /* 0x000fe400078ec0ff */
[----:B------:R-:W-:-:S04]  /*5f5d0*/  LOP3.LUT R14, R14, 0xffff, RZ, 0xc0, !PT ;  /* 0x0000ffff0e0e7812 */ /* 0x000fc800078ec0ff */
[----:B------:R-:W-:Y:S01]  /*5f5e0*/  PRMT R19, R12, 0x3340, R14 ;  /* 0x000033400c137816 */ /* 0x000fe2000000000e */
[C---:B-1----:R-:W-:Y:S02]  /*5f5f0*/  IMAD.SHL.U32 R20, R2.reuse, 0x100, RZ ;  /* 0x0000010002147824 */ /* 0x042fe400078e00ff */
[----:B------:R-:W-:Y:S01]  /*5f600*/  IMAD.SHL.U32 R21, R2, 0x4, RZ ;  /* 0x0000000402157824 */ /* 0x000fe200078e00ff */
[----:B---3--:R-:W-:Y:S02]  /*5f610*/  LOP3.LUT R22, R29, 0xffff, RZ, 0xc0, !PT ;  /* 0x0000ffff1d167812 */ /* 0x008fe400078ec0ff */
[----:B------:R-:W-:Y:S02]  /*5f620*/  LOP3.LUT R29, R27, 0xffff, RZ, 0xc0, !PT ;  /* 0x0000ffff1b1d7812 */ /* 0x000fe400078ec0ff */
[----:B------:R-:W-:Y:S02]  /*5f630*/  LOP3.LUT R27, R26, 0xffff, RZ, 0xc0, !PT ;  /* 0x0000ffff1a1b7812 */ /* 0x000fe400078ec0ff */
[----:B------:R-:W-:-:S02]  /*5f640*/  LOP3.LUT R26, R2, 0x60, RZ, 0xc0, !PT ;  /* 0x00000060021a7812 */ /* 0x000fc400078ec0ff */
[----:B------:R-:W-:Y:S01]  /*5f650*/  PRMT R2, R16, 0x3340, R1 ;  /* 0x0000334010027816 */ /* 0x000fe20000000001 */
[----:B------:R1:W-:Y:S01]  /*5f660*/  STL [R1+0xc], R22 ;  /* 0x00000c1601007387 */ /* 0x0003e20000100800 */
[----:B------:R-:W-:Y:S02]  /*5f670*/  PRMT R18, R22, 0x3340, R29 ;  /* 0x0000334016127816 */ /* 0x000fe4000000001d */
[----:B-1----:R-:W-:Y:S02]  /*5f680*/  PRMT R22, R19, 0x5410, R2 ;  /* 0x0000541013167816 */ /* 0x002fe40000000002 */
[----:B------:R-:W2:Y:S01]  /*5f690*/  LDL.LU R2, [R1+0x1a1c] ;  /* 0x001a1c0001027983 */ /* 0x000ea20000300800 */
[----:B------:R-:W-:Y:S02]  /*5f6a0*/  PRMT R3, R27, 0x3340, R1 ;  /* 0x000033401b037816 */ /* 0x000fe40000000001 */
[----:B------:R-:W-:Y:S02]  /*5f6b0*/  LOP3.LUT R20, R20, 0x1800, RZ, 0xc0, !PT ;  /* 0x0000180014147812 */ /* 0x000fe400078ec0ff */
[----:B------:R-:W-:-:S02]  /*5f6c0*/  LOP3.LUT R21, R21, 0x70, RZ, 0xc0, !PT ;  /* 0x0000007015157812 */ /* 0x000fc400078ec0ff */
[----:B------:R-:W-:Y:S02]  /*5f6d0*/  PRMT R3, R18, 0x5410, R3 ;  /* 0x0000541012037816 */ /* 0x000fe40000000003 */
[----:B------:R-:W-:Y:S02]  /*5f6e0*/  LOP3.LUT R19, R25, 0xffff, RZ, 0xc0, !PT ;  /* 0x0000ffff19137812 */ /* 0x000fe400078ec0ff */
[----:B------:R-:W-:Y:S02]  /*5f6f0*/  LOP3.LUT R18, R24, 0xffff, RZ, 0xc0, !PT ;  /* 0x0000ffff18127812 */ /* 0x000fe400078ec0ff */
[----:B------:R-:W-:Y:S02]  /*5f700*/  LOP3.LUT R5, R5, 0xffff, RZ, 0xc0, !PT ;  /* 0x0000ffff05057812 */ /* 0x000fe400078ec0ff */
[----:B------:R-:W-:Y:S02]  /*5f710*/  SHF.R.U32.HI R23, RZ, 0x8, R23 ;  /* 0x00000008ff177819 */ /* 0x000fe40000011617 */
[----:B------:R-:W-:-:S02]  /*5f720*/  SHF.R.U32.HI R28, RZ, 0x8, R28 ;  /* 0x00000008ff1c7819 */ /* 0x000fc4000001161c */
[----:B------:R-:W-:Y:S02]  /*5f730*/  SHF.R.U32.HI R11, RZ, 0x8, R11 ;  /* 0x00000008ff0b7819 */ /* 0x000fe4000001160b */
[----:B------:R-:W-:Y:S02]  /*5f740*/  LOP3.LUT R23, R23, 0xffff, RZ, 0xc0, !PT ;  /* 0x0000ffff17177812 */ /* 0x000fe400078ec0ff */
[----:B------:R-:W-:Y:S01]  /*5f750*/  LOP3.LUT R28, R28, 0xffff, RZ, 0xc0, !PT ;  /* 0x0000ffff1c1c7812 */ /* 0x000fe200078ec0ff */
[----:B------:R1:W-:Y:S04]  /*5f760*/  STL [R1+0x1a40], R22 ;  /* 0x001a401601007387 */ /* 0x0003e80000100800 */
[----:B------:R3:W-:Y:S01]  /*5f770*/  STL [R1+0x14], R3 ;  /* 0x0000140301007387 */ /* 0x0007e20000100800 */
[----:B------:R-:W-:-:S02]  /*5f780*/  LOP3.LUT R4, R4, 0xffff, RZ, 0xc0, !PT ;  /* 0x0000ffff04047812 */ /* 0x000fc400078ec0ff */
[----:B------:R-:W-:Y:S02]  /*5f790*/  LOP3.LUT R8, R8, 0xffff, RZ, 0xc0, !PT ;  /* 0x0000ffff08087812 */ /* 0x000fe400078ec0ff */
[----:B-1----:R-:W-:Y:S02]  /*5f7a0*/  LOP3.LUT R22, R0, 0xffff, RZ, 0xc0, !PT ;  /* 0x0000ffff00167812 */ /* 0x002fe400078ec0ff */
[----:B------:R-:W-:Y:S02]  /*5f7b0*/  LOP3.LUT R24, R15, 0xffff, RZ, 0xc0, !PT ;  /* 0x0000ffff0f187812 */ /* 0x000fe400078ec0ff */
[----:B------:R-:W-:Y:S02]  /*5f7c0*/  PRMT R25, R22, 0x3340, R4 ;  /* 0x0000334016197816 */ /* 0x000fe40000000004 */
[----:B------:R-:W-:Y:S02]  /*5f7d0*/  LOP3.LUT R17, R17, 0xffff, RZ, 0xc0, !PT ;  /* 0x0000ffff11117812 */ /* 0x000fe400078ec0ff */
[----:B--2---:R-:W-:Y:S01]  /*5f7e0*/  LOP3.LUT R2, R20, 0x60, R2, 0xf8, !PT ;  /* 0x0000006014027812 */ /* 0x004fe200078ef802 */
[----:B------:R-:W-:Y:S01]  /*5f7f0*/  IMAD R20, R26, 0x10, R21 ;  /* 0x000000101a147824 */ /* 0x000fe200078e0215 */
[----:B------:R-:W-:-:S02]  /*5f800*/  LOP3.LUT R21, R13, 0xffff, RZ, 0xc0, !PT ;  /* 0x0000ffff0d157812 */ /* 0x000fc400078ec0ff */
[----:B------:R-:W-:Y:S02]  /*5f810*/  PRMT R26, R19, 0x3340, R18 ;  /* 0x00003340131a7816 */ /* 0x000fe40000000012 */
[----:B------:R-:W-:Y:S02]  /*5f820*/  PRMT R13, R5, 0x3340, R1 ;  /* 0x00003340050d7816 */ /* 0x000fe40000000001 */
[----:B------:R-:W-:Y:S02]  /*5f830*/  LOP3.LUT R2, R2, R20, RZ, 0x3c, !PT ;  /* 0x0000001402027212 */ /* 0x000fe400078e3cff */
[----:B------:R-:W-:Y:S02]  /*5f840*/  PRMT R13, R26, 0x5410, R13 ;  /* 0x000054101a0d7816 */ /* 0x000fe4000000000d */
[----:B------:R-:W-:Y:S01]  /*5f850*/  LOP3.LUT R20, R11, 0xffff, RZ, 0xc0, !PT ;  /* 0x0000ffff0b147812 */ /* 0x000fe200078ec0ff */
[----:B------:R-:W2:Y:S01]  /*5f860*/  LDL.LU R26, [R1+0x4] ;  /* 0x00000400011a7983 */ /* 0x000ea20000300800 */
[----:B------:R-:W-:-:S03]  /*5f870*/  PRMT R11, R28, 0x3340, R23 ;  /* 0x000033401c0b7816 */ /* 0x000fc60000000017 */
[----:B------:R-:W4:Y:S04]  /*5f880*/  LDL.LU R23, [R1+0x8] ;  /* 0x0000080001177983 */ /* 0x000f280000300800 */
[----:B------:R-:W5:Y:S01]  /*5f890*/  LDL.LU R28, [R1+0xc] ;  /* 0x00000c00011c7983 */ /* 0x000f620000300800 */
[--C-:B---3--:R-:W-:Y:S02]  /*5f8a0*/  PRMT R3, R8, 0x3340, R1.reuse ;  /* 0x0000334008037816 */ /* 0x108fe40000000001 */
[----:B------:R-:W-:Y:S02]  /*5f8b0*/  PRMT R0, R21, 0x3340, R24 ;  /* 0x0000334015007816 */ /* 0x000fe40000000018 */
[----:B------:R-:W-:Y:S02]  /*5f8c0*/  PRMT R15, R17, 0x3340, R1 ;  /* 0x00003340110f7816 */ /* 0x000fe40000000001 */
[----:B------:R-:W-:-:S02]  /*5f8d0*/  PRMT R3, R25, 0x5410, R3 ;  /* 0x0000541019037816 */ /* 0x000fc40000000003 */
[----:B------:R-:W1:Y:S01]  /*5f8e0*/  S2R R25, SR_TID.X ;  /* 0x0000000000197919 */ /* 0x000e620000002100 */
[----:B------:R-:W-:Y:S02]  /*5f8f0*/  PRMT R15, R0, 0x5410, R15 ;  /* 0x00005410000f7816 */ /* 0x000fe4000000000f */
[----:B------:R-:W3:Y:S01]  /*5f900*/  S2R R0, SR_TID.X ;  /* 0x0000000000007919 */ /* 0x000ee20000002100 */
[----:B------:R-:W-:Y:S02]  /*5f910*/  SHF.R.U32.HI R7, RZ, 0x8, R7 ;  /* 0x00000008ff077819 */ /* 0x000fe40000011607 */
[----:B------:R-:W-:Y:S02]  /*5f920*/  SHF.R.U32.HI R10, RZ, 0x8, R10 ;  /* 0x00000008ff0a7819 */ /* 0x000fe4000001160a */
[----:B------:R-:W-:Y:S02]  /*5f930*/  SHF.R.U32.HI R9, RZ, 0x8, R9 ;  /* 0x00000008ff097819 */ /* 0x000fe40000011609 */
[----:B------:R-:W-:-:S02]  /*5f940*/  LOP3.LUT R10, R10, 0xffff, RZ, 0xc0, !PT ;  /* 0x0000ffff0a0a7812 */ /* 0x000fc400078ec0ff */
[----:B------:R-:W-:Y:S02]  /*5f950*/  LOP3.LUT R9, R9, 0xffff, RZ, 0xc0, !PT ;  /* 0x0000ffff09097812 */ /* 0x000fe400078ec0ff */
[----:B------:R-:W-:Y:S02]  /*5f960*/  SHF.R.U32.HI R12, RZ, 0x8, R12 ;  /* 0x00000008ff0c7819 */ /* 0x000fe4000001160c */
[----:B------:R-:W-:Y:S01]  /*5f970*/  SHF.R.U32.HI R14, RZ, 0x8, R14 ;  /* 0x00000008ff0e7819 */ /* 0x000fe2000001160e */
[----:B-1----:R-:W-:Y:S02]  /*5f980*/  IMAD.SHL.U32 R25, R25, 0x400, RZ ;  /* 0x0000040019197824 */ /* 0x002fe400078e00ff */
[----:B---3--:R-:W-:-:S03]  /*5f990*/  IMAD.SHL.U32 R0, R0, 0x10, RZ ;  /* 0x0000001000007824 */ /* 0x008fc600078e00ff */
[----:B------:R-:W-:-:S04]  /*5f9a0*/  LOP3.LUT R25, R25, 0x1800, RZ, 0xc0, !PT ;  /* 0x0000180019197812 */ /* 0x000fc800078ec0ff */
[----:B------:R-:W-:Y:S02]  /*5f9b0*/  LOP3.LUT R0, R25, 0x1f0, R0, 0xf8, !PT ;  /* 0x000001f019007812 */ /* 0x000fe400078ef800 */
[----:B------:R-:W-:Y:S02]  /*5f9c0*/  LOP3.LUT R25, R7, 0xffff, RZ, 0xc0, !PT ;  /* 0x0000ffff07197812 */ /* 0x000fe400078ec0ff */
[----:B------:R-:W-:Y:S02]  /*5f9d0*/  PRMT R7, R20, 0x3340, R1 ;  /* 0x0000334014077816 */ /* 0x000fe40000000001 */
[----:B------:R-:W-:Y:S02]  /*5f9e0*/  PRMT R10, R10, 0x3340, R9 ;  /* 0x000033400a0a7816 */ /* 0x000fe40000000009 */
[----:B------:R-:W-:Y:S02]  /*5f9f0*/  PRMT R9, R25, 0x3340, R1 ;  /* 0x0000334019097816 */ /* 0x000fe40000000001 */
[----:B------:R-:W-:-:S02]  /*5fa00*/  LOP3.LUT R14, R14, 0xffff, RZ, 0xc0, !PT ;  /* 0x0000ffff0e0e7812 */ /* 0x000fc400078ec0ff */
[----:B------:R-:W-:Y:S02]  /*5fa10*/  LOP3.LUT R25, R12, 0xffff, RZ, 0xc0, !PT ;  /* 0x0000ffff0c197812 */ /* 0x000fe400078ec0ff */
[----:B------:R-:W-:Y:S02]  /*5fa20*/  SHF.R.U32.HI R19, RZ, 0x8, R19 ;  /* 0x00000008ff137819 */ /* 0x000fe40000011613 */
[----:B------:R-:W-:Y:S02]  /*5fa30*/  SHF.R.U32.HI R18, RZ, 0x8, R18 ;  /* 0x00000008ff127819 */ /* 0x000fe40000011612 */
[----:B------:R-:W-:Y:S02]  /*5fa40*/  SHF.R.U32.HI R6, RZ, 0x8, R6 ;  /* 0x00000008ff067819 */ /* 0x000fe40000011606 */
[----:B------:R-:W-:Y:S02]  /*5fa50*/  SHF.R.U32.HI R16, RZ, 0x8, R16 ;  /* 0x00000008ff107819 */ /* 0x000fe40000011610 */
[----:B------:R-:W-:-:S02]  /*5fa60*/  PRMT R14, R25, 0x3340, R14 ;  /* 0x00003340190e7816 */ /* 0x000fc4000000000e */
[----:B------:R-:W-:Y:S02]  /*5fa70*/  LOP3.LUT R18, R18, 0xffff, RZ, 0xc0, !PT ;  /* 0x0000ffff12127812 */ /* 0x000fe400078ec0ff */
[----:B------:R-:W-:Y:S02]  /*5fa80*/  LOP3.LUT R19, R19, 0xffff, RZ, 0xc0, !PT ;  /* 0x0000ffff13137812 */ /* 0x000fe400078ec0ff */
[----:B------:R-:W-:Y:S02]  /*5fa90*/  SHF.R.U32.HI R25, RZ, 0x8, R29 ;  /* 0x00000008ff197819 */ /* 0x000fe4000001161d */
[----:B------:R-:W-:Y:S02]  /*5faa0*/  LOP3.LUT R6, R6, 0xffff, RZ, 0xc0, !PT ;  /* 0x0000ffff06067812 */ /* 0x000fe400078ec0ff */
[----:B------:R-:W-:Y:S02]  /*5fab0*/  PRMT R18, R19, 0x3340, R18 ;  /* 0x0000334013127816 */ /* 0x000fe40000000012 */
[----:B------:R-:W-:-:S02]  /*5fac0*/  LOP3.LUT R25, R25, 0xffff, RZ, 0xc0, !PT ;  /* 0x0000ffff19197812 */ /* 0x000fc400078ec0ff */
[----:B------:R-:W-:Y:S02]  /*5fad0*/  SHF.R.U32.HI R19, RZ, 0x8, R22 ;  /* 0x00000008ff137819 */ /* 0x000fe40000011616 */
[----:B------:R-:W-:Y:S01]  /*5fae0*/  SHF.R.U32.HI R4, RZ, 0x8, R4 ;  /* 0x00000008ff047819 */ /* 0x000fe20000011604 */
[----:B------:R-:W3:Y:S01]  /*5faf0*/  LDL.LU R22, [R1+0x1a40] ;  /* 0x001a400001167983 */ /* 0x000ee20000300800 */
[----:B------:R-:W-:Y:S02]  /*5fb00*/  SHF.R.U32.HI R8, RZ, 0x8, R8 ;  /* 0x00000008ff087819 */ /* 0x000fe40000011608 */
[----:B------:R-:W-:Y:S02]  /*5fb10*/  SHF.R.U32.HI R24, RZ, 0x8, R24 ;  /* 0x00000008ff187819 */ /* 0x000fe40000011618 */
[----:B------:R-:W-:Y:S02]  /*5fb20*/  SHF.R.U32.HI R21, RZ, 0x8, R21 ;  /* 0x00000008ff157819 */ /* 0x000fe40000011615 */
[----:B------:R-:W-:-:S02]  /*5fb30*/  LOP3.LUT R4, R4, 0xffff, RZ, 0xc0, !PT ;  /* 0x0000ffff04047812 */ /* 0x000fc400078ec0ff */
[----:B------:R-:W-:Y:S02]  /*5fb40*/  PRMT R9, R10, 0x5410, R9 ;  /* 0x000054100a097816 */ /* 0x000fe40000000009 */
[----:B------:R-:W-:Y:S02]  /*5fb50*/  PRMT R7, R11, 0x5410, R7 ;  /* 0x000054100b077816 */ /* 0x000fe40000000007 */
[----:B----4-:R-:W-:Y:S02]  /*5fb60*/  SHF.R.U32.HI R20, RZ, 0x8, R23 ;  /* 0x00000008ff147819 */ /* 0x010fe40000011617 */
[----:B--2---:R-:W-:-:S04]  /*5fb70*/  SHF.R.U32.HI R23, RZ, 0x8, R26 ;  /* 0x00000008ff177819 */ /* 0x004fc8000001161a */
[----:B------:R-:W-:-:S04]  /*5fb80*/  LOP3.LUT R23, R23, 0xffff, RZ, 0xc0, !PT ;  /* 0x0000ffff17177812 */ /* 0x000fc800078ec0ff */
[----:B------:R-:W-:Y:S02]  /*5fb90*/  PRMT R12, R23, 0x3340, R1 ;  /* 0x00003340170c7816 */ /* 0x000fe40000000001 */
[----:B-----5:R-:W-:Y:S02]  /*5fba0*/  SHF.R.U32.HI R23, RZ, 0x8, R28 ;  /* 0x00000008ff177819 */ /* 0x020fe4000001161c */
[----:B------:R-:W-:Y:S02]  /*5fbb0*/  LOP3.LUT R20, R20, 0xffff, RZ, 0xc0, !PT ;  /* 0x0000ffff14147812 */ /* 0x000fe400078ec0ff */
[----:B------:R-:W-:Y:S02]  /*5fbc0*/  LOP3.LUT R26, R16, 0xffff, RZ, 0xc0, !PT ;  /* 0x0000ffff101a7812 */ /* 0x000fe400078ec0ff */
[----:B------:R-:W-:Y:S02]  /*5fbd0*/  LOP3.LUT R23, R23, 0xffff, RZ, 0xc0, !PT ;  /* 0x0000ffff17177812 */ /* 0x000fe400078ec0ff */
[----:B------:R-:W-:-:S02]  /*5fbe0*/  PRMT R16, R20, 0x3340, R6 ;  /* 0x0000334014107816 */ /* 0x000fc40000000006 */
[----:B------:R-:W-:Y:S02]  /*5fbf0*/  PRMT R6, R26, 0x3340, R1 ;  /* 0x000033401a067816 */ /* 0x000fe40000000001 */
[----:B------:R-:W-:Y:S02]  /*5fc00*/  SHF.R.U32.HI R20, RZ, 0x8, R27 ;  /* 0x00000008ff147819 */ /* 0x000fe4000001161b */
[----:B------:R-:W-:Y:S01]  /*5fc10*/  PRMT R23, R23, 0x3340, R25 ;  /* 0x0000334017177816 */ /* 0x000fe20000000019 */
[----:B------:R-:W2:Y:S01]  /*5fc20*/  LDL.LU R27, [R1+0x34] ;  /* 0x00003400011b7983 */ /* 0x000ea20000300800 */
[----:B------:R-:W-:Y:S02]  /*5fc30*/  LOP3.LUT R26, R19, 0xffff, RZ, 0xc0, !PT ;  /* 0x0000ffff131a7812 */ /* 0x000fe400078ec0ff */
[----:B------:R-:W-:Y:S01]  /*5fc40*/  LOP3.LUT R25, R8, 0xffff, RZ, 0xc0, !PT ;  /* 0x0000ffff08197812 */ /* 0x000fe200078ec0ff */
[----:B------:R-:W4:Y:S01]  /*5fc50*/  LDL.LU R29, [R1+0x14] ;  /* 0x00001400011d7983 */ /* 0x000f220000300800 */
[----:B------:R-:W-:-:S02]  /*5fc60*/  LOP3.LUT R19, R24, 0xffff, RZ, 0xc0, !PT ;  /* 0x0000ffff18137812 */ /* 0x000fc400078ec0ff */
[----:B------:R-:W-:Y:S01]  /*5fc70*/  LOP3.LUT R24, R21, 0xffff, RZ, 0xc0, !PT ;  /* 0x0000ffff15187812 */ /* 0x000fe200078ec0ff */
[----:B------:R-:W5:Y:S01]  /*5fc80*/  LDL.LU R28, [R1+0x2c] ;  /* 0x00002c00011c7983 */ /* 0x000f620000300800 */
[----:B------:R-:W-:Y:S02]  /*5fc90*/  LOP3.LUT R20, R20, 0xffff, RZ, 0xc0, !PT ;  /* 0x0000ffff14147812 */ /* 0x000fe400078ec0ff */
[----:B------:R-:W-:Y:S02]  /*5fca0*/  PRMT R8, R26, 0x3340, R4 ;  /* 0x000033401a087816 */ /* 0x000fe40000000004 */
[----:B------:R-:W2:Y:S01]  /*5fcb0*/  LDL.LU R26, [R1+0x3c] ;  /* 0x00003c00011a7983 */ /* 0x000ea20000300800 */
[--C-:B------:R-:W-:Y:S02]  /*5fcc0*/  PRMT R21, R25, 0x3340, R1.reuse ;  /* 0x0000334019157816 */ /* 0x100fe40000000001 */
[----:B------:R-:W-:Y:S01]  /*5fcd0*/  PRMT R20, R20, 0x3340, R1 ;  /* 0x0000334014147816 */ /* 0x000fe20000000001 */
[----:B------:R-:W2:Y:S01]  /*5fce0*/  LDL.LU R25, [R1+0x20] ;  /* 0x0000200001197983 */ /* 0x000ea20000300800 */
[----:B------:R-:W-:-:S02]  /*5fcf0*/  PRMT R19, R24, 0x3340, R19 ;  /* 0x0000334018137816 */ /* 0x000fc40000000013 */
[----:B------:R-:W-:Y:S01]  /*5fd00*/  PRMT R10, R16, 0x5410, R12 ;  /* 0x00005410100a7816 */ /* 0x000fe2000000000c */
[----:B------:R-:W2:Y:S01]  /*5fd10*/  LDL.LU R24, [R1] ;  /* 0x0000000001187983 */ /* 0x000ea20000300800 */
[----:B------:R-:W-:-:S03]  /*5fd20*/  PRMT R11, R14, 0x5410, R6 ;  /* 0x000054100e0b7816 */ /* 0x000fc60000000006 */
[----:B------:R-:W2:Y:S01]  /*5fd30*/  LDL.LU R12, [R1+0x24] ;  /* 0x00002400010c7983 */ /* 0x000ea20000300800 */
[----:B------:R-:W-:-:S03]  /*5fd40*/  PRMT R16, R23, 0x5410, R20 ;  /* 0x0000541017107816 */ /* 0x000fc60000000014 */
[----:B------:R-:W2:Y:S04]  /*5fd50*/  LDL.LU R6, [R1+0x30] ;  /* 0x0000300001067983 */ /* 0x000ea80000300800 */
[----:B------:R-:W3:Y:S04]  /*5fd60*/  LDL.LU R14, [R1+0x1c] ;  /* 0x00001c00010e7983 */ /* 0x000ee80000300800 */
[----:B------:R-:W3:Y:S04]  /*5fd70*/  LDL.LU R23, [R1+0x38] ;  /* 0x0000380001177983 */ /* 0x000ee80000300800 */
[----:B------:R-:W4:Y:S01]  /*5fd80*/  LDL.LU R20, [R1+0x28] ;  /* 0x0000280001147983 */ /* 0x000f220000300800 */
[----:B------:R-:W-:-:S02]  /*5fd90*/  SHF.R.U32.HI R5, RZ, 0x8, R5 ;  /* 0x00000008ff057819 */ /* 0x000fc40000011605 */
[----:B------:R-:W-:Y:S02]  /*5fda0*/  SHF.R.U32.HI R17, RZ, 0x8, R17 ;  /* 0x00000008ff117819 */ /* 0x000fe40000011611 */
[----:B------:R-:W-:Y:S02]  /*5fdb0*/  LOP3.LUT R5, R5, 0xffff, RZ, 0xc0, !PT ;  /* 0x0000ffff05057812 */ /* 0x000fe400078ec0ff */
[----:B------:R-:W-:Y:S02]  /*5fdc0*/  LOP3.LUT R17, R17, 0xffff, RZ, 0xc0, !PT ;  /* 0x0000ffff11117812 */ /* 0x000fe400078ec0ff */
[--C-:B------:R-:W-:Y:S02]  /*5fdd0*/  PRMT R5, R5, 0x3340, R1.reuse ;  /* 0x0000334005057816 */ /* 0x100fe40000000001 */
[----:B------:R-:W-:Y:S02]  /*5fde0*/  PRMT R4, R17, 0x3340, R1 ;  /* 0x0000334011047816 */ /* 0x000fe40000000001 */
[----:B------:R-:W-:-:S02]  /*5fdf0*/  PRMT R17, R18, 0x5410, R5 ;  /* 0x0000541012117816 */ /* 0x000fc40000000005 */
[----:B------:R-:W-:Y:S02]  /*5fe00*/  PRMT R18, R8, 0x5410, R21 ;  /* 0x0000541008127816 */ /* 0x000fe40000000015 */
[----:B------:R-:W-:Y:S02]  /*5fe10*/  PRMT R19, R19, 0x5410, R4 ;  /* 0x0000541013137816 */ /* 0x000fe40000000004 */
[----:B--2---:R-:W-:Y:S02]  /*5fe20*/  LOP3.LUT R6, R6, 0xffff, RZ, 0xc0, !PT ;  /* 0x0000ffff06067812 */ /* 0x004fe400078ec0ff */
[----:B---3--:R-:W-:Y:S02]  /*5fe30*/  LOP3.LUT R5, R23, 0xffff, RZ, 0xc0, !PT ;  /* 0x0000ffff17057812 */ /* 0x008fe400078ec0ff */
[----:B------:R-:W-:Y:S01]  /*5fe40*/  PRMT R9, R9, 0x5210, R6 ;  /* 0x0000521009097816 */ /* 0x000fe20000000006 */
[----:B------:R-:W2:Y:S01]  /*5fe50*/  LDL.LU R23, [R1+0x1a20] ;  /* 0x001a200001177983 */ /* 0x000ea20000300800 */
[----:B----4-:R-:W-:-:S02]  /*5fe60*/  PRMT R4, R20, 0x4210, R5 ;  /* 0x0000421014047816 */ /* 0x010fc40000000005 */
[----:B------:R-:W-:Y:S02]  /*5fe70*/  PRMT R8, R7, 0x5210, R5 ;  /* 0x0000521007087816 */ /* 0x000fe40000000005 */
[----:B------:R-:W-:Y:S02]  /*5fe80*/  LOP3.LUT R7, R14, 0xffff, RZ, 0xc0, !PT ;  /* 0x0000ffff0e077812 */ /* 0x000fe400078ec0ff */
[----:B------:R-:W-:Y:S02]  /*5fe90*/  PRMT R5, R12, 0x4210, R6 ;  /* 0x000042100c057816 */ /* 0x000fe40000000006 */
[----:B------:R-:W-:Y:S02]  /*5fea0*/  LOP3.LUT R12, R24, 0xffff, RZ, 0xc0, !PT ;  /* 0x0000ffff180c7812 */ /* 0x000fe400078ec0ff */
[--C-:B------:R-:W-:Y:S02]  /*5feb0*/  PRMT R6, R25, 0x4210, R7.reuse ;  /* 0x0000421019067816 */ /* 0x100fe40000000007 */
[----:B------:R-:W-:-:S02]  /*5fec0*/  PRMT R10, R10, 0x5210, R7 ;  /* 0x000052100a0a7816 */ /* 0x000fc40000000007 */
[--C-:B------:R-:W-:Y:S02]  /*5fed0*/  PRMT R7, R22, 0x4210, R12.reuse ;  /* 0x0000421016077816 */ /* 0x100fe4000000000c */
[----:B------:R-:W3:Y:S04]  /*5fee0*/  LDL.LU R22, [R1+0x1a3c] ;  /* 0x001a3c0001167983 */ /* 0x000ee80000300800 */
[----:B------:R-:W4:Y:S01]  /*5fef0*/  LDL.LU R24, [R1+0x210] ;  /* 0x0002100001187983 */ /* 0x000f220000300800 */
[----:B-----5:R-:W-:Y:S02]  /*5ff00*/  LOP3.LUT R20, R28, 0xffff, RZ, 0xc0, !PT ;  /* 0x0000ffff1c147812 */ /* 0x020fe400078ec0ff */
[----:B------:R-:W1:Y:S01]  /*5ff10*/  S2R R28, SR_TID.X ;  /* 0x00000000001c7919 */ /* 0x000e620000002100 */
[----:B------:R-:W-:Y:S01]  /*5ff20*/  LOP3.LUT R14, R27, 0xffff, RZ, 0xc0, !PT ;  /* 0x0000ffff1b0e7812 */ /* 0x000fe200078ec0ff */
[----:B0-----:R-:W-:Y:S01]  /*5ff30*/  ULEA UR4, UR5, UR4, 0x18 ;  /* 0x0000000405047291 */ /* 0x001fe2000f8ec0ff */
[----:B------:R-:W-:Y:S01]  /*5ff40*/  LOP3.LUT R21, R26, 0xffff, RZ, 0xc0, !PT ;  /* 0x0000ffff1a157812 */ /* 0x000fe200078ec0ff */
[----:B------:R-:W0:Y:S01]  /*5ff50*/  LDCU UR5, c[0x0][0x39c] ;  /* 0x00007380ff0577ac */ /* 0x000e220008000800 */
[----:B------:R-:W-:-:S02]  /*5ff60*/  PRMT R11, R11, 0x5210, R12 ;  /* 0x000052100b0b7816 */ /* 0x000fc4000000000c */
[--C-:B------:R-:W-:Y:S02]  /*5ff70*/  PRMT R13, R13, 0x4210, R14.reuse ;  /* 0x000042100d0d7816 */ /* 0x100fe4000000000e */
[----:B------:R-:W-:Y:S02]  /*5ff80*/  PRMT R17, R17, 0x5210, R14 ;  /* 0x0000521011117816 */ /* 0x000fe4000000000e */
[--C-:B------:R-:W-:Y:S02]  /*5ff90*/  PRMT R12, R29, 0x4210, R21.reuse ;  /* 0x000042101d0c7816 */ /* 0x100fe40000000015 */
[----:B------:R-:W-:Y:S02]  /*5ffa0*/  PRMT R16, R16, 0x5210, R21 ;  /* 0x0000521010107816 */ /* 0x000fe40000000015 */
[--C-:B------:R-:W-:Y:S02]  /*5ffb0*/  PRMT R14, R3, 0x4210, R20.reuse ;  /* 0x00004210030e7816 */ /* 0x100fe40000000014 */
[----:B------:R-:W-:Y:S01]  /*5ffc0*/  PRMT R18, R18, 0x5210, R20 ;  /* 0x0000521012127816 */ /* 0x000fe20000000014 */
[----:B------:R5:W-:Y:S04]  /*5ffd0*/  STS.128 [R2+UR4], R4 ;  /* 0x0000000402007988 */ /* 0x000be80008000c04 */
[----:B------:R-:W-:Y:S01]  /*5ffe0*/  STS.128 [R2+UR4+0x100], R8 ;  /* 0x0001000802007988 */ /* 0x000fe20008000c04 */
[----:B-1----:R-:W-:-:S02]  /*5fff0*/  SHF.R.U32.HI R3, RZ, 0x4, R28 ;  /* 0x00000004ff037819 */ /* 0x002fc4000001161c */
[----:B------:R-:W-:-:S03]  /*60000*/  SHF.R.U32.HI R21, RZ, 0x4, R28 ;  /* 0x00000004ff157819 */ /* 0x000fc6000001161c */
[----:B-----5:R-:W-:Y:S01]  /*60010*/  VIADD R5, R3, 0x38 ;  /* 0x0000003803057836 */ /* 0x020fe20000000000 */
[----:B------:R-:W-:Y:S02]  /*60020*/  SGXT.U32 R21, R21, 0x3 ;  /* 0x000000031515781a */ /* 0x000fe40000000000 */
[----:B------:R-:W-:Y:S02]  /*60030*/  LOP3.LUT R4, R0, 0x60, R28, 0x78, !PT ;  /* 0x0000006000047812 */ /* 0x000fe400078e781c */
[----:B---3--:R-:W-:-:S04]  /*60040*/  LOP3.LUT R22, R22, 0xffff, RZ, 0xc0, !PT ;  /* 0x0000ffff16167812 */ /* 0x008fc800078ec0ff */
[--C-:B------:R-:W-:Y:S02]  /*60050*/  PRMT R15, R15, 0x4210, R22.reuse ;  /* 0x000042100f0f7816 */ /* 0x100fe40000000016 */
[----:B------:R-:W-:Y:S02]  /*60060*/  PRMT R19, R19, 0x5210, R22 ;  /* 0x0000521013137816 */ /* 0x000fe40000000016 */
[C-C-:B----4-:R-:W-:Y:S01]  /*60070*/  LOP3.LUT R7, R24.reuse, 0x1f8, R3.reuse, 0xfe, !PT ;  /* 0x000001f818077812 */ /* 0x150fe200078efe03 */
[----:B------:R-:W-:Y:S01]  /*60080*/  STS.128 [R2+UR4+0x80], R12 ;  /* 0x0000800c02007988 */ /* 0x000fe20008000c04 */
[----:B------:R-:W-:-:S03]  /*60090*/  LOP3.LUT R6, R24, 0x178, R3, 0xfe, !PT ;  /* 0x0000017818067812 */ /* 0x000fc600078efe03 */
[----:B------:R1:W-:Y:S01]  /*600a0*/  STS.128 [R2+UR4+0x180], R16 ;  /* 0x0001801002007988 */ /* 0x0003e20008000c04 */
[----:B------:R-:W-:Y:S01]  /*600b0*/  BAR.SYNC.DEFER_BLOCKING 0x0 ;  /* 0x0000000000007b1d */ /* 0x000fe20000010000 */
[----:B------:R-:W-:-:S05]  /*600c0*/  VIADD R22, R3, 0x78 ;  /* 0x0000007803167836 */ /* 0x000fca0000000000 */
[----:B------:R3:W-:Y:S01]  /*600d0*/  STL [R1+0x38], R7 ;  /* 0x0000380701007387 */ /* 0x0007e20000100800 */
[----:B-1----:R-:W-:-:S05]  /*600e0*/  LOP3.LUT R2, R24, 0x1b8, R3, 0xfe, !PT ;  /* 0x000001b818027812 */ /* 0x002fca00078efe03 */
[----:B------:R1:W-:Y:S01]  /*600f0*/  STL [R1+0x34], R2 ;  /* 0x0000340201007387 */ /* 0x0003e20000100800 */
[----:B---3--:R-:W-:-:S03]  /*60100*/  LOP3.LUT R7, R24, 0x138, R3, 0xfe, !PT ;  /* 0x0000013818077812 */ /* 0x008fc600078efe03 */
[----:B------:R3:W-:Y:S01]  /*60110*/  STL [R1+0x30], R6 ;  /* 0x0000300601007387 */ /* 0x0007e20000100800 */
[C-C-:B------:R-:W-:Y:S02]  /*60120*/  LOP3.LUT R25, R24.reuse, 0x10, R21.reuse, 0xfe, !PT ;  /* 0x0000001018197812 */ /* 0x140fe400078efe15 */
[C---:B------:R-:W-:Y:S01]  /*60130*/  LOP3.LUT R26, R24.reuse, 0x18, R21, 0xfe, !PT ;  /* 0x00000018181a7812 */ /* 0x040fe200078efe15 */
[----:B------:R-:W4:Y:S01]  /*60140*/  LDS.128 R16, [R4+UR4] ;  /* 0x0000000404107984 */ /* 0x000f220008000c00 */
[----:B-1----:R-:W-:-:S03]  /*60150*/  LOP3.LUT R2, R24, 0xf8, R3, 0xfe, !PT ;  /* 0x000000f818027812 */ /* 0x002fc600078efe03 */
[----:B------:R-:W1:Y:S01]  /*60160*/  LDS.128 R12, [R4+UR4+0x200] ;  /* 0x00020004040c7984 */ /* 0x000e620008000c00 */
[----:B---3--:R-:W-:-:S03]  /*60170*/  LOP3.LUT R6, R24, 0xb8, R3, 0xfe, !PT ;  /* 0x000000b818067812 */ /* 0x008fc600078efe03 */
[----:B------:R3:W-:Y:S01]  /*60180*/  STL [R1+0x2c], R7 ;  /* 0x00002c0701007387 */ /* 0x0007e20000100800 */
[----:B------:R-:W-:-:S03]  /*60190*/  LOP3.LUT R3, R24, R5, RZ, 0xfc, !PT ;  /* 0x0000000518037212 */ /* 0x000fc600078efcff */
[----:B------:R-:W-:Y:S01]  /*601a0*/  STL [R1+0x28], R2 ;  /* 0x0000280201007387 */ /* 0x000fe20000100800 */
[----:B------:R-:W-:-:S03]  /*601b0*/  LOP3.LUT R5, R24, 0x48, R21, 0xfe, !PT ;  /* 0x0000004818057812 */ /* 0x000fc600078efe15 */
[----:B------:R5:W-:Y:S04]  /*601c0*/  STL [R1+0x24], R6 ;  /* 0x0000240601007387 */ /* 0x000be80000100800 */
[----:B------:R-:W-:Y:S01]  /*601d0*/  STL [R1], R3 ;  /* 0x0000000301007387 */ /* 0x000fe20000100800 */
[C-C-:B---3--:R-:W-:Y:S02]  /*601e0*/  LOP3.LUT R7, R24.reuse, 0x50, R21.reuse, 0xfe, !PT ;  /* 0x0000005018077812 */ /* 0x148fe400078efe15 */
[C---:B--2---:R-:W-:Y:S01]  /*601f0*/  ISETP.GE.AND P0, PT, R23.reuse, UR14, PT ;  /* 0x0000000e17007c0c */ /* 0x044fe2000bf06270 */
[----:B------:R-:W-:Y:S01]  /*60200*/  IMAD R20, R23, UR6, RZ ;  /* 0x0000000617147c24 */ /* 0x000fe2000f8e02ff */
[C-C-:B------:R-:W-:Y:S01]  /*60210*/  LOP3.LUT R27, R24.reuse, 0x8, R21.reuse, 0xfe, !PT ;  /* 0x00000008181b7812 */ /* 0x140fe200078efe15 */
[----:B------:R-:W2:Y:S01]  /*60220*/  LDS.128 R8, [R4+UR4+0x400] ;  /* 0x0004000404087984 */ /* 0x000ea20008000c00 */
[C-C-:B-----5:R-:W-:Y:S01]  /*60230*/  LOP3.LUT R6, R24.reuse, 0x40, R21.reuse, 0xfe, !PT ;  /* 0x0000004018067812 */ /* 0x160fe200078efe15 */
[----:B------:R-:W3:Y:S02]  /*60240*/  LDCU UR6, c[0x0][0x39c] ;  /* 0x00007380ff0677ac */ /* 0x000ee40008000800 */
[----:B------:R-:W-:Y:S04]  /*60250*/  STL [R1+0x1a34], R25 ;  /* 0x001a341901007387 */ /* 0x000fe80000100800 */
[----:B------:R5:W-:Y:S04]  /*60260*/  STL [R1+0x1a38], R26 ;  /* 0x001a381a01007387 */ /* 0x000be80000100800 */
[----:B------:R0:W-:Y:S04]  /*60270*/  STL [R1+0x8], R6 ;  /* 0x0000080601007387 */ /* 0x0001e80000100800 */
[----:B------:R1:W-:Y:S01]  /*60280*/  STL [R1+0xc], R5 ;  /* 0x00000c0501007387 */ /* 0x0003e20000100800 */
[----:B-----5:R-:W5:Y:S01]  /*60290*/  LDC R26, c[0x0][0x3b8] ;  /* 0x0000ee00ff1a7b82 */ /* 0x020f620000000800 */
[----:B0-----:R-:W-:-:S02]  /*602a0*/  LOP3.LUT R6, R24, 0x58, R21, 0xfe, !PT ;  /* 0x0000005818067812 */ /* 0x001fc400078efe15 */
[----:B------:R0:W-:Y:S01]  /*602b0*/  STL [R1+0x10], R7 ;  /* 0x0000100701007387 */ /* 0x0001e20000100800 */
[----:B-1----:R-:W-:-:S03]  /*602c0*/  LOP3.LUT R5, R24, 0x60, R21, 0xfe, !PT ;  /* 0x0000006018057812 */ /* 0x002fc600078efe15 */
[----:B------:R-:W-:Y:S04]  /*602d0*/  STL [R1+0x14], R6 ;  /* 0x0000140601007387 */ /* 0x000fe80000100800 */
[----:B------:R1:W-:Y:S01]  /*602e0*/  STL [R1+0x18], R5 ;  /* 0x0000180501007387 */ /* 0x0003e20000100800 */
[C-C-:B0-----:R-:W-:Y:S02]  /*602f0*/  LOP3.LUT R7, R24.reuse, 0x98, R21.reuse, 0xfe, !PT ;  /* 0x0000009818077812 */ /* 0x141fe400078efe15 */
[C-C-:B-1----:R-:W-:Y:S02]  /*60300*/  LOP3.LUT R5, R24.reuse, 0x90, R21.reuse, 0xfe, !PT ;  /* 0x0000009018057812 */ /* 0x142fe400078efe15 */
[----:B------:R-:W-:-:S03]  /*60310*/  LOP3.LUT R6, R24, 0xa0, R21, 0xfe, !PT ;  /* 0x000000a018067812 */ /* 0x000fc600078efe15 */
[----:B------:R0:W-:Y:S04]  /*60320*/  STL [R1+0x3c], R5 ;  /* 0x00003c0501007387 */ /* 0x0001e80000100800 */
[----:B------:R1:W-:Y:S01]  /*60330*/  STL [R1+0x40], R7 ;  /* 0x0000400701007387 */ /* 0x0003e20000100800 */
[----:B0-----:R-:W-:-:S03]  /*60340*/  LOP3.LUT R5, R24, 0xa8, R21, 0xfe, !PT ;  /* 0x000000a818057812 */ /* 0x001fc600078efe15 */
[----:B------:R0:W-:Y:S01]  /*60350*/  STL [R1+0x44], R6 ;  /* 0x0000440601007387 */ /* 0x0001e20000100800 */
[----:B-1----:R-:W-:-:S03]  /*60360*/  LOP3.LUT R7, R24, 0xb0, R21, 0xfe, !PT ;  /* 0x000000b018077812 */ /* 0x002fc600078efe15 */
[----:B------:R1:W-:Y:S01]  /*60370*/  STL [R1+0x48], R5 ;  /* 0x0000480501007387 */ /* 0x0003e20000100800 */
[----:B0-----:R-:W-:-:S03]  /*60380*/  LOP3.LUT R6, R24, 0xc0, R21, 0xfe, !PT ;  /* 0x000000c018067812 */ /* 0x001fc600078efe15 */
[----:B------:R0:W-:Y:S01]  /*60390*/  STL [R1+0x4c], R7 ;  /* 0x00004c0701007387 */ /* 0x0001e20000100800 */
[----:B-1----:R-:W-:-:S03]  /*603a0*/  LOP3.LUT R5, R24, 0xc8, R21, 0xfe, !PT ;  /* 0x000000c818057812 */ /* 0x002fc600078efe15 */
[----:B------:R1:W-:Y:S04]  /*603b0*/  STL [R1+0x50], R6 ;  /* 0x0000500601007387 */ /* 0x0003e80000100800 */
[----:B------:R2:W-:Y:S01]  /*603c0*/  STL [R1+0x54], R5 ;  /* 0x0000540501007387 */ /* 0x0005e20000100800 */
[C-C-:B0-----:R-:W-:Y:S02]  /*603d0*/  LOP3.LUT R7, R24.reuse, 0xd0, R21.reuse, 0xfe, !PT ;  /* 0x000000d018077812 */ /* 0x141fe400078efe15 */
[----:B-1----:R-:W-:-:S03]  /*603e0*/  LOP3.LUT R6, R24, 0xd8, R21, 0xfe, !PT ;  /* 0x000000d818067812 */ /* 0x002fc600078efe15 */
[----:B------:R0:W-:Y:S01]  /*603f0*/  STL [R1+0x58], R7 ;  /* 0x0000580701007387 */ /* 0x0001e20000100800 */
[----:B--2---:R-:W-:-:S03]  /*60400*/  LOP3.LUT R5, R24, 0xe0, R21, 0xfe, !PT ;  /* 0x000000e018057812 */ /* 0x004fc600078efe15 */
        /* <DEDUP_REMOVED lines=14> */
[----:B0-----:R-:W-:-:S03]  /*604f0*/  LOP3.LUT R7, R24, 0x128, R21, 0xfe, !PT ;  /* 0x0000012818077812 */ /* 0x001fc600078efe15 */
[----:B----4-:R-:W-:Y:S01]  /*60500*/  STL [R1+0x1a30], R17 ;  /* 0x001a301101007387 */ /* 0x010fe20000100800 */
[C-C-:B-1----:R-:W-:Y:S02]  /*60510*/  LOP3.LUT R6, R24.reuse, 0x130, R21.reuse, 0xfe, !PT ;  /* 0x0000013018067812 */ /* 0x142fe400078efe15 */
[C-C-:B--2---:R-:W-:Y:S01]  /*60520*/  LOP3.LUT R5, R24.reuse, 0x120, R21.reuse, 0xfe, !PT ;  /* 0x0000012018057812 */ /* 0x144fe200078efe15 */
[----:B------:R-:W-:Y:S04]  /*60530*/  STL [R1+0x1a2c], R18 ;  /* 0x001a2c1201007387 */ /* 0x000fe80000100800 */
[----:B------:R-:W-:Y:S04]  /*60540*/  STL [R1+0x1a28], R19 ;  /* 0x001a281301007387 */ /* 0x000fe80000100800 */
        /* <DEDUP_REMOVED lines=13> */
[----:B------:R-:W-:Y:S01]  /*60620*/  STL [R1+0xa4], R7 ;  /* 0x0000a40701007387 */ /* 0x000fe20000100800 */
[----:B--2---:R-:W-:-:S03]  /*60630*/  LOP3.LUT R5, R24, 0x170, R21, 0xfe, !PT ;  /* 0x0000017018057812 */ /* 0x004fc600078efe15 */
[----:B------:R0:W-:Y:S04]  /*60640*/  STL [R1+0xa8], R6 ;  /* 0x0000a80601007387 */ /* 0x0001e80000100800 */
[----:B------:R-:W-:Y:S04]  /*60650*/  STL [R1+0x1a24], R15 ;  /* 0x001a240f01007387 */ /* 0x000fe80000100800 */
[----:B------:R1:W-:Y:S01]  /*60660*/  STL [R1+0xac], R5 ;  /* 0x0000ac0501007387 */ /* 0x0003e20000100800 */
[C-C-:B0-----:R-:W-:Y:S02]  /*60670*/  LOP3.LUT R6, R24.reuse, 0x180, R21.reuse, 0xfe, !PT ;  /* 0x0000018018067812 */ /* 0x141fe400078efe15 */
[----:B-1----:R-:W-:-:S03]  /*60680*/  LOP3.LUT R5, R24, 0x188, R21, 0xfe, !PT ;  /* 0x0000018818057812 */ /* 0x002fc600078efe15 */
[----:B------:R0:W-:Y:S04]  /*60690*/  STL [R1+0xb0], R6 ;  /* 0x0000b00601007387 */ /* 0x0001e80000100800 */
[----:B------:R1:W-:Y:S01]  /*606a0*/  STL [R1+0xb8], R5 ;  /* 0x0000b80501007387 */ /* 0x0003e20000100800 */
[C-C-:B------:R-:W-:Y:S02]  /*606b0*/  LOP3.LUT R7, R24.reuse, 0x1b0, R21.reuse, 0xfe, !PT ;  /* 0x000001b018077812 */ /* 0x140fe400078efe15 */
[C-C-:B0-----:R-:W-:Y:S02]  /*606c0*/  LOP3.LUT R6, R24.reuse, 0x1a0, R21.reuse, 0xfe, !PT ;  /* 0x000001a018067812 */ /* 0x141fe400078efe15 */
[----:B-1----:R-:W-:-:S03]  /*606d0*/  LOP3.LUT R5, R24, 0x1a8, R21, 0xfe, !PT ;  /* 0x000001a818057812 */ /* 0x002fc600078efe15 */
[----:B------:R0:W-:Y:S01]  /*606e0*/  STL [R1+0xc4], R6 ;  /* 0x0000c40601007387 */ /* 0x0001e20000100800 */
[----:B------:R-:W-:-:S03]  /*606f0*/  LOP3.LUT R17, R24, 0x1d0, R21, 0xfe, !PT ;  /* 0x000001d018117812 */ /* 0x000fc600078efe15 */
[----:B------:R1:W-:Y:S01]  /*60700*/  STL [R1+0xc8], R5 ;  /* 0x0000c80501007387 */ /* 0x0003e20000100800 */
[----:B0-----:R-:W-:-:S03]  /*60710*/  LOP3.LUT R6, R24, 0x1c0, R21, 0xfe, !PT ;  /* 0x000001c018067812 */ /* 0x001fc600078efe15 */
[----:B------:R-:W-:Y:S01]  /*60720*/  STL [R1+0xcc], R7 ;  /* 0x0000cc0701007387 */ /* 0x000fe20000100800 */
[----:B-1----:R-:W-:-:S03]  /*60730*/  LOP3.LUT R5, R24, 0x1c8, R21, 0xfe, !PT ;  /* 0x000001c818057812 */ /* 0x002fc600078efe15 */
[----:B------:R-:W-:Y:S01]  /*60740*/  STL [R1+0xd0], R6 ;  /* 0x0000d00601007387 */ /* 0x000fe20000100800 */
[----:B------:R-:W-:-:S03]  /*60750*/  LOP3.LUT R18, R24, 0x1d8, R21, 0xfe, !PT ;  /* 0x000001d818127812 */ /* 0x000fc600078efe15 */
[----:B------:R-:W-:Y:S04]  /*60760*/  STL [R1+0xd4], R5 ;  /* 0x0000d40501007387 */ /* 0x000fe80000100800 */
[----:B------:R0:W-:Y:S01]  /*60770*/  STL [R1+0xd8], R17 ;  /* 0x0000d81101007387 */ /* 0x0001e20000100800 */
[----:B------:R-:W-:-:S03]  /*60780*/  LOP3.LUT R2, R24, R21, RZ, 0xfc, !PT ;  /* 0x0000001518027212 */ /* 0x000fc600078efcff */
[----:B------:R1:W-:Y:S01]  /*60790*/  STL [R1+0xdc], R18 ;  /* 0x0000dc1201007387 */ /* 0x0003e20000100800 */
[C-C-:B------:R-:W-:Y:S02]  /*607a0*/  LOP3.LUT R25, R24.reuse, 0x88, R21.reuse, 0xfe, !PT ;  /* 0x0000008818197812 */ /* 0x140fe400078efe15 */
[----:B------:R-:W-:Y:S01]  /*607b0*/  ISETP.LT.AND P3, PT, R27, UR5, !P0 ;  /* 0x000000051b007c0c */ /* 0x000fe2000c761270 */
[----:B------:R-:W2:Y:S01]  /*607c0*/  LDS.128 R4, [R4+UR4+0x600] ;  /* 0x0006000404047984 */ /* 0x000ea20008000c00 */
[C-C-:B0-----:R-:W-:Y:S02]  /*607d0*/  LOP3.LUT R17, R24.reuse, 0x1e0, R21.reuse, 0xfe, !PT ;  /* 0x000001e018117812 */ /* 0x141fe400078efe15 */
[----:B-1----:R-:W-:-:S03]  /*607e0*/  LOP3.LUT R18, R24, 0x1e8, R21, 0xfe, !PT ;  /* 0x000001e818127812 */ /* 0x002fc600078efe15 */
[----:B------:R0:W-:Y:S01]  /*607f0*/  STL [R1+0x74], R17 ;  /* 0x0000741101007387 */ /* 0x0001e20000100800 */
[C---:B------:R-:W-:Y:S01]  /*60800*/  ISETP.LT.AND P1, PT, R2.reuse, UR15, !P0 ;  /* 0x0000000f02007c0c */ /* 0x040fe2000c721270 */
[-C--:B-----5:R-:W-:Y:S01]  /*60810*/  IMAD R2, R2, R26.reuse, RZ ;  /* 0x0000001a02027224 */ /* 0x0a0fe200078e02ff */
[----:B------:R-:W-:Y:S01]  /*60820*/  ISETP.LT.AND P4, PT, R25, UR18, !P0 ;  /* 0x0000001219007c0c */ /* 0x000fe2000c781270 */
[----:B------:R1:W-:Y:S01]  /*60830*/  STL [R1+0x94], R18 ;  /* 0x0000941201007387 */ /* 0x0003e20000100800 */
[----:B------:R-:W-:Y:S01]  /*60840*/  IMAD R27, R27, R26, RZ ;  /* 0x0000001a1b1b7224 */ /* 0x000fe200078e02ff */
[----:B------:R-:W-:Y:S01]  /*60850*/  IADD3 R0, P2, PT, R20, UR12, RZ ;  /* 0x0000000c14007c10 */ /* 0x000fe2000ff5e0ff */
[----:B------:R-:W4:Y:S01]  /*60860*/  LDCU UR4, c[0x0][0x39c] ;  /* 0x00007380ff0477ac */ /* 0x000f220008000800 */
[C-C-:B0-----:R-:W-:Y:S01]  /*60870*/  LOP3.LUT R17, R24.reuse, 0x1f0, R21.reuse, 0xfe, !PT ;  /* 0x000001f018117812 */ /* 0x141fe200078efe15 */
[----:B------:R-:W0:Y:S04]  /*60880*/  LDCU UR5, c[0x0][0x39c] ;  /* 0x00007380ff0577ac */ /* 0x000e280008000800 */
[----:B------:R5:W-:Y:S01]  /*60890*/  STL [R1+0xb4], R17 ;  /* 0x0000b41101007387 */ /* 0x000be20000100800 */
[C-C-:B------:R-:W-:Y:S01]  /*608a0*/  LOP3.LUT R3, R24.reuse, 0x20, R21.reuse, 0xfe, !PT ;  /* 0x0000002018037812 */ /* 0x140fe200078efe15 */
[----:B------:R-:W0:Y:S02]  /*608b0*/  LDCU UR12, c[0x0][0x39c] ;  /* 0x00007380ff0c77ac */ /* 0x000e240008000800 */
[----:B------:R-:W4:Y:S04]  /*608c0*/  LDL.LU R26, [R1+0x1a38] ;  /* 0x001a3800011a7983 */ /* 0x000f280000300800 */
[----:B------:R-:W2:Y:S01]  /*608d0*/  LDL.LU R25, [R1+0x1a34] ;  /* 0x001a340001197983 */ /* 0x000ea20000300800 */
[----:B------:R-:W-:-:S02]  /*608e0*/  LOP3.LUT R28, R24, 0x28, R21, 0xfe, !PT ;  /* 0x00000028181c7812 */ /* 0x000fc400078efe15 */
[C-C-:B------:R-:W-:Y:S02]  /*608f0*/  LOP3.LUT R29, R24.reuse, 0x30, R21.reuse, 0xfe, !PT ;  /* 0x00000030181d7812 */ /* 0x140fe400078efe15 */
[C-C-:B------:R-:W-:Y:S02]  /*60900*/  LOP3.LUT R23, R24.reuse, 0x80, R21.reuse, 0xfe, !PT ;  /* 0x0000008018177812 */ /* 0x140fe400078efe15 */
[C-C-:B------:R-:W-:Y:S02]  /*60910*/  LOP3.LUT R19, R24.reuse, 0x190, R21.reuse, 0xfe, !PT ;  /* 0x0000019018137812 */ /* 0x140fe400078efe15 */
[C-C-:B------:R-:W-:Y:S02]  /*60920*/  LOP3.LUT R15, R24.reuse, 0x198, R21.reuse, 0xfe, !PT ;  /* 0x00000198180f7812 */ /* 0x140fe400078efe15 */
[C-C-:B-1----:R-:W-:Y:S02]  /*60930*/  LOP3.LUT R18, R24.reuse, 0x70, R21.reuse, 0xfe, !PT ;  /* 0x0000007018127812 */ /* 0x142fe400078efe15 */
[----:B-----5:R-:W-:-:S02]  /*60940*/  LOP3.LUT R17, R24, 0x68, R21, 0xfe, !PT ;  /* 0x0000006818117812 */ /* 0x020fc400078efe15 */
[----:B------:R-:W-:Y:S02]  /*60950*/  LOP3.LUT R21, R24, R22, RZ, 0xfc, !PT ;  /* 0x0000001618157212 */ /* 0x000fe400078efcff */
[----:B------:R-:W-:Y:S01]  /*60960*/  LEA.HI.X.SX32 R20, R20, UR13, 0x1, P2 ;  /* 0x0000000d14147c11 */ /* 0x000fe200090f0eff */
[----:B------:R-:W1:Y:S01]  /*60970*/  LDCU UR13, c[0x0][0x39c] ;  /* 0x00007380ff0d77ac */ /* 0x000e620008000800 */
[C---:B------:R-:W-:Y:S02]  /*60980*/  IADD3 R22, P2, PT, R2.reuse, R0, RZ ;  /* 0x0000000002167210 */ /* 0x040fe40007f5e0ff */
[----:B------:R-:W-:Y:S02]  /*60990*/  ISETP.LT.AND P5, PT, R23, UR17, !P0 ;  /* 0x0000001117007c0c */ /* 0x000fe4000c7a1270 */
[----:B------:R-:W-:Y:S02]  /*609a0*/  LEA.HI.X.SX32 R23, R2, R20, 0x1, P2 ;  /* 0x0000001402177211 */ /* 0x000fe400010f0eff */
[----:B------:R-:W-:-:S05]  /*609b0*/  PRMT R24, R16, 0x7770, RZ ;  /* 0x0000777010187816 */ /* 0x000fca00000000ff */
[----:B------:R5:W-:Y:S02]  /*609c0*/  @P1 STG.E.U8 desc[UR8][R22.64], R24 ;  /* 0x0000001816001986 */ /* 0x000be4000c101108 */
[----:B-----5:R-:W5:Y:S01]  /*609d0*/  LDC R22, c[0x0][0x3b8] ;  /* 0x0000ee00ff167b82 */ /* 0x020f620000000800 */
[----:B------:R-:W-:Y:S02]  /*609e0*/  IADD3 R24, P1, PT, R27, R0, RZ ;  /* 0x000000001b187210 */ /* 0x000fe40007f3e0ff */
[C---:B--2---:R-:W-:Y:S01]  /*609f0*/  ISETP.LT.AND P2, PT, R25.reuse, UR16, !P0 ;  /* 0x0000001019007c0c */ /* 0x044fe2000c741270 */
[----:B-----5:R-:W-:Y:S01]  /*60a00*/  IMAD R23, R25, R22, RZ ;  /* 0x0000001619177224 */ /* 0x020fe200078e02ff */
[----:B------:R-:W-:Y:S02]  /*60a10*/  LEA.HI.X.SX32 R25, R27, R20, 0x1, P1 ;  /* 0x000000141b197211 */ /* 0x000fe400008f0eff */
[----:B------:R-:W-:-:S05]  /*60a20*/  PRMT R27, R12, 0x7770, RZ ;  /* 0x000077700c1b7816 */ /* 0x000fca00000000ff */
[----:B------:R2:W-:Y:S02]  /*60a30*/  @P3 STG.E.U8 desc[UR8][R24.64], R27 ;  /* 0x0000001b18003986 */ /* 0x0005e4000c101108 */
[----:B--2---:R-:W2:Y:S01]  /*60a40*/  LDC R25, c[0x0][0x3b8] ;  /* 0x0000ee00ff197b82 */ /* 0x004ea20000000800 */
[C---:B----4-:R-:W-:Y:S01]  /*60a50*/  ISETP.LT.AND P1, PT, R26.reuse, UR4, !P0 ;  /* 0x000000041a007c0c */ /* 0x050fe2000c721270 */
[----:B------:R-:W-:Y:S01]  /*60a60*/  IMAD R26, R26, R22, RZ ;  /* 0x000000161a1a7224 */ /* 0x000fe200078e02ff */
[CC--:B------:R-:W-:Y:S01]  /*60a70*/  IADD3 R22, P6, PT, R23.reuse, R0.reuse, RZ ;  /* 0x0000000017167210 */ /* 0x0c0fe20007fde0ff */
[----:B------:R-:W4:Y:S03]  /*60a80*/  LDCU UR4, c[0x0][0x39c] ;  /* 0x00007380ff0477ac */ /* 0x000f260008000800 */
[----:B------:R-:W-:Y:S02]  /*60a90*/  IADD3 R24, P3, PT, R26, R0, RZ ;  /* 0x000000001a187210 */ /* 0x000fe40007f7e0ff */
[----:B------:R-:W-:-:S02]  /*60aa0*/  LEA.HI.X.SX32 R23, R23, R20, 0x1, P6 ;  /* 0x0000001417177211 */ /* 0x000fc400030f0eff */
[----:B---3--:R-:W-:Y:S01]  /*60ab0*/  ISETP.LT.AND P6, PT, R3, UR6, !P0 ;  /* 0x0000000603007c0c */ /* 0x008fe2000c7c1270 */
[----:B------:R-:W3:Y:S01]  /*60ac0*/  LDCU UR6, c[0x0][0x39c] ;  /* 0x00007380ff0677ac */ /* 0x000ee20008000800 */
[----:B------:R-:W-:-:S05]  /*60ad0*/  PRMT R27, R8, 0x7770, RZ ;  /* 0x00007770081b7816 */ /* 0x000fca00000000ff */
[----:B------:R5:W-:Y:S01]  /*60ae0*/  @P2 STG.E.U8 desc[UR8][R22.64], R27 ;  /* 0x0000001b16002986 */ /* 0x000be2000c101108 */
[----:B--2---:R-:W-:Y:S01]  /*60af0*/  IMAD R3, R3, R25, RZ ;  /* 0x0000001903037224 */ /* 0x004fe200078e02ff */
[----:B------:R-:W-:Y:S02]  /*60b00*/  LEA.HI.X.SX32 R25, R26, R20, 0x1, P3 ;  /* 0x000000141a197211 */ /* 0x000fe400018f0eff */
[----:B------:R-:W-:Y:S01]  /*60b10*/  PRMT R26, R4, 0x7770, RZ ;  /* 0x00007770041a7816 */ /* 0x000fe200000000ff */
[----:B-----5:R-:W4:Y:S04]  /*60b20*/  LDL.LU R27, [R1] ;  /* 0x00000000011b7983 */ /* 0x020f280000300800 */
[----:B------:R2:W-:Y:S02]  /*60b30*/  @P1 STG.E.U8 desc[UR8][R24.64], R26 ;  /* 0x0000001a18001986 */ /* 0x0005e4000c101108 */
[----:B--2---:R-:W2:Y:S01]  /*60b40*/  LDC R25, c[0x0][0x3b8] ;  /* 0x0000ee00ff197b82 */ /* 0x004ea20000000800 */
[----:B0-----:R-:W-:Y:S01]  /*60b50*/  ISETP.LT.AND P1, PT, R28, UR5, !P0 ;  /* 0x000000051c007c0c */ /* 0x001fe2000c721270 */
[----:B------:R-:W0:Y:S01]  /*60b60*/  LDCU UR5, c[0x0][0x39c] ;  /* 0x00007380ff0577ac */ /* 0x000e220008000800 */
[----:B------:R-:W-:-:S04]  /*60b70*/  IADD3 R22, P2, PT, R3, R0, RZ ;  /* 0x0000000003167210 */ /* 0x000fc80007f5e0ff */
[----:B------:R-:W-:Y:S02]  /*60b80*/  LEA.HI.X.SX32 R23, R3, R20, 0x1, P2 ;  /* 0x0000001403177211 */ /* 0x000fe400010f0eff */
[C---:B------:R-:W-:Y:S01]  /*60b90*/  ISETP.LT.AND P2, PT, R29.reuse, UR12, !P0 ;  /* 0x0000000c1d007c0c */ /* 0x040fe2000c741270 */
[----:B------:R-:W5:Y:S01]  /*60ba0*/  LDCU UR12, c[0x0][0x39c] ;  /* 0x00007380ff0c77ac */ /* 0x000f620008000800 */
[----:B------:R-:W-:Y:S02]  /*60bb0*/  PRMT R3, R16, 0x7771, RZ ;  /* 0x0000777110037816 */ /* 0x000fe400000000ff */
[----:B------:R-:W-:Y:S01]  /*60bc0*/  PRMT R26, R12, 0x7771, RZ ;  /* 0x000077710c1a7816 */ /* 0x000fe200000000ff */
[-C--:B--2---:R-:W-:Y:S02]  /*60bd0*/  IMAD R28, R28, R25.reuse, RZ ;  /* 0x000000191c1c7224 */ /* 0x084fe400078e02ff */
[----:B------:R-:W-:-:S03]  /*60be0*/  IMAD R29, R29, R25, RZ ;  /* 0x000000191d1d7224 */ /* 0x000fc600078e02ff */
[----:B------:R-:W-:-:S04]  /*60bf0*/  IADD3 R24, P3, PT, R28, R0, RZ ;  /* 0x000000001c187210 */ /* 0x000fc80007f7e0ff */
[----:B------:R-:W-:Y:S01]  /*60c00*/  LEA.HI.X.SX32 R25, R28, R20, 0x1, P3 ;  /* 0x000000141c197211 */ /* 0x000fe200018f0eff */
[----:B------:R2:W-:Y:S04]  /*60c10*/  @P6 STG.E.U8 desc[UR8][R22.64], R3 ;  /* 0x0000000316006986 */ /* 0x0005e8000c101108 */
[----:B------:R-:W5:Y:S04]  /*60c20*/  LDL.LU R28, [R1+0x18] ;  /* 0x00001800011c7983 */ /* 0x000f680000300800 */
[----:B------:R0:W-:Y:S01]  /*60c30*/  @P1 STG.E.U8 desc[UR8][R24.64], R26 ;  /* 0x0000001a18001986 */ /* 0x0001e2000c101108 */
[----:B--2---:R-:W2:Y:S03]  /*60c40*/  LDC R3, c[0x0][0x3b8] ;  /* 0x0000ee00ff037b82 */ /* 0x004ea60000000800 */
[----:B0-----:R-:W3:Y:S04]  /*60c50*/  LDL.LU R25, [R1+0x8] ;  /* 0x0000080001197983 */ /* 0x001ee80000300800 */
[----:B------:R-:W1:Y:S01]  /*60c60*/  LDL.LU R24, [R1+0xc] ;  /* 0x00000c0001187983 */ /* 0x000e620000300800 */
[----:B------:R-:W-:-:S04]  /*60c70*/  IADD3 R22, P6, PT, R29, R0, RZ ;  /* 0x000000001d167210 */ /* 0x000fc80007fde0ff */
[----:B------:R-:W-:Y:S02]  /*60c80*/  LEA.HI.X.SX32 R23, R29, R20, 0x1, P6 ;  /* 0x000000141d177211 */ /* 0x000fe400030f0eff */
[----:B------:R-:W0:Y:S01]  /*60c90*/  LDC R29, c[0x0][0x3b8] ;  /* 0x0000ee00ff1d7b82 */ /* 0x000e220000000800 */
[----:B------:R-:W-:Y:S02]  /*60ca0*/  PRMT R26, R4, 0x7771, RZ ;  /* 0x00007771041a7816 */ /* 0x000fe400000000ff */
[C---:B----4-:R-:W-:Y:S01]  /*60cb0*/  ISETP.LT.AND P3, PT, R27.reuse, UR4, !P0 ;  /* 0x000000041b007c0c */ /* 0x050fe2000c761270 */
[----:B--2---:R-:W-:Y:S01]  /*60cc0*/  IMAD R3, R27, R3, RZ ;  /* 0x000000031b037224 */ /* 0x004fe200078e02ff */
[----:B------:R-:W-:Y:S01]  /*60cd0*/  PRMT R27, R8, 0x7771, RZ ;  /* 0x00007771081b7816 */ /* 0x000fe200000000ff */
[----:B------:R-:W2:Y:S04]  /*60ce0*/  LDCU UR4, c[0x0][0x39c] ;  /* 0x00007380ff0477ac */ /* 0x000ea80008000800 */
[----:B------:R4:W-:Y:S02]  /*60cf0*/  @P2 STG.E.U8 desc[UR8][R22.64], R27 ;  /* 0x0000001b16002986 */ /* 0x0009e4000c101108 */
[----:B----4-:R-:W-:-:S04]  /*60d00*/  IADD3 R22, P1, PT, R3, R0, RZ ;  /* 0x0000000003167210 */ /* 0x010fc80007f3e0ff */
[----:B------:R-:W-:Y:S02]  /*60d10*/  LEA.HI.X.SX32 R23, R3, R20, 0x1, P1 ;  /* 0x0000001403177211 */ /* 0x000fe400008f0eff */
[----:B------:R-:W-:-:S03]  /*60d20*/  PRMT R27, R16, 0x7772, RZ ;  /* 0x00007772101b7816 */ /* 0x000fc600000000ff */
[----:B------:R4:W-:Y:S04]  /*60d30*/  @P3 STG.E.U8 desc[UR8][R22.64], R26 ;  /* 0x0000001a16003986 */ /* 0x0009e8000c101108 */
[----:B----4-:R-:W4:Y:S01]  /*60d40*/  LDL.LU R26, [R1+0x10] ;  /* 0x00001000011a7983 */ /* 0x010f220000300800 */
[C---:B---3--:R-:W-:Y:S01]  /*60d50*/  ISETP.LT.AND P2, PT, R25.reuse, UR6, !P0 ;  /* 0x0000000619007c0c */ /* 0x048fe2000c741270 */
[-C--:B0-----:R-:W-:Y:S01]  /*60d60*/  IMAD R25, R25, R29.reuse, RZ ;  /* 0x0000001d19197224 */ /* 0x081fe200078e02ff */
[----:B------:R-:W0:Y:S01]  /*60d70*/  LDCU UR6, c[0x0][0x39c] ;  /* 0x00007380ff0677ac */ /* 0x000e220008000800 */
[C---:B-1----:R-:W-:Y:S01]  /*60d80*/  ISETP.LT.AND P1, PT, R24.reuse, UR13, !P0 ;  /* 0x0000000d18007c0c */ /* 0x042fe2000c721270 */
[----:B------:R-:W-:Y:S02]  /*60d90*/  IMAD R3, R24, R29, RZ ;  /* 0x0000001d18037224 */ /* 0x000fe400078e02ff */
[C---:B------:R-:W-:Y:S01]  /*60da0*/  IADD3 R24, P6, PT, R25.reuse, R0, RZ ;  /* 0x0000000019187210 */ /* 0x040fe20007fde0ff */
[----:B------:R-:W1:Y:S03]  /*60db0*/  LDCU UR13, c[0x0][0x39c] ;  /* 0x00007380ff0d77ac */ /* 0x000e660008000800 */
[----:B------:R-:W-:-:S05]  /*60dc0*/  LEA.HI.X.SX32 R25, R25, R20, 0x1, P6 ;  /* 0x0000001419197211 */ /* 0x000fca00030f0eff */
[----:B------:R3:W-:Y:S04]  /*60dd0*/  @P2 STG.E.U8 desc[UR8][R24.64], R27 ;  /* 0x0000001b18002986 */ /* 0x0007e8000c101108 */
[----:B---3--:R-:W3:Y:S01]  /*60de0*/  LDL.LU R25, [R1+0x14] ;  /* 0x0000140001197983 */ /* 0x008ee20000300800 */
[----:B------:R-:W-:-:S04]  /*60df0*/  IADD3 R22, P3, PT, R3, R0, RZ ;  /* 0x0000000003167210 */ /* 0x000fc80007f7e0ff */
[----:B------:R-:W-:Y:S02]  /*60e00*/  LEA.HI.X.SX32 R23, R3, R20, 0x1, P3 ;  /* 0x0000001403177211 */ /* 0x000fe400018f0eff */
[----:B------:R-:W-:-:S05]  /*60e10*/  PRMT R3, R12, 0x7772, RZ ;  /* 0x000077720c037816 */ /* 0x000fca00000000ff */
[----:B------:R0:W-:Y:S01]  /*60e20*/  @P1 STG.E.U8 desc[UR8][R22.64], R3 ;  /* 0x0000000316001986 */ /* 0x0001e2000c101108 */
[----:B-----5:R-:W-:Y:S01]  /*60e30*/  ISETP.LT.AND P2, PT, R28, UR12, !P0 ;  /* 0x0000000c1c007c0c */ /* 0x020fe2000c741270 */
[----:B------:R-:W5:Y:S01]  /*60e40*/  LDCU UR12, c[0x0][0x39c] ;  /* 0x00007380ff0c77ac */ /* 0x000f620008000800 */
[----:B------:R-:W-:Y:S02]  /*60e50*/  PRMT R27, R4, 0x7772, RZ ;  /* 0x00007772041b7816 */ /* 0x000fe400000000ff */
[----:B------:R-:W-:Y:S02]  /*60e60*/  PRMT R16, R16, 0x7773, RZ ;  /* 0x0000777310107816 */ /* 0x000fe400000000ff */
[C---:B----4-:R-:W-:Y:S01]  /*60e70*/  ISETP.LT.AND P6, PT, R26.reuse, UR5, !P0 ;  /* 0x000000051a007c0c */ /* 0x050fe2000c7c1270 */
[----:B------:R-:W-:Y:S01]  /*60e80*/  IMAD R26, R26, R29, RZ ;  /* 0x0000001d1a1a7224 */ /* 0x000fe200078e02ff */
[----:B------:R-:W4:Y:S04]  /*60e90*/  LDCU UR5, c[0x0][0x39c] ;  /* 0x00007380ff0577ac */ /* 0x000f280008000800 */
[----:B0-----:R-:W-:-:S04]  /*60ea0*/  IADD3 R22, P1, PT, R26, R0, RZ ;  /* 0x000000001a167210 */ /* 0x001fc80007f3e0ff */
[----:B------:R-:W-:Y:S01]  /*60eb0*/  LEA.HI.X.SX32 R23, R26, R20, 0x1, P1 ;  /* 0x000000141a177211 */ /* 0x000fe200008f0eff */
[-C--:B------:R-:W-:Y:S02]  /*60ec0*/  IMAD R26, R28, R29.reuse, RZ ;  /* 0x0000001d1c1a7224 */ /* 0x080fe400078e02ff */
[C---:B---3--:R-:W-:Y:S01]  /*60ed0*/  IMAD R3, R25.reuse, R29, RZ ;  /* 0x0000001d19037224 */ /* 0x048fe200078e02ff */
[----:B--2---:R-:W-:Y:S01]  /*60ee0*/  ISETP.LT.AND P3, PT, R25, UR4, !P0 ;  /* 0x0000000419007c0c */ /* 0x004fe2000c761270 */
[----:B------:R-:W0:Y:S01]  /*60ef0*/  LDCU UR4, c[0x0][0x39c] ;  /* 0x00007380ff0477ac */ /* 0x000e220008000800 */
[----:B------:R-:W-:Y:S02]  /*60f00*/  PRMT R25, R8, 0x7772, RZ ;  /* 0x0000777208197816 */ /* 0x000fe400000000ff */
[----:B------:R-:W-:-:S03]  /*60f10*/  IADD3 R24, P1, PT, R3, R0, RZ ;  /* 0x0000000003187210 */ /* 0x000fc60007f3e0ff */
[----:B------:R2:W-:Y:S02]  /*60f20*/  @P6 STG.E.U8 desc[UR8][R22.64], R25 ;  /* 0x0000001916006986 */ /* 0x0005e4000c101108 */
[C---:B--2---:R-:W-:Y:S02]  /*60f30*/  IADD3 R22, P6, PT, R26.reuse, R0, RZ ;  /* 0x000000001a167210 */ /* 0x044fe40007fde0ff */
[-C--:B------:R-:W-:Y:S01]  /*60f40*/  LEA.HI.X.SX32 R25, R3, R20.reuse, 0x1, P1 ;  /* 0x0000001403197211 */ /* 0x080fe200008f0eff */
[C---:B------:R-:W-:Y:S01]  /*60f50*/  IMAD R3, R17.reuse, R29, RZ ;  /* 0x0000001d11037224 */ /* 0x040fe200078e02ff */
[----:B------:R-:W-:Y:S01]  /*60f60*/  ISETP.LT.AND P1, PT, R17, UR6, !P0 ;  /* 0x0000000611007c0c */ /* 0x000fe2000c721270 */
[----:B------:R-:W2:Y:S01]  /*60f70*/  LDCU UR6, c[0x0][0x39c] ;  /* 0x00007380ff0677ac */ /* 0x000ea20008000800 */
[----:B------:R-:W-:Y:S01]  /*60f80*/  LEA.HI.X.SX32 R23, R26, R20, 0x1, P6 ;  /* 0x000000141a177211 */ /* 0x000fe200030f0eff */
[----:B------:R3:W-:Y:S04]  /*60f90*/  @P3 STG.E.U8 desc[UR8][R24.64], R27 ;  /* 0x0000001b18003986 */ /* 0x0007e8000c101108 */
[----:B------:R0:W-:Y:S01]  /*60fa0*/  @P2 STG.E.U8 desc[UR8][R22.64], R16 ;  /* 0x0000001016002986 */ /* 0x0001e2000c101108 */
[----:B----4-:R-:W-:Y:S01]  /*60fb0*/  ISETP.LT.AND P6, PT, R18, UR5, !P0 ;  /* 0x0000000512007c0c */ /* 0x010fe2000c7c1270 */
[----:B------:R-:W4:Y:S02]  /*60fc0*/  LDCU UR5, c[0x0][0x39c] ;  /* 0x00007380ff0577ac */ /* 0x000f240008000800 */
[----:B------:R-:W2:Y:S01]  /*60fd0*/  LDL.LU R17, [R1+0x1a30] ;  /* 0x001a300001117983 */ /* 0x000ea20000300800 */
[----:B---3--:R-:W-:-:S03]  /*60fe0*/  IADD3 R24, P3, PT, R3, R0, RZ ;  /* 0x0000000003187210 */ /* 0x008fc60007f7e0ff */
[----:B------:R-:W2:Y:S01]  /*60ff0*/  LDL.LU R26, [R1+0x40] ;  /* 0x00004000011a7983 */ /* 0x000ea20000300800 */
[----:B------:R-:W-:-:S03]  /*61000*/  LEA.HI.X.SX32 R25, R3, R20, 0x1, P3 ;  /* 0x0000001403197211 */ /* 0x000fc600018f0eff */
[----:B------:R-:W4:Y:S01]  /*61010*/  LDL.LU R27, [R1+0x44] ;  /* 0x00004400011b7983 */ /* 0x000f220000300800 */
[----:B0-----:R-:W-:Y:S01]  /*61020*/  PRMT R16, R12, 0x7773, RZ ;  /* 0x000077730c107816 */ /* 0x001fe200000000ff */
[-C--:B------:R-:W-:Y:S02]  /*61030*/  IMAD R12, R18, R29.reuse, RZ ;  /* 0x0000001d120c7224 */ /* 0x080fe400078e02ff */
[----:B------:R-:W3:Y:S04]  /*61040*/  LDL.LU R18, [R1+0x1a2c] ;  /* 0x001a2c0001127983 */ /* 0x000ee80000300800 */
[----:B------:R-:W2:Y:S04]  /*61050*/  LDL.LU R28, [R1+0x4c] ;  /* 0x00004c00011c7983 */ /* 0x000ea80000300800 */
[----:B------:R0:W-:Y:S04]  /*61060*/  @P1 STG.E.U8 desc[UR8][R24.64], R16 ;  /* 0x0000001018001986 */ /* 0x0001e8000c101108 */
[----:B0-----:R-:W2:Y:S04]  /*61070*/  LDL.LU R16, [R1+0x48] ;  /* 0x0000480001107983 */ /* 0x001ea80000300800 */
[----:B------:R-:W2:Y:S01]  /*61080*/  LDL.LU R25, [R1+0x3c] ;  /* 0x00003c0001197983 */ /* 0x000ea20000300800 */
[----:B------:R-:W-:Y:S01]  /*61090*/  IMAD R3, R21, R29, RZ ;  /* 0x0000001d15037224 */ /* 0x000fe200078e02ff */
[----:B------:R-:W-:-:S04]  /*610a0*/  IADD3 R24, P2, PT, R12, R0, RZ ;  /* 0x000000000c187210 */ /* 0x000fc80007f5e0ff */
[----:B------:R-:W-:Y:S02]  /*610b0*/  IADD3 R22, P1, PT, R3, R0, RZ ;  /* 0x0000000003167210 */ /* 0x000fe40007f3e0ff */
[----:B-1----:R-:W-:Y:S02]  /*610c0*/  ISETP.LT.AND P3, PT, R21, UR13, !P0 ;  /* 0x0000000d15007c0c */ /* 0x002fe4000c761270 */
[-C--:B------:R-:W-:Y:S02]  /*610d0*/  LEA.HI.X.SX32 R23, R3, R20.reuse, 0x1, P1 ;  /* 0x0000001403177211 */ /* 0x080fe400008f0eff */
[----:B------:R-:W-:Y:S01]  /*610e0*/  PRMT R8, R8, 0x7773, RZ ;  /* 0x0000777308087816 */ /* 0x000fe200000000ff */
[----:B------:R-:W-:Y:S01]  /*610f0*/  IMAD R3, R29, 0x80, R2 ;  /* 0x000000801d037824 */ /* 0x000fe200078e0202 */
[----:B--2---:R-:W-:Y:S01]  /*61100*/  ISETP.LT.AND P1, PT, R25, UR4, !P0 ;  /* 0x0000000419007c0c */ /* 0x004fe2000c721270 */
[----:B------:R-:W0:Y:S01]  /*61110*/  LDCU UR4, c[0x0][0x39c] ;  /* 0x00007380ff0477ac */ /* 0x000e220008000800 */
[----:B------:R-:W-:-:S05]  /*61120*/  LEA.HI.X.SX32 R25, R12, R20, 0x1, P2 ;  /* 0x000000140c197211 */ /* 0x000fca00010f0eff */
[----:B------:R1:W-:Y:S01]  /*61130*/  @P6 STG.E.U8 desc[UR8][R24.64], R8 ;  /* 0x0000000818006986 */ /* 0x0003e2000c101108 */
[----:B------:R-:W-:Y:S01]  /*61140*/  ISETP.LT.AND P2, PT, R26, UR6, !P0 ;  /* 0x000000061a007c0c */ /* 0x000fe2000c741270 */
[----:B------:R-:W2:Y:S02]  /*61150*/  LDCU UR6, c[0x0][0x39c] ;  /* 0x00007380ff0677ac */ /* 0x000ea40008000800 */
[----:B------:R-:W3:Y:S01]  /*61160*/  LDL.LU R26, [R1+0x50] ;  /* 0x00005000011a7983 */ /* 0x000ee20000300800 */
[----:B-1----:R-:W-:-:S05]  /*61170*/  PRMT R8, R4, 0x7773, RZ ;  /* 0x0000777304087816 */ /* 0x002fca00000000ff */
[----:B------:R1:W-:Y:S01]  /*61180*/  @P3 STG.E.U8 desc[UR8][R22.64], R8 ;  /* 0x0000000816003986 */ /* 0x0003e2000c101108 */
[----:B----4-:R-:W-:Y:S01]  /*61190*/  ISETP.LT.AND P3, PT, R27, UR5, !P0 ;  /* 0x000000051b007c0c */ /* 0x010fe2000c761270 */
[----:B------:R-:W-:Y:S01]  /*611a0*/  IMAD R4, R29, 0x8, R3 ;  /* 0x000000081d047824 */ /* 0x000fe200078e0203 */
[----:B------:R-:W-:Y:S01]  /*611b0*/  IADD3 R2, P6, PT, R3, R0, RZ ;  /* 0x0000000003027210 */ /* 0x000fe20007fde0ff */
[----:B------:R-:W4:Y:S01]  /*611c0*/  LDL.LU R27, [R1+0x24] ;  /* 0x00002400011b7983 */ /* 0x000f220000300800 */
[----:B------:R-:W-:Y:S01]  /*611d0*/  PRMT R12, R17, 0x7770, RZ ;  /* 0x00007770110c7816 */ /* 0x000fe200000000ff */
[----:B------:R-:W3:Y:S01]  /*611e0*/  LDCU UR5, c[0x0][0x39c] ;  /* 0x00007380ff0577ac */ /* 0x000ee20008000800 */
[----:B------:R-:W-:Y:S01]  /*611f0*/  LEA.HI.X.SX32 R3, R3, R20, 0x1, P6 ;  /* 0x0000001403037211 */ /* 0x000fe200030f0eff */
[----:B------:R-:W5:Y:S01]  /*61200*/  LDL.LU R21, [R1+0x58] ;  /* 0x0000580001157983 */ /* 0x000f620000300800 */
[----:B-1----:R-:W-:Y:S01]  /*61210*/  IADD3 R22, P6, PT, R4, R0, RZ ;  /* 0x0000000004167210 */ /* 0x002fe20007fde0ff */
[----:B------:R-:W-:-:S02]  /*61220*/  IMAD R8, R29, 0x8, R4 ;  /* 0x000000081d087824 */ /* 0x000fc400078e0204 */
[----:B------:R1:W-:Y:S01]  /*61230*/  @P5 STG.E.U8 desc[UR8][R2.64], R12 ;  /* 0x0000000c02005986 */ /* 0x0003e2000c101108 */
[----:B------:R-:W-:Y:S02]  /*61240*/  LEA.HI.X.SX32 R23, R4, R20, 0x1, P6 ;  /* 0x0000001404177211 */ /* 0x000fe400030f0eff */
[----:B-1----:R-:W-:-:S04]  /*61250*/  IADD3 R2, P6, PT, R8, R0, RZ ;  /* 0x0000000008027210 */ /* 0x002fc80007fde0ff */
[----:B------:R-:W-:Y:S02]  /*61260*/  LEA.HI.X.SX32 R3, R8, R20, 0x1, P6 ;  /* 0x0000001408037211 */ /* 0x000fe400030f0eff */
[----:B--2---:R-:W-:Y:S02]  /*61270*/  ISETP.LT.AND P6, PT, R28, UR6, !P0 ;  /* 0x000000061c007c0c */ /* 0x004fe4000c7c1270 */
[----:B------:R-:W-:Y:S01]  /*61280*/  PRMT R4, R13, 0x7770, RZ ;  /* 0x000077700d047816 */ /* 0x000fe200000000ff */
[----:B------:R-:W5:Y:S01]  /*61290*/  LDL.LU R28, [R1+0x5c] ;  /* 0x00005c00011c7983 */ /* 0x000f620000300800 */
[----:B0-----:R-:W-:Y:S01]  /*612a0*/  ISETP.LT.AND P5, PT, R16, UR4, !P0 ;  /* 0x0000000410007c0c */ /* 0x001fe2000c7a1270 */
[----:B------:R-:W-:Y:S01]  /*612b0*/  IMAD R8, R29, 0x8, R8 ;  /* 0x000000081d087824 */ /* 0x000fe200078e0208 */
[----:B------:R-:W-:Y:S01]  /*612c0*/  PRMT R12, R9, 0x7770, RZ ;  /* 0x00007770090c7816 */ /* 0x000fe200000000ff */
[----:B------:R-:W4:Y:S01]  /*612d0*/  LDCU UR4, c[0x0][0x39c] ;  /* 0x00007380ff0477ac */ /* 0x000f220008000800 */
[----:B------:R0:W-:Y:S01]  /*612e0*/  @P4 STG.E.U8 desc[UR8][R22.64], R4 ;  /* 0x0000000416004986 */ /* 0x0001e2000c101108 */
[----:B------:R-:W1:Y:S03]  /*612f0*/  LDCU UR6, c[0x0][0x39c] ;  /* 0x00007380ff0677ac */ /* 0x000e660008000800 */
[----:B------:R2:W-:Y:S01]  /*61300*/  @P1 STG.E.U8 desc[UR8][R2.64], R12 ;  /* 0x0000000c02001986 */ /* 0x0005e2000c101108 */
[----:B0-----:R-:W-:Y:S01]  /*61310*/  IMAD R4, R29, 0x8, R8 ;  /* 0x000000081d047824 */ /* 0x001fe200078e0208 */
[----:B--2---:R-:W-:-:S02]  /*61320*/  IADD3 R2, P4, PT, R8, R0, RZ ;  /* 0x0000000008027210 */ /* 0x004fc40007f9e0ff */
[----:B------:R-:W-:Y:S02]  /*61330*/  PRMT R12, R5, 0x7770, RZ ;  /* 0x00007770050c7816 */ /* 0x000fe400000000ff */
[----:B------:R-:W-:Y:S02]  /*61340*/  LEA.HI.X.SX32 R3, R8, R20, 0x1, P4 ;  /* 0x0000001408037211 */ /* 0x000fe400020f0eff */
[C---:B------:R-:W-:Y:S02]  /*61350*/  IADD3 R22, P4, PT, R4.reuse, R0, RZ ;  /* 0x0000000004167210 */ /* 0x040fe40007f9e0ff */
[----:B------:R-:W-:Y:S02]  /*61360*/  PRMT R8, R17, 0x7771, RZ ;  /* 0x0000777111087816 */ /* 0x000fe400000000ff */
[----:B------:R-:W-:Y:S01]  /*61370*/  LEA.HI.X.SX32 R23, R4, R20, 0x1, P4 ;  /* 0x0000001404177211 */ /* 0x000fe200020f0eff */
[----:B------:R0:W-:Y:S04]  /*61380*/  @P2 STG.E.U8 desc[UR8][R2.64], R12 ;  /* 0x0000000c02002986 */ /* 0x0001e8000c101108 */
[----:B------:R2:W-:Y:S01]  /*61390*/  @P3 STG.E.U8 desc[UR8][R22.64], R8 ;  /* 0x0000000816003986 */ /* 0x0005e2000c101108 */
[----:B0-----:R-:W-:-:S04]  /*613a0*/  IMAD R3, R29, 0x8, R4 ;  /* 0x000000081d037824 */ /* 0x001fc800078e0204 */
[----:B--2---:R-:W-:-:S05]  /*613b0*/  IMAD R8, R29, 0x8, R3 ;  /* 0x000000081d087824 */ /* 0x004fca00078e0203 */
[----:B------:R-:W-:-:S04]  /*613c0*/  IADD3 R24, P3, PT, R8, R0, RZ ;  /* 0x0000000008187210 */ /* 0x000fc80007f7e0ff */
[----:B------:R-:W-:Y:S02]  /*613d0*/  LEA.HI.X.SX32 R25, R8, R20, 0x1, P3 ;  /* 0x0000001408197211 */ /* 0x000fe400018f0eff */
[----:B---3--:R-:W-:Y:S01]  /*613e0*/  ISETP.LT.AND P1, PT, R26, UR5, !P0 ;  /* 0x000000051a007c0c */ /* 0x008fe2000c721270 */
[----:B------:R-:W0:Y:S01]  /*613f0*/  LDCU UR5, c[0x0][0x39c] ;  /* 0x00007380ff0577ac */ /* 0x000e220008000800 */
[----:B------:R-:W2:Y:S04]  /*61400*/  LDL.LU R26, [R1+0x60] ;  /* 0x00006000011a7983 */ /* 0x000ea80000300800 */
[----:B------:R-:W3:Y:S01]  /*61410*/  LDL.LU R16, [R1+0x68] ;  /* 0x0000680001107983 */ /* 0x000ee20000300800 */
[C---:B----4-:R-:W-:Y:S01]  /*61420*/  ISETP.LT.AND P4, PT, R27.reuse, UR4, !P0 ;  /* 0x000000041b007c0c */ /* 0x050fe2000c781270 */
[----:B------:R-:W-:Y:S01]  /*61430*/  IMAD R4, R27, R29, RZ ;  /* 0x0000001d1b047224 */ /* 0x000fe200078e02ff */
[----:B------:R-:W-:Y:S01]  /*61440*/  IADD3 R2, P2, PT, R3, R0, RZ ;  /* 0x0000000003027210 */ /* 0x000fe20007f5e0ff */
[----:B------:R-:W4:Y:S01]  /*61450*/  LDL.LU R27, [R1+0x6c] ;  /* 0x00006c00011b7983 */ /* 0x000f220000300800 */
[----:B------:R-:W-:Y:S01]  /*61460*/  PRMT R12, R13, 0x7771, RZ ;  /* 0x000077710d0c7816 */ /* 0x000fe200000000ff */
[----:B------:R-:W2:Y:S02]  /*61470*/  LDCU UR4, c[0x0][0x39c] ;  /* 0x00007380ff0477ac */ /* 0x000ea40008000800 */
[----:B------:R-:W0:Y:S01]  /*61480*/  LDL.LU R23, [R1+0x54] ;  /* 0x0000540001177983 */ /* 0x000e220000300800 */
[----:B-----5:R-:W-:Y:S01]  /*61490*/  ISETP.LT.AND P3, PT, R28, UR12, !P0 ;  /* 0x0000000c1c007c0c */ /* 0x020fe2000c761270 */
[----:B------:R-:W-:-:S02]  /*614a0*/  IMAD R8, R29, 0x10, R8 ;  /* 0x000000101d087824 */ /* 0x000fc400078e0208 */
[----:B------:R-:W5:Y:S01]  /*614b0*/  LDL.LU R28, [R1+0x70] ;  /* 0x00007000011c7983 */ /* 0x000f620000300800 */
[----:B------:R-:W-:Y:S01]  /*614c0*/  LEA.HI.X.SX32 R3, R3, R20, 0x1, P2 ;  /* 0x0000001403037211 */ /* 0x000fe200010f0eff */
[----:B------:R-:W5:Y:S01]  /*614d0*/  LDCU UR12, c[0x0][0x39c] ;  /* 0x00007380ff0c77ac */ /* 0x000f620008000800 */
[----:B------:R-:W-:-:S03]  /*614e0*/  IADD3 R22, P2, PT, R4, R0, RZ ;  /* 0x0000000004167210 */ /* 0x000fc60007f5e0ff */
[----:B------:R1:W-:Y:S02]  /*614f0*/  @P5 STG.E.U8 desc[UR8][R2.64], R12 ;  /* 0x0000000c02005986 */ /* 0x0003e4000c101108 */
[----:B-1----:R-:W-:Y:S02]  /*61500*/  PRMT R2, R9, 0x7771, RZ ;  /* 0x0000777109027816 */ /* 0x002fe400000000ff */
[----:B------:R-:W-:-:S03]  /*61510*/  PRMT R3, R5, 0x7771, RZ ;  /* 0x0000777105037816 */ /* 0x000fc600000000ff */
[----:B------:R-:W-:Y:S01]  /*61520*/  @P6 STG.E.U8 desc[UR8][R24.64], R2 ;  /* 0x0000000218006986 */ /* 0x000fe2000c101108 */
[----:B------:R-:W-:Y:S02]  /*61530*/  PRMT R12, R17, 0x7772, RZ ;  /* 0x00007772110c7816 */ /* 0x000fe400000000ff */
[----:B0-----:R-:W-:Y:S01]  /*61540*/  ISETP.LT.AND P5, PT, R23, UR5, !P0 ;  /* 0x0000000517007c0c */ /* 0x001fe2000c7a1270 */
[----:B------:R-:W3:Y:S01]  /*61550*/  LDCU UR5, c[0x0][0x39c] ;  /* 0x00007380ff0577ac */ /* 0x000ee20008000800 */
[----:B------:R-:W-:-:S05]  /*61560*/  LEA.HI.X.SX32 R23, R4, R20, 0x1, P2 ;  /* 0x0000001404177211 */ /* 0x000fca00010f0eff */
[----:B------:R0:W-:Y:S02]  /*61570*/  @P4 STG.E.U8 desc[UR8][R22.64], R3 ;  /* 0x0000000316004986 */ /* 0x0001e4000c101108 */
[----:B0-----:R-:W-:Y:S01]  /*61580*/  IADD3 R22, P6, PT, R8, R0, RZ ;  /* 0x0000000008167210 */ /* 0x001fe20007fde0ff */
[----:B------:R-:W-:-:S03]  /*61590*/  IMAD R3, R29, 0x8, R8 ;  /* 0x000000081d037824 */ /* 0x000fc600078e0208 */
[----:B------:R-:W-:Y:S01]  /*615a0*/  LEA.HI.X.SX32 R23, R8, R20, 0x1, P6 ;  /* 0x0000001408177211 */ /* 0x000fe200030f0eff */
[----:B------:R-:W-:Y:S01]  /*615b0*/  IMAD R8, R29, 0x8, R3 ;  /* 0x000000081d087824 */ /* 0x000fe200078e0203 */
[----:B------:R-:W-:-:S03]  /*615c0*/  IADD3 R2, P6, PT, R3, R0, RZ ;  /* 0x0000000003027210 */ /* 0x000fc60007fde0ff */
[----:B------:R0:W-:Y:S01]  /*615d0*/  @P1 STG.E.U8 desc[UR8][R22.64], R12 ;  /* 0x0000000c16001986 */ /* 0x0001e2000c101108 */
[----:B------:R-:W-:Y:S02]  /*615e0*/  LEA.HI.X.SX32 R3, R3, R20, 0x1, P6 ;  /* 0x0000001403037211 */ /* 0x000fe400030f0eff */
[----:B--2---:R-:W-:Y:S01]  /*615f0*/  ISETP.LT.AND P4, PT, R26, UR4, !P0 ;  /* 0x000000041a007c0c */ /* 0x004fe2000c781270 */
[----:B------:R-:W1:Y:S01]  /*61600*/  LDCU UR4, c[0x0][0x39c] ;  /* 0x00007380ff0477ac */ /* 0x000e620008000800 */
[----:B------:R-:W1:Y:S04]  /*61610*/  LDL.LU R26, [R1+0x28] ;  /* 0x00002800011a7983 */ /* 0x000e680000300800 */
[----:B------:R-:W2:Y:S01]  /*61620*/  LDL.LU R24, [R1+0x78] ;  /* 0x0000780001187983 */ /* 0x000ea20000300800 */
[----:B0-----:R-:W-:-:S03]  /*61630*/  IADD3 R22, P6, PT, R8, R0, RZ ;  /* 0x0000000008167210 */ /* 0x001fc60007fde0ff */
[----:B------:R-:W2:Y:S01]  /*61640*/  LDL.LU R25, [R1+0x7c] ;  /* 0x00007c0001197983 */ /* 0x000ea20000300800 */
[----:B------:R-:W-:Y:S01]  /*61650*/  LEA.HI.X.SX32 R23, R8, R20, 0x1, P6 ;  /* 0x0000001408177211 */ /* 0x000fe200030f0eff */
[----:B------:R-:W-:Y:S02]  /*61660*/  IMAD R8, R29, 0x8, R8 ;  /* 0x000000081d087824 */ /* 0x000fe400078e0208 */
[----:B------:R-:W2:Y:S01]  /*61670*/  LDL.LU R29, [R1+0x80] ;  /* 0x00008000011d7983 */ /* 0x000ea20000300800 */
[----:B------:R-:W-:Y:S01]  /*61680*/  ISETP.LT.AND P2, PT, R21, UR6, !P0 ;  /* 0x0000000615007c0c */ /* 0x000fe2000c741270 */
[----:B------:R-:W4:Y:S01]  /*61690*/  LDCU UR6, c[0x0][0x39c] ;  /* 0x00007380ff0677ac */ /* 0x000f220008000800 */
[----:B------:R-:W-:-:S05]  /*616a0*/  PRMT R4, R13, 0x7772, RZ ;  /* 0x000077720d047816 */ /* 0x000fca00000000ff */
[----:B------:R0:W-:Y:S02]  /*616b0*/  @P5 STG.E.U8 desc[UR8][R2.64], R4 ;  /* 0x0000000402005986 */ /* 0x0001e4000c101108 */
[----:B0-----:R-:W-:-:S05]  /*616c0*/  PRMT R2, R9, 0x7772, RZ ;  /* 0x0000777209027816 */ /* 0x001fca00000000ff */
[----:B------:R0:W-:Y:S01]  /*616d0*/  @P2 STG.E.U8 desc[UR8][R22.64], R2 ;  /* 0x0000000216002986 */ /* 0x0001e2000c101108 */
[----:B-----5:R-:W-:Y:S01]  /*616e0*/  ISETP.LT.AND P2, PT, R28, UR12, !P0 ;  /* 0x0000000c1c007c0c */ /* 0x020fe2000c741270 */
[----:B------:R-:W2:Y:S02]  /*616f0*/  LDCU UR12, c[0x0][0x39c] ;  /* 0x00007380ff0c77ac */ /* 0x000ea40008000800 */
[----:B------:R-:W5:Y:S01]  /*61700*/  LDL.LU R28, [R1+0x84] ;  /* 0x00008400011c7983 */ /* 0x000f620000300800 */
[----:B0-----:R-:W0:Y:S01]  /*61710*/  LDC R22, c[0x0][0x3b8] ;  /* 0x0000ee00ff167b82 */ /* 0x001e220000000800 */
[----:B------:R-:W-:Y:S02]  /*61720*/  IADD3 R2, P6, PT, R8, R0, RZ ;  /* 0x0000000008027210 */ /* 0x000fe40007fde0ff */
[----:B---3--:R-:W-:Y:S01]  /*61730*/  ISETP.LT.AND P1, PT, R16, UR5, !P0 ;  /* 0x0000000510007c0c */ /* 0x008fe2000c721270 */
[----:B------:R-:W3:Y:S01]  /*61740*/  LDCU UR5, c[0x0][0x39c] ;  /* 0x00007380ff0577ac */ /* 0x000ee20008000800 */
[----:B------:R-:W-:-:S02]  /*61750*/  LEA.HI.X.SX32 R3, R8, R20, 0x1, P6 ;  /* 0x0000001408037211 */ /* 0x000fc400030f0eff */
[----:B------:R-:W-:-:S05]  /*61760*/  PRMT R21, R5, 0x7772, RZ ;  /* 0x0000777205157816 */ /* 0x000fca00000000ff */
[----:B------:R0:W-:Y:S02]  /*61770*/  @P3 STG.E.U8 desc[UR8][R2.64], R21 ;  /* 0x0000001502003986 */ /* 0x0001e4000c101108 */
[----:B0-----:R-:W-:Y:S01]  /*61780*/  IMAD R4, R22, 0x8, R8 ;  /* 0x0000000816047824 */ /* 0x001fe200078e0208 */
[----:B------:R-:W-:-:S03]  /*61790*/  PRMT R8, R17, 0x7773, RZ ;  /* 0x0000777311087816 */ /* 0x000fc600000000ff */
[----:B------:R-:W-:Y:S01]  /*617a0*/  IMAD R12, R22, 0x8, R4 ;  /* 0x00000008160c7824 */ /* 0x000fe200078e0204 */
[----:B------:R-:W-:-:S04]  /*617b0*/  IADD3 R16, P6, PT, R4, R0, RZ ;  /* 0x0000000004107210 */ /* 0x000fc80007fde0ff */
[----:B------:R-:W-:Y:S02]  /*617c0*/  LEA.HI.X.SX32 R17, R4, R20, 0x1, P6 ;  /* 0x0000001404117211 */ /* 0x000fe400030f0eff */
[C---:B------:R-:W-:Y:S02]  /*617d0*/  IADD3 R2, P3, PT, R12.reuse, R0, RZ ;  /* 0x000000000c027210 */ /* 0x040fe40007f7e0ff */
[----:B------:R-:W-:Y:S01]  /*617e0*/  PRMT R13, R13, 0x7773, RZ ;  /* 0x000077730d0d7816 */ /* 0x000fe200000000ff */
[----:B------:R0:W-:Y:S01]  /*617f0*/  @P4 STG.E.U8 desc[UR8][R16.64], R8 ;  /* 0x0000000810004986 */ /* 0x0001e2000c101108 */
[----:B------:R-:W-:Y:S02]  /*61800*/  LEA.HI.X.SX32 R3, R12, R20, 0x1, P3 ;  /* 0x000000140c037211 */ /* 0x000fe400018f0eff */
[----:B----4-:R-:W-:Y:S01]  /*61810*/  ISETP.LT.AND P5, PT, R27, UR6, !P0 ;  /* 0x000000061b007c0c */ /* 0x010fe2000c7a1270 */
[----:B------:R-:W4:Y:S01]  /*61820*/  LDCU UR6, c[0x0][0x39c] ;  /* 0x00007380ff0677ac */ /* 0x000f220008000800 */
[----:B------:R-:W4:Y:S01]  /*61830*/  LDL.LU R27, [R1+0x88] ;  /* 0x00008800011b7983 */ /* 0x000f220000300800 */
[----:B0-----:R-:W-:-:S03]  /*61840*/  IMAD R8, R22, 0x8, R12 ;  /* 0x0000000816087824 */ /* 0x001fc600078e020c */
[----:B------:R0:W-:Y:S02]  /*61850*/  @P1 STG.E.U8 desc[UR8][R2.64], R13 ;  /* 0x0000000d02001986 */ /* 0x0001e4000c101108 */
[----:B0-----:R-:W-:-:S04]  /*61860*/  IADD3 R2, P4, PT, R8, R0, RZ ;  /* 0x0000000008027210 */ /* 0x001fc80007f9e0ff */
[----:B------:R-:W-:Y:S02]  /*61870*/  LEA.HI.X.SX32 R3, R8, R20, 0x1, P4 ;  /* 0x0000001408037211 */ /* 0x000fe400020f0eff */
[----:B------:R-:W-:-:S05]  /*61880*/  PRMT R9, R9, 0x7773, RZ ;  /* 0x0000777309097816 */ /* 0x000fca00000000ff */
[----:B------:R0:W-:Y:S01]  /*61890*/  @P5 STG.E.U8 desc[UR8][R2.64], R9 ;  /* 0x0000000902005986 */ /* 0x0001e2000c101108 */
[C---:B-1----:R-:W-:Y:S01]  /*618a0*/  ISETP.LT.AND P6, PT, R26.reuse, UR4, !P0 ;  /* 0x000000041a007c0c */ /* 0x042fe2000c7c1270 */
[----:B------:R-:W-:Y:S01]  /*618b0*/  IMAD R4, R26, R22, RZ ;  /* 0x000000161a047224 */ /* 0x000fe200078e02ff */
[----:B------:R-:W5:Y:S01]  /*618c0*/  LDCU UR4, c[0x0][0x39c] ;  /* 0x00007380ff0477ac */ /* 0x000f620008000800 */
[----:B------:R-:W4:Y:S01]  /*618d0*/  LDL.LU R26, [R1+0x8c] ;  /* 0x00008c00011a7983 */ /* 0x000f220000300800 */
[----:B--2---:R-:W-:Y:S02]  /*618e0*/  ISETP.LT.AND P4, PT, R29, UR12, !P0 ;  /* 0x0000000c1d007c0c */ /* 0x004fe4000c781270 */
[----:B---3--:R-:W-:Y:S01]  /*618f0*/  ISETP.LT.AND P1, PT, R24, UR5, !P0 ;  /* 0x0000000518007c0c */ /* 0x008fe2000c721270 */
[----:B------:R-:W2:Y:S01]  /*61900*/  LDL.LU R29, [R1+0x90] ;  /* 0x00009000011d7983 */ /* 0x000ea20000300800 */
[----:B------:R-:W-:Y:S01]  /*61910*/  IADD3 R12, P3, PT, R4, R0, RZ ;  /* 0x00000000040c7210 */ /* 0x000fe20007f7e0ff */
[----:B------:R-:W1:Y:S01]  /*61920*/  LDCU UR5, c[0x0][0x39c] ;  /* 0x00007380ff0577ac */ /* 0x000e620008000800 */
[----:B-----5:R-:W-:Y:S01]  /*61930*/  ISETP.LT.AND P5, PT, R28, UR4, !P0 ;  /* 0x000000041c007c0c */ /* 0x020fe2000c7a1270 */
[----:B------:R-:W-:Y:S01]  /*61940*/  IMAD R8, R22, 0x10, R8 ;  /* 0x0000001016087824 */ /* 0x000fe200078e0208 */
[----:B------:R-:W3:Y:S01]  /*61950*/  LDL.LU R28, [R1+0x2c] ;  /* 0x00002c00011c7983 */ /* 0x000ee20000300800 */
[----:B------:R-:W-:Y:S01]  /*61960*/  LEA.HI.X.SX32 R13, R4, R20, 0x1, P3 ;  /* 0x00000014040d7211 */ /* 0x000fe200018f0eff */
[----:B------:R-:W2:Y:S01]  /*61970*/  LDCU UR12, c[0x0][0x39c] ;  /* 0x00007380ff0c77ac */ /* 0x000ea20008000800 */
[----:B------:R-:W-:-:S02]  /*61980*/  PRMT R5, R5, 0x7773, RZ ;  /* 0x0000777305057816 */ /* 0x000fc400000000ff */
[----:B----4-:R-:W-:Y:S01]  /*61990*/  ISETP.LT.AND P3, PT, R25, UR6, !P0 ;  /* 0x0000000619007c0c */ /* 0x010fe2000c761270 */
[----:B------:R-:W4:Y:S02]  /*619a0*/  LDCU UR6, c[0x0][0x39c] ;  /* 0x00007380ff0677ac */ /* 0x000f240008000800 */
[----:B------:R5:W-:Y:S01]  /*619b0*/  @P6 STG.E.U8 desc[UR8][R12.64], R5 ;  /* 0x000000050c006986 */ /* 0x000be2000c101108 */
[----:B0-----:R-:W-:Y:S01]  /*619c0*/  IADD3 R2, P6, PT, R8, R0, RZ ;  /* 0x0000000008027210 */ /* 0x001fe20007fde0ff */
[----:B------:R-:W3:Y:S01]  /*619d0*/  LDCU UR4, c[0x0][0x39c] ;  /* 0x00007380ff0477ac */ /* 0x000ee20008000800 */
[----:B------:R-:W-:Y:S02]  /*619e0*/  PRMT R9, R18, 0x7770, RZ ;  /* 0x0000777012097816 */ /* 0x000fe400000000ff */
[----:B------:R-:W-:Y:S01]  /*619f0*/  LEA.HI.X.SX32 R3, R8, R20, 0x1, P6 ;  /* 0x0000001408037211 */ /* 0x000fe200030f0eff */
[----:B-----5:R-:W-:-:S04]  /*61a00*/  IMAD R5, R22, 0x8, R8 ;  /* 0x0000000816057824 */ /* 0x020fc800078e0208 */
[----:B------:R-:W-:Y:S01]  /*61a10*/  IMAD R8, R22, 0x8, R5 ;  /* 0x0000000816087824 */ /* 0x000fe200078e0205 */
[C---:B------:R-:W-:Y:S01]  /*61a20*/  IADD3 R4, P6, PT, R5.reuse, R0, RZ ;  /* 0x0000000005047210 */ /* 0x040fe20007fde0ff */
[----:B------:R0:W-:Y:S03]  /*61a30*/  @P2 STG.E.U8 desc[UR8][R2.64], R9 ;  /* 0x0000000902002986 */ /* 0x0001e6000c101108 */
[----:B------:R-:W-:Y:S02]  /*61a40*/  LEA.HI.X.SX32 R5, R5, R20, 0x1, P6 ;  /* 0x0000001405057211 */ /* 0x000fe400030f0eff */
[----:B------:R-:W-:Y:S02]  /*61a50*/  PRMT R12, R10, 0x7770, RZ ;  /* 0x000077700a0c7816 */ /* 0x000fe400000000ff */
[----:B0-----:R-:W-:Y:S02]  /*61a60*/  IADD3 R2, P6, PT, R8, R0, RZ ;  /* 0x0000000008027210 */ /* 0x001fe40007fde0ff */
[----:B------:R-:W-:-:S02]  /*61a70*/  PRMT R9, R14, 0x7770, RZ ;  /* 0x000077700e097816 */ /* 0x000fc400000000ff */
[----:B------:R-:W-:Y:S02]  /*61a80*/  LEA.HI.X.SX32 R3, R8, R20, 0x1, P6 ;  /* 0x0000001408037211 */ /* 0x000fe400030f0eff */
[----:B-1----:R-:W-:Y:S01]  /*61a90*/  ISETP.LT.AND P2, PT, R27, UR5, !P0 ;  /* 0x000000051b007c0c */ /* 0x002fe2000c741270 */
[----:B------:R0:W-:Y:S01]  /*61aa0*/  @P1 STG.E.U8 desc[UR8][R4.64], R9 ;  /* 0x0000000904001986 */ /* 0x0001e2000c101108 */
[C---:B------:R-:W-:Y:S01]  /*61ab0*/  IMAD R8, R22.reuse, 0x8, R8 ;  /* 0x0000000816087824 */ /* 0x040fe200078e0208 */
[----:B------:R-:W1:Y:S02]  /*61ac0*/  LDCU UR5, c[0x0][0x39c] ;  /* 0x00007380ff0577ac */ /* 0x000e640008000800 */
[----:B------:R-:W1:Y:S04]  /*61ad0*/  LDL.LU R27, [R1+0x98] ;  /* 0x00009800011b7983 */ /* 0x000e680000300800 */
[----:B------:R5:W-:Y:S01]  /*61ae0*/  @P3 STG.E.U8 desc[UR8][R2.64], R12 ;  /* 0x0000000c02003986 */ /* 0x000be2000c101108 */
[----:B0-----:R-:W-:Y:S01]  /*61af0*/  IMAD R9, R22, 0x8, R8 ;  /* 0x0000000816097824 */ /* 0x001fe200078e0208 */
[----:B-----5:R-:W-:-:S04]  /*61b00*/  IADD3 R2, P6, PT, R8, R0, RZ ;  /* 0x0000000008027210 */ /* 0x020fc80007fde0ff */
[----:B------:R-:W-:Y:S02]  /*61b10*/  LEA.HI.X.SX32 R3, R8, R20, 0x1, P6 ;  /* 0x0000001408037211 */ /* 0x000fe400030f0eff */
[C---:B------:R-:W-:Y:S02]  /*61b20*/  IADD3 R4, P6, PT, R9.reuse, R0, RZ ;  /* 0x0000000009047210 */ /* 0x040fe40007fde0ff */
[----:B------:R-:W-:Y:S02]  /*61b30*/  PRMT R12, R6, 0x7770, RZ ;  /* 0x00007770060c7816 */ /* 0x000fe400000000ff */
[----:B------:R-:W-:Y:S02]  /*61b40*/  PRMT R8, R18, 0x7771, RZ ;  /* 0x0000777112087816 */ /* 0x000fe400000000ff */
[----:B------:R-:W-:Y:S01]  /*61b50*/  LEA.HI.X.SX32 R5, R9, R20, 0x1, P6 ;  /* 0x0000001409057211 */ /* 0x000fe200030f0eff */
[----:B------:R-:W-:Y:S04]  /*61b60*/  @P4 STG.E.U8 desc[UR8][R2.64], R12 ;  /* 0x0000000c02004986 */ /* 0x000fe8000c101108 */
[----:B------:R0:W-:Y:S01]  /*61b70*/  @P5 STG.E.U8 desc[UR8][R4.64], R8 ;  /* 0x0000000804005986 */ /* 0x0001e2000c101108 */
[----:B----4-:R-:W-:-:S02]  /*61b80*/  ISETP.LT.AND P1, PT, R26, UR6, !P0 ;  /* 0x000000061a007c0c */ /* 0x010fc4000c721270 */
[----:B--2---:R-:W-:Y:S01]  /*61b90*/  ISETP.LT.AND P3, PT, R29, UR12, !P0 ;  /* 0x0000000c1d007c0c */ /* 0x004fe2000c761270 */
[----:B------:R-:W2:Y:S01]  /*61ba0*/  LDL.LU R26, [R1+0x9c] ;  /* 0x00009c00011a7983 */ /* 0x000ea20000300800 */
[----:B------:R-:W-:Y:S01]  /*61bb0*/  IMAD R9, R22, 0x8, R9 ;  /* 0x0000000816097824 */ /* 0x000fe200078e0209 */
[----:B------:R-:W2:Y:S02]  /*61bc0*/  LDCU UR6, c[0x0][0x39c] ;  /* 0x00007380ff0677ac */ /* 0x000ea40008000800 */
[----:B------:R-:W4:Y:S01]  /*61bd0*/  LDL.LU R25, [R1+0xa0] ;  /* 0x0000a00001197983 */ /* 0x000f220000300800 */
[----:B------:R-:W4:Y:S03]  /*61be0*/  LDCU UR12, c[0x0][0x39c] ;  /* 0x00007380ff0c77ac */ /* 0x000f260008000800 */
[----:B------:R-:W5:Y:S01]  /*61bf0*/  LDL.LU R29, [R1+0xa4] ;  /* 0x0000a400011d7983 */ /* 0x000f620000300800 */
[C---:B---3--:R-:W-:Y:S01]  /*61c00*/  ISETP.LT.AND P6, PT, R28.reuse, UR4, !P0 ;  /* 0x000000041c007c0c */ /* 0x048fe2000c7c1270 */
[----:B0-----:R-:W-:Y:S01]  /*61c10*/  IMAD R5, R28, R22, RZ ;  /* 0x000000161c057224 */ /* 0x001fe200078e02ff */
[C---:B------:R-:W-:Y:S01]  /*61c20*/  IADD3 R2, P4, PT, R9.reuse, R0, RZ ;  /* 0x0000000009027210 */ /* 0x040fe20007f9e0ff */
[----:B------:R-:W3:Y:S01]  /*61c30*/  LDL.LU R28, [R1+0xa8] ;  /* 0x0000a800011c7983 */ /* 0x000ee20000300800 */
[----:B------:R-:W5:Y:S01]  /*61c40*/  LDCU UR4, c[0x0][0x39c] ;  /* 0x00007380ff0477ac */ /* 0x000f620008000800 */
[----:B------:R-:W-:Y:S01]  /*61c50*/  IMAD R12, R22, 0x8, R9 ;  /* 0x00000008160c7824 */ /* 0x000fe200078e0209 */
[----:B------:R-:W-:-:S02]  /*61c60*/  LEA.HI.X.SX32 R3, R9, R20, 0x1, P4 ;  /* 0x0000001409037211 */ /* 0x000fc400020f0eff */
[----:B------:R-:W-:Y:S02]  /*61c70*/  PRMT R9, R14, 0x7771, RZ ;  /* 0x000077710e097816 */ /* 0x000fe400000000ff */
[----:B------:R-:W-:-:S03]  /*61c80*/  IADD3 R8, P5, PT, R12, R0, RZ ;  /* 0x000000000c087210 */ /* 0x000fc60007fbe0ff */
[----:B------:R0:W-:Y:S01]  /*61c90*/  @P2 STG.E.U8 desc[UR8][R2.64], R9 ;  /* 0x0000000902002986 */ /* 0x0001e2000c101108 */
[----:B------:R-:W-:-:S04]  /*61ca0*/  IADD3 R4, P4, PT, R5, R0, RZ ;  /* 0x0000000005047210 */ /* 0x000fc80007f9e0ff */
[-C--:B------:R-:W-:Y:S02]  /*61cb0*/  LEA.HI.X.SX32 R5, R5, R20.reuse, 0x1, P4 ;  /* 0x0000001405057211 */ /* 0x080fe400020f0eff */
[----:B0-----:R-:W-:Y:S02]  /*61cc0*/  LEA.HI.X.SX32 R9, R12, R20, 0x1, P5 ;  /* 0x000000140c097211 */ /* 0x001fe400028f0eff */
[----:B------:R-:W-:Y:S01]  /*61cd0*/  PRMT R2, R10, 0x7771, RZ ;  /* 0x000077710a027816 */ /* 0x000fe200000000ff */
[----:B------:R-:W-:Y:S01]  /*61ce0*/  IMAD R12, R22, 0x10, R12 ;  /* 0x00000010160c7824 */ /* 0x000fe200078e020c */
[----:B------:R-:W-:-:S03]  /*61cf0*/  PRMT R3, R6, 0x7771, RZ ;  /* 0x0000777106037816 */ /* 0x000fc600000000ff */
[----:B------:R0:W-:Y:S04]  /*61d00*/  @P1 STG.E.U8 desc[UR8][R8.64], R2 ;  /* 0x0000000208001986 */ /* 0x0001e8000c101108 */
[----:B------:R0:W-:Y:S01]  /*61d10*/  @P6 STG.E.U8 desc[UR8][R4.64], R3 ;  /* 0x0000000304006986 */ /* 0x0001e2000c101108 */
[----:B-1----:R-:W-:Y:S01]  /*61d20*/  ISETP.LT.AND P2, PT, R27, UR5, !P0 ;  /* 0x000000051b007c0c */ /* 0x002fe2000c741270 */
[----:B------:R-:W3:Y:S02]  /*61d30*/  LDCU UR5, c[0x0][0x39c] ;  /* 0x00007380ff0577ac */ /* 0x000ee40008000800 */
[----:B------:R-:W4:Y:S01]  /*61d40*/  LDL.LU R27, [R1+0xac] ;  /* 0x0000ac00011b7983 */ /* 0x000f220000300800 */
[----:B0-----:R-:W-:Y:S01]  /*61d50*/  IADD3 R2, P6, PT, R12, R0, RZ ;  /* 0x000000000c027210 */ /* 0x001fe20007fde0ff */
[----:B------:R-:W-:-:S03]  /*61d60*/  IMAD R5, R22, 0x8, R12 ;  /* 0x0000000816057824 */ /* 0x000fc600078e020c */
[----:B------:R-:W-:Y:S02]  /*61d70*/  LEA.HI.X.SX32 R3, R12, R20, 0x1, P6 ;  /* 0x000000140c037211 */ /* 0x000fe400030f0eff */
[----:B------:R-:W-:-:S05]  /*61d80*/  PRMT R12, R18, 0x7772, RZ ;  /* 0x00007772120c7816 */ /* 0x000fca00000000ff */
[----:B------:R0:W-:Y:S01]  /*61d90*/  @P3 STG.E.U8 desc[UR8][R2.64], R12 ;  /* 0x0000000c02003986 */ /* 0x0001e2000c101108 */
[----:B--2---:R-:W-:Y:S01]  /*61da0*/  ISETP.LT.AND P5, PT, R26, UR6, !P0 ;  /* 0x000000061a007c0c */ /* 0x004fe2000c7a1270 */
[----:B------:R-:W1:Y:S02]  /*61db0*/  LDCU UR6, c[0x0][0x39c] ;  /* 0x00007380ff0677ac */ /* 0x000e640008000800 */
[----:B------:R-:W2:Y:S01]  /*61dc0*/  LDL.LU R26, [R1+0xb0] ;  /* 0x0000b000011a7983 */ /* 0x000ea20000300800 */
[----:B-----5:R-:W-:Y:S01]  /*61dd0*/  ISETP.LT.AND P1, PT, R29, UR4, !P0 ;  /* 0x000000041d007c0c */ /* 0x020fe2000c721270 */
[----:B------:R-:W-:Y:S02]  /*61de0*/  IMAD R9, R22, 0x8, R5 ;  /* 0x0000000816097824 */ /* 0x000fe400078e0205 */
[----:B------:R-:W5:Y:S01]  /*61df0*/  LDL.LU R29, [R1+0xb8] ;  /* 0x0000b800011d7983 */ /* 0x000f620000300800 */
[----:B------:R-:W-:Y:S01]  /*61e00*/  IADD3 R4, P6, PT, R5, R0, RZ ;  /* 0x0000000005047210 */ /* 0x000fe20007fde0ff */
[----:B------:R-:W2:Y:S01]  /*61e10*/  LDCU UR4, c[0x0][0x39c] ;  /* 0x00007380ff0477ac */ /* 0x000ea20008000800 */
[----:B---3--:R-:W-:Y:S01]  /*61e20*/  ISETP.LT.AND P3, PT, R28, UR5, !P0 ;  /* 0x000000051c007c0c */ /* 0x008fe2000c761270 */
[----:B------:R-:W5:Y:S01]  /*61e30*/  LDCU UR5, c[0x0][0x39c] ;  /* 0x00007380ff0577ac */ /* 0x000f620008000800 */
[----:B------:R-:W3:Y:S01]  /*61e40*/  LDL.LU R28, [R1+0x30] ;  /* 0x00003000011c7983 */ /* 0x000ee20000300800 */
[----:B------:R-:W-:-:S02]  /*61e50*/  PRMT R8, R14, 0x7772, RZ ;  /* 0x000077720e087816 */ /* 0x000fc400000000ff */
[----:B------:R-:W-:Y:S02]  /*61e60*/  LEA.HI.X.SX32 R5, R5, R20, 0x1, P6 ;  /* 0x0000001405057211 */ /* 0x000fe400030f0eff */
[----:B0-----:R-:W-:-:S03]  /*61e70*/  IADD3 R2, P6, PT, R9, R0, RZ ;  /* 0x0000000009027210 */ /* 0x001fc60007fde0ff */
[----:B------:R0:W-:Y:S01]  /*61e80*/  @P2 STG.E.U8 desc[UR8][R4.64], R8 ;  /* 0x0000000804002986 */ /* 0x0001e2000c101108 */
[----:B------:R-:W-:Y:S01]  /*61e90*/  LEA.HI.X.SX32 R3, R9, R20, 0x1, P6 ;  /* 0x0000001409037211 */ /* 0x000fe200030f0eff */
[----:B------:R-:W-:Y:S01]  /*61ea0*/  IMAD R9, R22, 0x8, R9 ;  /* 0x0000000816097824 */ /* 0x000fe200078e0209 */
[----:B----4-:R-:W-:Y:S01]  /*61eb0*/  ISETP.LT.AND P4, PT, R25, UR12, !P0 ;  /* 0x0000000c19007c0c */ /* 0x010fe2000c781270 */
[----:B------:R-:W4:Y:S01]  /*61ec0*/  LDCU UR12, c[0x0][0x39c] ;  /* 0x00007380ff0c77ac */ /* 0x000f220008000800 */
[----:B0-----:R-:W-:Y:S01]  /*61ed0*/  PRMT R4, R10, 0x7772, RZ ;  /* 0x000077720a047816 */ /* 0x001fe200000000ff */
[----:B------:R-:W-:-:S04]  /*61ee0*/  IMAD R5, R22, 0x8, R9 ;  /* 0x0000000816057824 */ /* 0x000fc800078e0209 */
[----:B------:R0:W-:Y:S01]  /*61ef0*/  @P5 STG.E.U8 desc[UR8][R2.64], R4 ;  /* 0x0000000402005986 */ /* 0x0001e2000c101108 */
[----:B------:R-:W-:Y:S01]  /*61f00*/  IMAD R8, R22, 0x8, R5 ;  /* 0x0000000816087824 */ /* 0x000fe200078e0205 */
[----:B0-----:R-:W-:-:S04]  /*61f10*/  IADD3 R2, P6, PT, R9, R0, RZ ;  /* 0x0000000009027210 */ /* 0x001fc80007fde0ff */
[----:B------:R-:W-:Y:S02]  /*61f20*/  LEA.HI.X.SX32 R3, R9, R20, 0x1, P6 ;  /* 0x0000001409037211 */ /* 0x000fe400030f0eff */
[----:B------:R-:W-:Y:S02]  /*61f30*/  PRMT R9, R6, 0x7772, RZ ;  /* 0x0000777206097816 */ /* 0x000fe400000000ff */
[----:B------:R-:W-:Y:S02]  /*61f40*/  IADD3 R4, P6, PT, R5, R0, RZ ;  /* 0x0000000005047210 */ /* 0x000fe40007fde0ff */
[----:B-1----:R-:W-:Y:S01]  /*61f50*/  ISETP.LT.AND P2, PT, R27, UR6, !P0 ;  /* 0x000000061b007c0c */ /* 0x002fe2000c741270 */
[----:B------:R-:W0:Y:S01]  /*61f60*/  LDCU UR6, c[0x0][0x39c] ;  /* 0x00007380ff0677ac */ /* 0x000e220008000800 */
[----:B------:R1:W-:Y:S01]  /*61f70*/  @P4 STG.E.U8 desc[UR8][R2.64], R9 ;  /* 0x0000000902004986 */ /* 0x0003e2000c101108 */
[----:B------:R-:W-:Y:S02]  /*61f80*/  LEA.HI.X.SX32 R5, R5, R20, 0x1, P6 ;  /* 0x0000001405057211 */ /* 0x000fe400030f0eff */
[----:B------:R-:W-:-:S02]  /*61f90*/  PRMT R18, R18, 0x7773, RZ ;  /* 0x0000777312127816 */ /* 0x000fc400000000ff */
[----:B------:R-:W-:Y:S02]  /*61fa0*/  PRMT R14, R14, 0x7773, RZ ;  /* 0x000077730e0e7816 */ /* 0x000fe400000000ff */
[----:B-1----:R-:W-:-:S04]  /*61fb0*/  IADD3 R2, P6, PT, R8, R0, RZ ;  /* 0x0000000008027210 */ /* 0x002fc80007fde0ff */
[----:B------:R-:W-:Y:S01]  /*61fc0*/  LEA.HI.X.SX32 R3, R8, R20, 0x1, P6 ;  /* 0x0000001408037211 */ /* 0x000fe200030f0eff */
[----:B------:R-:W-:Y:S01]  /*61fd0*/  IMAD R8, R22, 0x8, R8 ;  /* 0x0000000816087824 */ /* 0x000fe200078e0208 */
[----:B------:R-:W-:Y:S01]  /*61fe0*/  @P1 STG.E.U8 desc[UR8][R4.64], R18 ;  /* 0x0000001204001986 */ /* 0x000fe2000c101108 */
[----:B0-----:R-:W-:Y:S01]  /*61ff0*/  ISETP.LT.AND P1, PT, R19, UR6, !P0 ;  /* 0x0000000613007c0c */ /* 0x001fe2000c721270 */
[----:B------:R-:W0:Y:S02]  /*62000*/  LDCU UR6, c[0x0][0x39c] ;  /* 0x00007380ff0677ac */ /* 0x000e240008000800 */
[----:B------:R1:W-:Y:S01]  /*62010*/  @P3 STG.E.U8 desc[UR8][R2.64], R14 ;  /* 0x0000000e02003986 */ /* 0x0003e2000c101108 */
[----:B------:R-:W-:Y:S02]  /*62020*/  PRMT R21, R10, 0x7773, RZ ;  /* 0x000077730a157816 */ /* 0x000fe400000000ff */
[----:B-1----:R-:W-:-:S04]  /*62030*/  IADD3 R2, P6, PT, R8, R0, RZ ;  /* 0x0000000008027210 */ /* 0x002fc80007fde0ff */
[----:B------:R-:W-:-:S05]  /*62040*/  LEA.HI.X.SX32 R3, R8, R20, 0x1, P6 ;  /* 0x0000001408037211 */ /* 0x000fca00030f0eff */
[----:B------:R1:W-:Y:S01]  /*62050*/  @P2 STG.E.U8 desc[UR8][R2.64], R21 ;  /* 0x0000001502002986 */ /* 0x0003e2000c101108 */
[----:B--2---:R-:W-:Y:S01]  /*62060*/  ISETP.LT.AND P5, PT, R26, UR4, !P0 ;  /* 0x000000041a007c0c */ /* 0x004fe2000c7a1270 */
[----:B------:R-:W2:Y:S02]  /*62070*/  LDCU UR4, c[0x0][0x39c] ;  /* 0x00007380ff0477ac */ /* 0x000ea40008000800 */
[----:B------:R-:W4:Y:S01]  /*62080*/  LDL.LU R26, [R1+0xc4] ;  /* 0x0000c400011a7983 */ /* 0x000f220000300800 */
[----:B-----5:R-:W-:Y:S01]  /*62090*/  ISETP.LT.AND P4, PT, R29, UR5, !P0 ;  /* 0x000000051d007c0c */ /* 0x020fe2000c781270 */
[----:B------:R-:W5:Y:S02]  /*620a0*/  LDCU UR5, c[0x0][0x39c] ;  /* 0x00007380ff0577ac */ /* 0x000f640008000800 */
[----:B------:R-:W4:Y:S04]  /*620b0*/  LDL.LU R29, [R1+0xc8] ;  /* 0x0000c800011d7983 */ /* 0x000f280000300800 */
[----:B------:R-:W4:Y:S01]  /*620c0*/  LDL.LU R19, [R1+0x1a28] ;  /* 0x001a280001137983 */ /* 0x000f220000300800 */
[----:B-----5:R-:W-:Y:S01]  /*620d0*/  ISETP.LT.AND P2, PT, R15, UR5, !P0 ;  /* 0x000000050f007c0c */ /* 0x020fe2000c741270 */
[C---:B---3--:R-:W-:Y:S01]  /*620e0*/  IMAD R9, R28.reuse, R22, RZ ;  /* 0x000000161c097224 */ /* 0x048fe200078e02ff */
[----:B--2---:R-:W-:Y:S01]  /*620f0*/  ISETP.LT.AND P3, PT, R28, UR4, !P0 ;  /* 0x000000041c007c0c */ /* 0x004fe2000c761270 */
[----:B------:R-:W-:Y:S01]  /*62100*/  IMAD R13, R22, 0x10, R8 ;  /* 0x00000010160d7824 */ /* 0x000fe200078e0208 */
[----:B------:R-:W2:Y:S01]  /*62110*/  LDL.LU R28, [R1+0xcc] ;  /* 0x0000cc00011c7983 */ /* 0x000ea20000300800 */
[----:B------:R-:W3:Y:S03]  /*62120*/  LDCU UR4, c[0x0][0x39c] ;  /* 0x00007380ff0477ac */ /* 0x000ee60008000800 */
[----:B------:R-:W5:Y:S01]  /*62130*/  LDL.LU R15, [R1+0x1a24] ;  /* 0x001a2400010f7983 */ /* 0x000f620000300800 */
[C---:B------:R-:W-:Y:S01]  /*62140*/  IADD3 R4, P6, PT, R9.reuse, R0, RZ ;  /* 0x0000000009047210 */ /* 0x040fe20007fde0ff */
[----:B------:R-:W2:Y:S01]  /*62150*/  LDCU UR5, c[0x0][0x39c] ;  /* 0x00007380ff0577ac */ /* 0x000ea20008000800 */
[----:B------:R-:W-:Y:S01]  /*62160*/  PRMT R23, R6, 0x7773, RZ ;  /* 0x0000777306177816 */ /* 0x000fe200000000ff */
[----:B------:R-:W0:Y:S01]  /*62170*/  LDL.LU R24, [R1+0xd0] ;  /* 0x0000d00001187983 */ /* 0x000e220000300800 */
[----:B------:R-:W-:-:S02]  /*62180*/  LEA.HI.X.SX32 R5, R9, R20, 0x1, P6 ;  /* 0x0000001409057211 */ /* 0x000fc400030f0eff */
[C---:B-1----:R-:W-:Y:S01]  /*62190*/  IADD3 R2, P6, PT, R13.reuse, R0, RZ ;  /* 0x000000000d027210 */ /* 0x042fe20007fde0ff */
[----:B------:R-:W2:Y:S03]  /*621a0*/  LDL.LU R27, [R1+0xd4] ;  /* 0x0000d400011b7983 */ /* 0x000ea60000300800 */
[----:B------:R-:W-:Y:S01]  /*621b0*/  LEA.HI.X.SX32 R3, R13, R20, 0x1, P6 ;  /* 0x000000140d037211 */ /* 0x000fe200030f0eff */
[----:B------:R-:W-:Y:S01]  /*621c0*/  IMAD R13, R22, 0x8, R13 ;  /* 0x00000008160d7824 */ /* 0x000fe200078e020d */
[----:B------:R-:W-:Y:S01]  /*621d0*/  @P3 STG.E.U8 desc[UR8][R4.64], R23 ;  /* 0x0000001704003986 */ /* 0x000fe2000c101108 */
[----:B----4-:R-:W-:-:S05]  /*621e0*/  PRMT R17, R19, 0x7770, RZ ;  /* 0x0000777013117816 */ /* 0x010fca00000000ff */
[----:B------:R1:W-:Y:S01]  /*621f0*/  @P5 STG.E.U8 desc[UR8][R2.64], R17 ;  /* 0x0000001102005986 */ /* 0x0003e2000c101108 */
[----:B------:R-:W-:Y:S02]  /*62200*/  ISETP.LT.AND P3, PT, R26, UR12, !P0 ;  /* 0x0000000c1a007c0c */ /* 0x000fe4000c761270 */
[----:B-----5:R-:W-:Y:S01]  /*62210*/  PRMT R21, R15, 0x7770, RZ ;  /* 0x000077700f157816 */ /* 0x020fe200000000ff */
[----:B------:R-:W4:Y:S01]  /*62220*/  LDL.LU R26, [R1+0x34] ;  /* 0x00003400011a7983 */ /* 0x000f220000300800 */
[----:B-1----:R-:W-:Y:S01]  /*62230*/  IADD3 R2, P6, PT, R13, R0, RZ ;  /* 0x000000000d027210 */ /* 0x002fe20007fde0ff */
[----:B------:R-:W-:Y:S01]  /*62240*/  IMAD R9, R22, 0x8, R13 ;  /* 0x0000000816097824 */ /* 0x000fe200078e020d */
[----:B---3--:R-:W-:Y:S01]  /*62250*/  ISETP.LT.AND P5, PT, R29, UR4, !P0 ;  /* 0x000000041d007c0c */ /* 0x008fe2000c7a1270 */
[----:B------:R-:W4:Y:S01]  /*62260*/  LDCU UR4, c[0x0][0x39c] ;  /* 0x00007380ff0477ac */ /* 0x000f220008000800 */
[----:B------:R-:W-:Y:S01]  /*62270*/  LEA.HI.X.SX32 R3, R13, R20, 0x1, P6 ;  /* 0x000000140d037211 */ /* 0x000fe200030f0eff */
[----:B------:R-:W3:Y:S01]  /*62280*/  LDL.LU R29, [R1+0xd8] ;  /* 0x0000d800011d7983 */ /* 0x000ee20000300800 */
[----:B------:R-:W-:Y:S01]  /*62290*/  PRMT R23, R11, 0x7770, RZ ;  /* 0x000077700b177816 */ /* 0x000fe200000000ff */
[----:B------:R-:W1:Y:S02]  /*622a0*/  LDCU UR12, c[0x0][0x39c] ;  /* 0x00007380ff0c77ac */ /* 0x000e640008000800 */
[----:B------:R5:W-:Y:S01]  /*622b0*/  @P4 STG.E.U8 desc[UR8][R2.64], R21 ;  /* 0x0000001502004986 */ /* 0x000be2000c101108 */
[----:B--2---:R-:W-:Y:S01]  /*622c0*/  ISETP.LT.AND P4, PT, R28, UR5, !P0 ;  /* 0x000000051c007c0c */ /* 0x004fe2000c781270 */
[----:B------:R-:W-:Y:S01]  /*622d0*/  IMAD R13, R22, 0x8, R9 ;  /* 0x00000008160d7824 */ /* 0x000fe200078e0209 */
[----:B------:R-:W-:Y:S01]  /*622e0*/  IADD3 R4, P6, PT, R9, R0, RZ ;  /* 0x0000000009047210 */ /* 0x000fe20007fde0ff */
[----:B------:R-:W2:Y:S01]  /*622f0*/  LDL.LU R28, [R1+0xdc] ;  /* 0x0000dc00011c7983 */ /* 0x000ea20000300800 */
[----:B------:R-:W-:Y:S01]  /*62300*/  PRMT R25, R7, 0x7770, RZ ;  /* 0x0000777007197816 */ /* 0x000fe200000000ff */
[----:B------:R-:W3:Y:S01]  /*62310*/  LDCU UR5, c[0x0][0x39c] ;  /* 0x00007380ff0577ac */ /* 0x000ee20008000800 */
[----:B------:R-:W-:Y:S01]  /*62320*/  LEA.HI.X.SX32 R5, R9, R20, 0x1, P6 ;  /* 0x0000001409057211 */ /* 0x000fe200030f0eff */
[----:B------:R-:W3:Y:S01]  /*62330*/  LDL.LU R16, [R1+0x38] ;  /* 0x0000380001107983 */ /* 0x000ee20000300800 */
[----:B-----5:R-:W-:-:S04]  /*62340*/  IADD3 R2, P6, PT, R13, R0, RZ ;  /* 0x000000000d027210 */ /* 0x020fc80007fde0ff */
[----:B------:R-:W-:Y:S01]  /*62350*/  LEA.HI.X.SX32 R3, R13, R20, 0x1, P6 ;  /* 0x000000140d037211 */ /* 0x000fe200030f0eff */
[----:B------:R-:W-:Y:S01]  /*62360*/  IMAD R13, R22, 0x8, R13 ;  /* 0x00000008160d7824 */ /* 0x000fe200078e020d */
[----:B------:R-:W-:Y:S01]  /*62370*/  @P1 STG.E.U8 desc[UR8][R4.64], R23 ;  /* 0x0000001704001986 */ /* 0x000fe2000c101108 */
[----:B0-----:R-:W-:Y:S01]  /*62380*/  ISETP.LT.AND P1, PT, R24, UR6, !P0 ;  /* 0x0000000618007c0c */ /* 0x001fe2000c721270 */
[----:B------:R-:W2:Y:S01]  /*62390*/  LDCU UR6, c[0x0][0x39c] ;  /* 0x00007380ff0677ac */ /* 0x000ea20008000800 */
[----:B------:R-:W-:Y:S01]  /*623a0*/  IMAD R9, R22, 0x8, R13 ;  /* 0x0000000816097824 */ /* 0x000fe200078e020d */
[----:B------:R0:W-:Y:S01]  /*623b0*/  @P2 STG.E.U8 desc[UR8][R2.64], R25 ;  /* 0x0000001902002986 */ /* 0x0001e2000c101108 */
[----:B------:R-:W-:Y:S02]  /*623c0*/  PRMT R17, R19, 0x7771, RZ ;  /* 0x0000777113117816 */ /* 0x000fe400000000ff */
[----:B------:R-:W-:Y:S01]  /*623d0*/  PRMT R21, R15, 0x7771, RZ ;  /* 0x000077710f157816 */ /* 0x000fe200000000ff */
[----:B------:R-:W5:Y:S01]  /*623e0*/  LDL.LU R24, [R1+0x74] ;  /* 0x0000740001187983 */ /* 0x000f620000300800 */
[----:B0-----:R-:W-:-:S04]  /*623f0*/  IADD3 R2, P6, PT, R13, R0, RZ ;  /* 0x000000000d027210 */ /* 0x001fc80007fde0ff */
[----:B------:R-:W-:Y:S01]  /*62400*/  LEA.HI.X.SX32 R3, R13, R20, 0x1, P6 ;  /* 0x000000140d037211 */ /* 0x000fe200030f0eff */
[----:B------:R-:W-:Y:S01]  /*62410*/  IMAD R13, R22, 0x8, R9 ;  /* 0x00000008160d7824 */ /* 0x000fe200078e0209 */
[----:B------:R-:W-:-:S03]  /*62420*/  IADD3 R4, P6, PT, R9, R0, RZ ;  /* 0x0000000009047210 */ /* 0x000fc60007fde0ff */
[----:B------:R0:W-:Y:S01]  /*62430*/  @P3 STG.E.U8 desc[UR8][R2.64], R17 ;  /* 0x0000001102003986 */ /* 0x0001e2000c101108 */
[----:B------:R-:W-:Y:S02]  /*62440*/  LEA.HI.X.SX32 R5, R9, R20, 0x1, P6 ;  /* 0x0000001409057211 */ /* 0x000fe400030f0eff */
[----:B------:R-:W-:Y:S02]  /*62450*/  PRMT R23, R11, 0x7771, RZ ;  /* 0x000077710b177816 */ /* 0x000fe400000000ff */
[----:B0-----:R-:W-:-:S04]  /*62460*/  IADD3 R2, P6, PT, R13, R0, RZ ;  /* 0x000000000d027210 */ /* 0x001fc80007fde0ff */
[----:B------:R-:W-:Y:S01]  /*62470*/  LEA.HI.X.SX32 R3, R13, R20, 0x1, P6 ;  /* 0x000000140d037211 */ /* 0x000fe200030f0eff */
[----:B------:R0:W-:Y:S04]  /*62480*/  @P5 STG.E.U8 desc[UR8][R4.64], R21 ;  /* 0x0000001504005986 */ /* 0x0001e8000c101108 */
[----:B------:R0:W-:Y:S01]  /*62490*/  @P4 STG.E.U8 desc[UR8][R2.64], R23 ;  /* 0x0000001702004986 */ /* 0x0001e2000c101108 */
[C---:B----4-:R-:W-:Y:S01]  /*624a0*/  ISETP.LT.AND P3, PT, R26.reuse, UR4, !P0 ;  /* 0x000000041a007c0c */ /* 0x050fe2000c761270 */
[----:B------:R-:W-:Y:S01]  /*624b0*/  IMAD R9, R26, R22, RZ ;  /* 0x000000161a097224 */ /* 0x000fe200078e02ff */
[----:B-1----:R-:W-:Y:S01]  /*624c0*/  ISETP.LT.AND P2, PT, R27, UR12, !P0 ;  /* 0x0000000c1b007c0c */ /* 0x002fe2000c741270 */
[----:B------:R-:W4:Y:S01]  /*624d0*/  LDL.LU R26, [R1+0x94] ;  /* 0x00009400011a7983 */ /* 0x000f220000300800 */
[----:B------:R-:W-:Y:S01]  /*624e0*/  IMAD R13, R22, 0x10, R13 ;  /* 0x00000010160d7824 */ /* 0x000fe200078e020d */
[----:B------:R-:W-:Y:S01]  /*624f0*/  PRMT R25, R19, 0x7772, RZ ;  /* 0x0000777213197816 */ /* 0x000fe200000000ff */
[----:B------:R-:W1:Y:S01]  /*62500*/  LDCU UR12, c[0x0][0x39c] ;  /* 0x00007380ff0c77ac */ /* 0x000e620008000800 */
[----:B--2---:R-:W-:Y:S01]  /*62510*/  ISETP.LT.AND P4, PT, R28, UR6, !P0 ;  /* 0x000000061c007c0c */ /* 0x004fe2000c781270 */
[----:B------:R-:W5:Y:S01]  /*62520*/  LDCU UR4, c[0x0][0x39c] ;  /* 0x00007380ff0477ac */ /* 0x000f620008000800 */
[----:B------:R-:W2:Y:S01]  /*62530*/  LDL.LU R28, [R1+0xb4] ;  /* 0x0000b400011c7983 */ /* 0x000ea20000300800 */
[----:B0-----:R-:W-:Y:S01]  /*62540*/  IADD3 R4, P6, PT, R9, R0, RZ ;  /* 0x0000000009047210 */ /* 0x001fe20007fde0ff */
[----:B------:R-:W-:Y:S01]  /*62550*/  IMAD R17, R22, 0x8, R13 ;  /* 0x0000000816117824 */ /* 0x000fe200078e020d */
[----:B------:R-:W-:Y:S01]  /*62560*/  PRMT R27, R7, 0x7771, RZ ;  /* 0x00007771071b7816 */ /* 0x000fe200000000ff */
[----:B------:R-:W2:Y:S01]  /*62570*/  LDCU UR6, c[0x0][0x39c] ;  /* 0x00007380ff0677ac */ /* 0x000ea20008000800 */
[----:B------:R-:W-:-:S02]  /*62580*/  LEA.HI.X.SX32 R5, R9, R20, 0x1, P6 ;  /* 0x0000001409057211 */ /* 0x000fc400030f0eff */
[-C--:B------:R-:W-:Y:S01]  /*62590*/  IADD3 R8, P6, PT, R13, R0.reuse, RZ ;  /* 0x000000000d087210 */ /* 0x080fe20007fde0ff */
[C---:B------:R-:W-:Y:S02]  /*625a0*/  IMAD R3, R22.reuse, 0x8, R17 ;  /* 0x0000000816037824 */ /* 0x040fe400078e0211 */
[----:B------:R-:W-:Y:S01]  /*625b0*/  @P3 STG.E.U8 desc[UR8][R4.64], R27 ;  /* 0x0000001b04003986 */ /* 0x000fe2000c101108 */
[----:B------:R-:W-:Y:S02]  /*625c0*/  IADD3 R12, P3, PT, R17, R0, RZ ;  /* 0x00000000110c7210 */ /* 0x000fe40007f7e0ff */
[-C--:B------:R-:W-:Y:S02]  /*625d0*/  LEA.HI.X.SX32 R9, R13, R20.reuse, 0x1, P6 ;  /* 0x000000140d097211 */ /* 0x080fe400030f0eff */
[----:B------:R-:W-:Y:S01]  /*625e0*/  LEA.HI.X.SX32 R13, R17, R20, 0x1, P3 ;  /* 0x00000014110d7211 */ /* 0x000fe200018f0eff */
[C---:B------:R-:W-:Y:S01]  /*625f0*/  IMAD R17, R22.reuse, 0x8, R3 ;  /* 0x0000000816117824 */ /* 0x040fe200078e0203 */
[----:B---3--:R-:W-:Y:S01]  /*62600*/  ISETP.LT.AND P5, PT, R29, UR5, !P0 ;  /* 0x000000051d007c0c */ /* 0x008fe2000c7a1270 */
[----:B------:R-:W4:Y:S01]  /*62610*/  LDCU UR5, c[0x0][0x39c] ;  /* 0x00007380ff0577ac */ /* 0x000f220008000800 */
[----:B------:R-:W-:Y:S01]  /*62620*/  PRMT R29, R15, 0x7772, RZ ;  /* 0x000077720f1d7816 */ /* 0x000fe200000000ff */
[C---:B------:R-:W-:Y:S01]  /*62630*/  IMAD R21, R22.reuse, 0x8, R17 ;  /* 0x0000000816157824 */ /* 0x040fe200078e0211 */
[----:B------:R0:W-:Y:S04]  /*62640*/  @P1 STG.E.U8 desc[UR8][R8.64], R25 ;  /* 0x0000001908001986 */ /* 0x0001e8000c101108 */
[----:B------:R3:W-:Y:S01]  /*62650*/  @P2 STG.E.U8 desc[UR8][R12.64], R29 ;  /* 0x0000001d0c002986 */ /* 0x0007e2000c101108 */
[----:B------:R-:W-:Y:S01]  /*62660*/  IADD3 R2, P2, PT, R3, R0, RZ ;  /* 0x0000000003027210 */ /* 0x000fe20007f5e0ff */
[----:B------:R-:W-:-:S03]  /*62670*/  IMAD R23, R22, 0x8, R21 ;  /* 0x0000000816177824 */ /* 0x000fc600078e0215 */
[----:B------:R-:W-:Y:S02]  /*62680*/  LEA.HI.X.SX32 R3, R3, R20, 0x1, P2 ;  /* 0x0000001403037211 */ /* 0x000fe400010f0eff */
[----:B0-----:R-:W-:Y:S01]  /*62690*/  IADD3 R8, P2, PT, R21, R0, RZ ;  /* 0x0000000015087210 */ /* 0x001fe20007f5e0ff */
[----:B------:R-:W-:Y:S01]  /*626a0*/  IMAD R25, R22, 0x8, R23 ;  /* 0x0000000816197824 */ /* 0x000fe200078e0217 */
[C---:B-1----:R-:W-:Y:S01]  /*626b0*/  ISETP.LT.AND P1, PT, R16.reuse, UR12, !P0 ;  /* 0x0000000c10007c0c */ /* 0x042fe2000c721270 */
[----:B------:R-:W-:Y:S01]  /*626c0*/  IMAD R27, R16, R22, RZ ;  /* 0x00000016101b7224 */ /* 0x000fe200078e02ff */
[----:B------:R-:W-:Y:S02]  /*626d0*/  IADD3 R4, P3, PT, R17, R0, RZ ;  /* 0x0000000011047210 */ /* 0x000fe40007f7e0ff */
[----:B------:R-:W-:Y:S02]  /*626e0*/  LEA.HI.X.SX32 R9, R21, R20, 0x1, P2 ;  /* 0x0000001415097211 */ /* 0x000fe400010f0eff */
[----:B------:R-:W-:-:S02]  /*626f0*/  IADD3 R16, P2, PT, R25, R0, RZ ;  /* 0x0000000019107210 */ /* 0x000fc40007f5e0ff */
[-C--:B------:R-:W-:Y:S02]  /*62700*/  LEA.HI.X.SX32 R5, R17, R20.reuse, 0x1, P3 ;  /* 0x0000001411057211 */ /* 0x080fe400018f0eff */
[----:B-----5:R-:W-:Y:S02]  /*62710*/  ISETP.LT.AND P3, PT, R24, UR4, !P0 ;  /* 0x0000000418007c0c */ /* 0x020fe4000c761270 */
[----:B------:R-:W-:Y:S02]  /*62720*/  LEA.HI.X.SX32 R17, R25, R20, 0x1, P2 ;  /* 0x0000001419117211 */ /* 0x000fe400010f0eff */
[----:B---3--:R-:W-:Y:S02]  /*62730*/  IADD3 R12, P6, PT, R23, R0, RZ ;  /* 0x00000000170c7210 */ /* 0x008fe40007fde0ff */
[----:B------:R-:W-:Y:S02]  /*62740*/  PRMT R21, R11, 0x7772, RZ ;  /* 0x000077720b157816 */ /* 0x000fe400000000ff */
[----:B------:R-:W-:-:S02]  /*62750*/  PRMT R25, R7, 0x7772, RZ ;  /* 0x0000777207197816 */ /* 0x000fc400000000ff */
[----:B------:R-:W-:Y:S02]  /*62760*/  PRMT R19, R19, 0x7773, RZ ;  /* 0x0000777313137816 */ /* 0x000fe400000000ff */
[----:B------:R-:W-:Y:S02]  /*62770*/  LEA.HI.X.SX32 R13, R23, R20, 0x1, P6 ;  /* 0x00000014170d7211 */ /* 0x000fe400030f0eff */
[----:B------:R-:W-:Y:S01]  /*62780*/  PRMT R15, R15, 0x7773, RZ ;  /* 0x000077730f0f7816 */ /* 0x000fe200000000ff */
[----:B------:R0:W-:Y:S01]  /*62790*/  @P5 STG.E.U8 desc[UR8][R2.64], R21 ;  /* 0x0000001502005986 */ /* 0x0001e2000c101108 */
[----:B------:R-:W-:-:S03]  /*627a0*/  PRMT R11, R11, 0x7773, RZ ;  /* 0x000077730b0b7816 */ /* 0x000fc600000000ff */
[----:B------:R0:W-:Y:S01]  /*627b0*/  @P4 STG.E.U8 desc[UR8][R4.64], R25 ;  /* 0x0000001904004986 */ /* 0x0001e2000c101108 */
[----:B------:R-:W-:-:S03]  /*627c0*/  IADD3 R22, P6, PT, R27, R0, RZ ;  /* 0x000000001b167210 */ /* 0x000fc60007fde0ff */
[----:B------:R0:W-:Y:S01]  /*627d0*/  @P3 STG.E.U8 desc[UR8][R8.64], R19 ;  /* 0x0000001308003986 */ /* 0x0001e2000c101108 */
[----:B------:R-:W-:Y:S02]  /*627e0*/  LEA.HI.X.SX32 R23, R27, R20, 0x1, P6 ;  /* 0x000000141b177211 */ /* 0x000fe400030f0eff */
[----:B------:R-:W-:Y:S02]  /*627f0*/  PRMT R7, R7, 0x7773, RZ ;  /* 0x0000777307077816 */ /* 0x000fe400000000ff */
[----:B----4-:R-:W-:Y:S02]  /*62800*/  ISETP.LT.AND P2, PT, R26, UR5, !P0 ;  /* 0x000000051a007c0c */ /* 0x010fe4000c741270 */
[----:B--2---:R-:W-:-:S11]  /*62810*/  ISETP.LT.AND P0, PT, R28, UR6, !P0 ;  /* 0x000000061c007c0c */ /* 0x004fd6000c701270 */
[----:B------:R0:W-:Y:S04]  /*62820*/  @P2 STG.E.U8 desc[UR8][R12.64], R15 ;  /* 0x0000000f0c002986 */ /* 0x0001e8000c101108 */
[----:B------:R0:W-:Y:S01]  /*62830*/  @P0 STG.E.U8 desc[UR8][R16.64], R11 ;  /* 0x0000000b10000986 */ /* 0x0001e2000c101108 */
[----:B------:R-:W-:Y:S05]  /*62840*/  @!P1 EXIT ;  /* 0x000000000000994d */ /* 0x000fea0003800000 */
[----:B------:R-:W-:Y:S01]  /*62850*/  STG.E.U8 desc[UR8][R22.64], R7 ;  /* 0x0000000716007986 */ /* 0x000fe2000c101108 */
[----:B------:R-:W-:Y:S05]  /*62860*/  EXIT ;  /* 0x000000000000794d */ /* 0x000fea0003800000 */
.L_x_3:
[----:B------:R-:W-:-:S00]  /*62870*/  BRA `(.L_x_3) ;  /* 0xfffffffc00fc7947 */ /* 0x000fc0000383ffff */
[----:B------:R-:W-:-:S00]  /*62880*/  NOP ;  /* 0x0000000000007918 */ /* 0x000fc00000000000 */
[----:B------:R-:W-:-:S00]  /*62890*/  NOP ;  /* 0x0000000000007918 */ /* 0x000fc00000000000 */
[----:B------:R-:W-:-:S00]  /*628a0*/  NOP ;  /* 0x0000000000007918 */ /* 0x000fc00000000000 */
[----:B------:R-:W-:-:S00]  /*628b0*/  NOP ;  /* 0x0000000000007918 */ /* 0x000fc00000000000 */
[----:B------:R-:W-:-:S00]  /*628c0*/  NOP ;  /* 0x0000000000007918 */ /* 0x000fc00000000000 */
[----:B------:R-:W-:-:S00]  /*628d0*/  NOP ;  /* 0x0000000000007918 */ /* 0x000fc00000000000 */
[----:B------:R-:W-:-:S00]  /*628e0*/  NOP ;  /* 0x0000000000007918 */ /* 0x000fc00000000000 */
[----:B------:R-:W-:-:S00]  /*628f0*/  NOP ;  /* 0x0000000000007918 */ /* 0x000fc00000000000 */
.L_x_4:


//--------------------- .nv.shared.matmul_kernel  --------------------------
	.section	.nv.shared.matmul_kernel,"aw",@nobits
	.sectionflags	@""
	.align	16
	.zero		1024


//--------------------- .nv.shared.reserved.0     --------------------------
	.section	.nv.shared.reserved.0,"aw",@nobits
	.weak		__nv_reservedSMEM_offset_0_alias
	.size		__nv_reservedSMEM_offset_0_alias, 0, 64
	.other		__nv_reservedSMEM_offset_0_alias,@"STO_CUDA_RESERVED_SHARED STV_DEFAULT"
__nv_reservedSMEM_offset_0_alias:
	.zero		0
	.zero		64


//--------------------- .nv.constant0.matmul_kernel --------------------------
	.section	.nv.constant0.matmul_kernel,"a",@progbits
	.sectionflags	@""
	.align	4
.nv.constant0.matmul_kernel:
	.zero		976


//--------------------- SYMBOLS --------------------------

	.type		.nv.reservedSmem.offset0,@object
	.size		.nv.reservedSmem.offset0,0x4
	.type		.nv.reservedSmem.cap,@object
	.size		.nv.reservedSmem.cap,0x4
